def matmul_kernel(
    a_ptr,
    b_ptr,
    c_ptr,
    M,
    N,
    K,
    stride_am,
    stride_ak,
    stride_bk,
    stride_bn,
    stride_cm,
    stride_cn,
    BLOCK_M: tl.constexpr,
    BLOCK_N: tl.constexpr,
    BLOCK_K: tl.constexpr,
    GROUP_M: tl.constexpr,
):
    pid = tl.program_id(axis=0)
    num_pid_m = tl.cdiv(M, BLOCK_M)
    num_pid_n = tl.cdiv(N, BLOCK_N)
    num_pid_in_group = GROUP_M * num_pid_n
    group_id = pid // num_pid_in_group
    first_pid_m = group_id * GROUP_M
    group_size_m = min(num_pid_m - first_pid_m, GROUP_M)
    pid_m = first_pid_m + ((pid % num_pid_in_group) % group_size_m)
    pid_n = (pid % num_pid_in_group) // group_size_m

    offs_am = (pid_m * BLOCK_M + tl.arange(0, BLOCK_M)) % M
    offs_bn = (pid_n * BLOCK_N + tl.arange(0, BLOCK_N)) % N
    offs_k = tl.arange(0, BLOCK_K)
    a_ptrs = a_ptr + offs_am[:, None] * stride_am + offs_k[None, :] * stride_ak
    b_ptrs = b_ptr + offs_k[:, None] * stride_bk + offs_bn[None, :] * stride_bn

    acc = tl.zeros((BLOCK_M, BLOCK_N), dtype=tl.float32)
    for kk in range(0, tl.cdiv(K, BLOCK_K)):
        a = tl.load(a_ptrs, mask=offs_k[None, :] < K - kk * BLOCK_K, other=0.0)
        b = tl.load(b_ptrs, mask=offs_k[:, None] < K - kk * BLOCK_K, other=0.0)
        acc = tl.dot(a, b, acc)
        a_ptrs += BLOCK_K * stride_ak
        b_ptrs += BLOCK_K * stride_bk

    c = acc.to(c_ptr.dtype.element_ty)
    offs_cm = pid_m * BLOCK_M + tl.arange(0, BLOCK_M)
    offs_cn = pid_n * BLOCK_N + tl.arange(0, BLOCK_N)
    c_ptrs = c_ptr + offs_cm[:, None] * stride_cm + offs_cn[None, :] * stride_cn
    mask = (offs_cm[:, None] < M) & (offs_cn[None, :] < N)
    tl.store(c_ptrs, c, mask=mask)

# config = {"BLOCK_K": 256, "BLOCK_M": 256, "BLOCK_N": 32, "GROUP_M": 8, "arch": "sm_100", "dtype": "fp16", "num_ctas": 1, "num_stages": 3, "num_warps": 4}
# arch = sm_100


// ===== COMPILED SASS (sm_100a) =====

	.target	sm_100a

	.elftype	@"ET_EXEC"


//--------------------- .note.nv.tkinfo           --------------------------
	.section	.note.nv.tkinfo,"",@"SHT_NOTE"
	.sectionflags	@"SHF_NOTE_NV_TKINFO"
	.tkinfo
        /*0018*/ 	.word	0x00000081
        /*0030*/ 	.string	""
        /*0030*/ 	.string	"ptxas-blackwell"
        /*0030*/ 	.string	"Cuda compilation tools, release 12.9, V12.9.86"
        /*0030*/ 	.string	"Build cuda_12.9.r12.9/compiler.36037853_0"
        /*0030*/ 	.string	"-v  -suppress-debug-info  -lineinfo  -arch sm_100a "



//--------------------- .note.nv.cuver            --------------------------
	.section	.note.nv.cuver,"",@"SHT_NOTE"
	.sectionflags	@"SHF_NOTE_NV_CUVER"
        /*0018*/ 	.short	0x0001
        /*001a*/ 	.short	0x0064
        /*001c*/ 	.short	0x0001
        /*001e*/ 	.short	0x0000
        /*0020*/ 	.short	0x0001
        /*0022*/ 	.short	0x0000


//--------------------- .nv.info                  --------------------------
	.section	.nv.info,"",@"SHT_CUDA_INFO"
	.align	4


	//----- nvinfo : EIATTR_REGCOUNT
	.align		4
        /*0000*/ 	.byte	0x04, 0x2f
        /*0002*/ 	.short	(.L_4 - .L_3)
	.align		4
.L_3:
        /*0004*/ 	.word	index@(matmul_kernel)
        /*0008*/ 	.word	0x00000060


	//----- nvinfo : EIATTR_FRAME_SIZE
	.align		4
.L_4:
        /*000c*/ 	.byte	0x04, 0x11
        /*000e*/ 	.short	(.L_6 - .L_5)
	.align		4
.L_5:
        /*0010*/ 	.word	index@($__internal_2_$__cuda_sm10x_tcgen05_guardrail_trap_unallocated_columns_being_dealloced)
        /*0014*/ 	.word	0x00003290


	//----- nvinfo : EIATTR_FRAME_SIZE
	.align		4
.L_6:
        /*0018*/ 	.byte	0x04, 0x11
        /*001a*/ 	.short	(.L_8 - .L_7)
	.align		4
.L_7:
        /*001c*/ 	.word	index@($__internal_1_$__cuda_sm10x_tcgen05_guardrail_trap_phase_invalid_during_alloc)
        /*0020*/ 	.word	0x00003290


	//----- nvinfo : EIATTR_FRAME_SIZE
	.align		4
.L_8:
        /*0024*/ 	.byte	0x04, 0x11
        /*0026*/ 	.short	(.L_10 - .L_9)
	.align		4
.L_9:
        /*0028*/ 	.word	index@($__internal_0_$__cuda_sm10x_tcgen05_guardrail_trap_col_being_dealloced_not_returned_by_alloc)
        /*002c*/ 	.word	0x00003290


	//----- nvinfo : EIATTR_FRAME_SIZE
	.align		4
.L_10:
        /*0030*/ 	.byte	0x04, 0x11
        /*0032*/ 	.short	(.L_12 - .L_11)
	.align		4
.L_11:
        /*0034*/ 	.word	index@(matmul_kernel)
        /*0038*/ 	.word	0x00003290


	//----- nvinfo : EIATTR_MIN_STACK_SIZE
	.align		4
.L_12:
        /*003c*/ 	.byte	0x04, 0x12
        /*003e*/ 	.short	(.L_14 - .L_13)
	.align		4
.L_13:
        /*0040*/ 	.word	index@(matmul_kernel)
        /*0044*/ 	.word	0x00003290
.L_14:


//--------------------- .nv.info.matmul_kernel    --------------------------
	.section	.nv.info.matmul_kernel,"",@"SHT_CUDA_INFO"
	.sectionflags	@""
	.align	4


	//----- nvinfo : EIATTR_CUDA_API_VERSION
	.align		4
        /*0000*/ 	.byte	0x04, 0x37
        /*0002*/ 	.short	(.L_16 - .L_15)
.L_15:
        /*0004*/ 	.word	0x00000081


	//----- nvinfo : EIATTR_KPARAM_INFO
	.align		4
.L_16:
        /*0008*/ 	.byte	0x04, 0x17
        /*000a*/ 	.short	(.L_18 - .L_17)
.L_17:
        /*000c*/ 	.word	0x00000000
        /*0010*/ 	.short	0x000d
        /*0012*/ 	.short	0x0048
        /*0014*/ 	.byte	0x00, 0xf4, 0x21, 0x00


	//----- nvinfo : EIATTR_KPARAM_INFO
	.align		4
.L_18:
        /*0018*/ 	.byte	0x04, 0x17
        /*001a*/ 	.short	(.L_20 - .L_19)
.L_19:
        /*001c*/ 	.word	0x00000000
        /*0020*/ 	.short	0x000c
        /*0022*/ 	.short	0x0040
        /*0024*/ 	.byte	0x00, 0xf4, 0x21, 0x00


	//----- nvinfo : EIATTR_KPARAM_INFO
	.align		4
.L_20:
        /*0028*/ 	.byte	0x04, 0x17
        /*002a*/ 	.short	(.L_22 - .L_21)
.L_21:
        /*002c*/ 	.word	0x00000000
        /*0030*/ 	.short	0x000b
        /*0032*/ 	.short	0x0038
        /*0034*/ 	.byte	0x00, 0xf0, 0x11, 0x00


	//----- nvinfo : EIATTR_KPARAM_INFO
	.align		4
.L_22:
        /*0038*/ 	.byte	0x04, 0x17
        /*003a*/ 	.short	(.L_24 - .L_23)
.L_23:
        /*003c*/ 	.word	0x00000000
        /*0040*/ 	.short	0x000a
        /*0042*/ 	.short	0x0034
        /*0044*/ 	.byte	0x00, 0xf0, 0x11, 0x00


	//----- nvinfo : EIATTR_KPARAM_INFO
	.align		4
.L_24:
        /*0048*/ 	.byte	0x04, 0x17
        /*004a*/ 	.short	(.L_26 - .L_25)
.L_25:
        /*004c*/ 	.word	0x00000000
        /*0050*/ 	.short	0x0009
        /*0052*/ 	.short	0x0030
        /*0054*/ 	.byte	0x00, 0xf0, 0x11, 0x00


	//----- nvinfo : EIATTR_KPARAM_INFO
	.align		4
.L_26:
        /*0058*/ 	.byte	0x04, 0x17
        /*005a*/ 	.short	(.L_28 - .L_27)
.L_27:
        /*005c*/ 	.word	0x00000000
        /*0060*/ 	.short	0x0008
        /*0062*/ 	.short	0x002c
        /*0064*/ 	.byte	0x00, 0xf0, 0x11, 0x00


	//----- nvinfo : EIATTR_KPARAM_INFO
	.align		4
.L_28:
        /*0068*/ 	.byte	0x04, 0x17
        /*006a*/ 	.short	(.L_30 - .L_29)
.L_29:
        /*006c*/ 	.word	0x00000000
        /*0070*/ 	.short	0x0007
        /*0072*/ 	.short	0x0028
        /*0074*/ 	.byte	0x00, 0xf0, 0x11, 0x00


	//----- nvinfo : EIATTR_KPARAM_INFO
	.align		4
.L_30:
        /*0078*/ 	.byte	0x04, 0x17
        /*007a*/ 	.short	(.L_32 - .L_31)
.L_31:
        /*007c*/ 	.word	0x00000000
        /*0080*/ 	.short	0x0006
        /*0082*/ 	.short	0x0024
        /*0084*/ 	.byte	0x00, 0xf0, 0x11, 0x00


	//----- nvinfo : EIATTR_KPARAM_INFO
	.align		4
.L_32:
        /*0088*/ 	.byte	0x04, 0x17
        /*008a*/ 	.short	(.L_34 - .L_33)
.L_33:
        /*008c*/ 	.word	0x00000000
        /*0090*/ 	.short	0x0005
        /*0092*/ 	.short	0x0020
        /*0094*/ 	.byte	0x00, 0xf0, 0x11, 0x00


	//----- nvinfo : EIATTR_KPARAM_INFO
	.align		4
.L_34:
        /*0098*/ 	.byte	0x04, 0x17
        /*009a*/ 	.short	(.L_36 - .L_35)
.L_35:
        /*009c*/ 	.word	0x00000000
        /*00a0*/ 	.short	0x0004
        /*00a2*/ 	.short	0x001c
        /*00a4*/ 	.byte	0x00, 0xf0, 0x11, 0x00


	//----- nvinfo : EIATTR_KPARAM_INFO
	.align		4
.L_36:
        /*00a8*/ 	.byte	0x04, 0x17
        /*00aa*/ 	.short	(.L_38 - .L_37)
.L_37:
        /*00ac*/ 	.word	0x00000000
        /*00b0*/ 	.short	0x0003
        /*00b2*/ 	.short	0x0018
        /*00b4*/ 	.byte	0x00, 0xf0, 0x11, 0x00


	//----- nvinfo : EIATTR_KPARAM_INFO
	.align		4
.L_38:
        /*00b8*/ 	.byte	0x04, 0x17
        /*00ba*/ 	.short	(.L_40 - .L_39)
.L_39:
        /*00bc*/ 	.word	0x00000000
        /*00c0*/ 	.short	0x0002
        /*00c2*/ 	.short	0x0010
        /*00c4*/ 	.byte	0x00, 0xf4, 0x21, 0x00


	//----- nvinfo : EIATTR_KPARAM_INFO
	.align		4
.L_40:
        /*00c8*/ 	.byte	0x04, 0x17
        /*00ca*/ 	.short	(.L_42 - .L_41)
.L_41:
        /*00cc*/ 	.word	0x00000000
        /*00d0*/ 	.short	0x0001
        /*00d2*/ 	.short	0x0008
        /*00d4*/ 	.byte	0x00, 0xf4, 0x21, 0x00


	//----- nvinfo : EIATTR_KPARAM_INFO
	.align		4
.L_42:
        /*00d8*/ 	.byte	0x04, 0x17
        /*00da*/ 	.short	(.L_44 - .L_43)
.L_43:
        /*00dc*/ 	.word	0x00000000
        /*00e0*/ 	.short	0x0000
        /*00e2*/ 	.short	0x0000
        /*00e4*/ 	.byte	0x00, 0xf4, 0x21, 0x00


	//----- nvinfo : EIATTR_AT_ENTRY_FRAGMENTS
	.align		4
.L_44:
        /*00e8*/ 	.byte	0x04, 0x4f
        /*00ea*/ 	.short	(.L_46 - .L_45)


	//   ....[0]....
.L_45:
        /*00ec*/ 	.word	0x00000004


	//----- nvinfo : EIATTR_RESERVED_SMEM_USED
	.align		4
.L_46:
        /*00f0*/ 	.byte	0x01, 0x41
	.zero		2


	//----- nvinfo : EIATTR_SPARSE_MMA_MASK
	.align		4
        /*00f4*/ 	.byte	0x03, 0x50
        /*00f6*/ 	.short	0x0000


	//----- nvinfo : EIATTR_TCGEN05_1CTA_USED
	.align		4
        /*00f8*/ 	.byte	0x01, 0x51
	.zero		2


	//----- nvinfo : EIATTR_MAXREG_COUNT
	.align		4
        /*00fc*/ 	.byte	0x03, 0x1b
        /*00fe*/ 	.short	0x00ff


	//----- nvinfo : EIATTR_NUM_BARRIERS
	.align		4
        /*0100*/ 	.byte	0x02, 0x4c
        /*0102*/ 	.byte	0x01
	.zero		1


	//----- nvinfo : EIATTR_ANNOTATIONS
	.align		4
        /*0104*/ 	.byte	0x04, 0x55
        /*0106*/ 	.short	(.L_48 - .L_47)


	//   ....[0]....
.L_47:
        /*0108*/ 	.word	0x00000001
        /*010c*/ 	.byte	0x30, 0x09, 0x00, 0x00, 0x01, 0x00, 0x00, 0x00, 0x70, 0x09, 0x00, 0x00, 0x01, 0x00, 0x00, 0x00
        /* <DEDUP_REMOVED lines=263> */
        /*118c*/ 	.byte	0xc0, 0x88, 0x00, 0x00


	//----- nvinfo : EIATTR_INT_WARP_WIDE_INSTR_OFFSETS
	.align		4
.L_48:
        /*1190*/ 	.byte	0x04, 0x31
        /*1192*/ 	.short	(.L_50 - .L_49)


	//   ....[0]....
.L_49:
        /*1194*/ 	.word	0x000027c0


	//   ....[1]....
        /*1198*/ 	.word	0x000027f0


	//   ....[2]....
        /*119c*/ 	.word	0x000087e0


	//   ....[3]....
        /*11a0*/ 	.word	0x000451c0


	//   ....[4]....
        /*11a4*/ 	.word	0x00045200


	//----- nvinfo : EIATTR_COOP_GROUP_MASK_REGIDS
	.align		4
.L_50:
        /*11a8*/ 	.byte	0x04, 0x29
        /*11aa*/ 	.short	(.L_52 - .L_51)


	//   ....[0]....
.L_51:
        /*11ac*/ 	.word	0xffffffff


	//   ....[1]....
        /*11b0*/ 	.word	0xffffffff


	//   ....[2]....
        /*11b4*/ 	.word	0xffffffff


	//   ....[3]....
        /*11b8*/ 	.word	0xffffffff


	//----- nvinfo : EIATTR_COOP_GROUP_INSTR_OFFSETS
	.align		4
.L_52:
        /*11bc*/ 	.byte	0x04, 0x28
        /*11be*/ 	.short	(.L_54 - .L_53)


	//   ....[0]....
.L_53:
        /*11c0*/ 	.word	0x00000060


	//   ....[1]....
        /*11c4*/ 	.word	0x00000320


	//   ....[2]....
        /*11c8*/ 	.word	0x00045040


	//   ....[3]....
        /*11cc*/ 	.word	0x000452b0


	//----- nvinfo : EIATTR_VRC_CTA_INIT_COUNT
	.align		4
.L_54:
        /*11d0*/ 	.byte	0x02, 0x4a
        /*11d2*/ 	.byte	0x80
	.zero		1


	//----- nvinfo : EIATTR_MBARRIER_INSTR_OFFSETS
	.align		4
        /*11d4*/ 	.byte	0x04, 0x39
        /*11d6*/ 	.short	(.L_56 - .L_55)


	//   ....[0]....
.L_55:
        /*11d8*/ 	.word	0x00002930
        /*11dc*/ 	.word	0x000000ff
        /*11e0*/ 	.word	0x00000000
        /*11e4*/ 	.short	0x0100
        /*11e6*/ 	.byte	0x04
	.zero		1


	//   ....[1]....
        /*11e8*/ 	.word	0x000087f0
        /*11ec*/ 	.word	0x000000ff
        /*11f0*/ 	.word	0x00048008
        /*11f4*/ 	.short	0x0100
        /*11f6*/ 	.byte	0x4c
	.zero		1


	//   ....[2]....
        /*11f8*/ 	.word	0x00017a00
        /*11fc*/ 	.word	0x000000ff
        /*1200*/ 	.word	0x00000000
        /*1204*/ 	.short	0x010a
        /*1206*/ 	.byte	0x04
	.zero		1


	//   ....[3]....
        /*1208*/ 	.word	0x00043880
        /*120c*/ 	.word	0x000000ff
        /*1210*/ 	.word	0x00000000
        /*1214*/ 	.short	0x010a
        /*1216*/ 	.byte	0x04
	.zero		1


	//   ....[4]....
        /*1218*/ 	.word	0x00043900
        /*121c*/ 	.word	0x000000ff
        /*1220*/ 	.word	0x00048000
        /*1224*/ 	.short	0x0108
        /*1226*/ 	.byte	0x4c
	.zero		1


	//   ....[5]....
        /*1228*/ 	.word	0x00043920
        /*122c*/ 	.word	0x000000ff
        /*1230*/ 	.word	0x00048008
        /*1234*/ 	.short	0x0108
        /*1236*/ 	.byte	0x4c
	.zero		1


	//   ....[6]....
        /*1238*/ 	.word	0x000452e0
        /*123c*/ 	.word	0x000000ff
        /*1240*/ 	.word	0x00000000
        /*1244*/ 	.short	0x010a
        /*1246*/ 	.byte	0x04
	.zero		1


	//   ....[7]....
        /*1248*/ 	.word	0x00045340
        /*124c*/ 	.word	0x000000ff
        /*1250*/ 	.word	0x00000000
        /*1254*/ 	.short	0x010a
        /*1256*/ 	.byte	0x04
	.zero		1


	//----- nvinfo : EIATTR_NUM_MBARRIERS
	.align		4
.L_56:
        /*1258*/ 	.byte	0x03, 0x38
        /*125a*/ 	.short	0x0002


	//----- nvinfo : EIATTR_EXIT_INSTR_OFFSETS
	.align		4
        /*125c*/ 	.byte	0x04, 0x1c
        /*125e*/ 	.short	(.L_58 - .L_57)


	//   ....[0]....
.L_57:
        /*1260*/ 	.word	0x000452c0


	//----- nvinfo : EIATTR_REQNTID
	.align		4
.L_58:
        /*1264*/ 	.byte	0x04, 0x10
        /*1266*/ 	.short	(.L_60 - .L_59)
.L_59:
        /*1268*/ 	.word	0x00000080
        /*126c*/ 	.word	0x00000001
        /*1270*/ 	.word	0x00000001


	//----- nvinfo : EIATTR_CRS_STACK_SIZE
	.align		4
.L_60:
        /*1274*/ 	.byte	0x04, 0x1e
        /*1276*/ 	.short	(.L_62 - .L_61)
.L_61:
        /*1278*/ 	.word	0x00000000


	//----- nvinfo : EIATTR_CBANK_PARAM_SIZE
	.align		4
.L_62:
        /*127c*/ 	.byte	0x03, 0x19
        /*127e*/ 	.short	0x0050


	//----- nvinfo : EIATTR_PARAM_CBANK
	.align		4
        /*1280*/ 	.byte	0x04, 0x0a
        /*1282*/ 	.short	(.L_64 - .L_63)
	.align		4
.L_63:
        /*1284*/ 	.word	index@(.nv.constant0.matmul_kernel)
        /*1288*/ 	.short	0x0380
        /*128a*/ 	.short	0x0050


	//----- nvinfo : EIATTR_SW_WAR
	.align		4
.L_64:
        /*128c*/ 	.byte	0x04, 0x36
        /*128e*/ 	.short	(.L_66 - .L_65)
.L_65:
        /*1290*/ 	.word	0x00000008
.L_66:


//--------------------- .nv.compat                --------------------------
	.section	.nv.compat,"",@"SHT_CUDA_COMPAT_INFO"
	.align	4
        /*0000*/ 	.byte	0x02, 0x02, 0x02, 0x00, 0x02, 0x05, 0x05, 0x00, 0x02, 0x03, 0x00, 0x00, 0x02, 0x06, 0x01, 0x00


//--------------------- .nv.callgraph             --------------------------
	.section	.nv.callgraph,"",@"SHT_CUDA_CALLGRAPH"
	.align	4
	.sectionentsize	8
	.align		4
        /*0000*/ 	.word	0x00000000
	.align		4
        /*0004*/ 	.word	0xffffffff
	.align		4
        /*0008*/ 	.word	0x00000000
	.align		4
        /*000c*/ 	.word	0xfffffffe
	.align		4
        /*0010*/ 	.word	0x00000000
	.align		4
        /*0014*/ 	.word	0xfffffffd
	.align		4
        /*0018*/ 	.word	0x00000000
	.align		4
        /*001c*/ 	.word	0xfffffffc


//--------------------- .text.matmul_kernel       --------------------------
	.section	.text.matmul_kernel,"ax",@progbits
	.align	128
        .global         matmul_kernel
        .type           matmul_kernel,@function
        .size           matmul_kernel,(.L_x_20 - matmul_kernel)
        .other          matmul_kernel,@"STO_CUDA_ENTRY STV_DEFAULT"
matmul_kernel:
.text.matmul_kernel:
[----:B------:R-:W0:Y:S01]  /*0000*/  LDC R1, c[0x0][0x37c] ;  /* 0x0000df00ff017b82 */ /* 0x000e220000000800 */
[----:B------:R-:W1:Y:S01]  /*0010*/  S2R R93, SR_TID.X ;  /* 0x00000000005d7919 */ /* 0x000e620000002100 */
[----:B0-----:R-:W-:Y:S01]  /*0020*/  VIADD R1, R1, 0xffffcd70 ;  /* 0xffffcd7001017836 */ /* 0x001fe20000000000 */
[----:B-1----:R-:W-:-:S13]  /*0030*/  ISETP.GE.U32.AND P5, PT, R93, 0x20, PT ;  /* 0x000000205d00780c */ /* 0x002fda0003fa6070 */
[----:B------:R-:W-:Y:S05]  /*0040*/  @P5 BRA `(.L_x_0) ;  /* 0x0000000000b85947 */ /* 0x000fea0003800000 */
[----:B------:R-:W0:Y:S01]  /*0050*/  S2R R7, SR_CgaCtaId ;  /* 0x0000000000077919 */ /* 0x000e220000008800 */
[----:B------:R-:W-:Y:S01]  /*0060*/  NOP ;  /* 0x0000000000007918 */ /* 0x000fe20000000000 */
[----:B------:R-:W-:-:S04]  /*0070*/  MOV R0, 0x40 ;  /* 0x0000004000007802 */ /* 0x000fc80000000f00 */
[----:B0-----:R-:W-:Y:S02]  /*0080*/  LEA R2, R7, R0, 0x18 ;  /* 0x0000000007027211 */ /* 0x001fe400078ec0ff */
[----:B------:R-:W-:-:S04]  /*0090*/  MOV R0, 0x400 ;  /* 0x0000040000007802 */ /* 0x000fc80000000f00 */
[----:B------:R-:W0:Y:S01]  /*00a0*/  LDS.U8 R2, [R2] ;  /* 0x0000000002027984 */ /* 0x000e220000000000 */
[----:B------:R-:W-:Y:S02]  /*00b0*/  LEA R0, R7, R0, 0x18 ;  /* 0x0000000007007211 */ /* 0x000fe400078ec0ff */
[----:B0-----:R-:W-:-:S13]  /*00c0*/  ISETP.NE.AND P0, PT, R2, RZ, PT ;  /* 0x000000ff0200720c */ /* 0x001fda0003f05270 */
[----:B------:R-:W-:Y:S05]  /*00d0*/  @P0 BRA `(.L_x_1) ;  /* 0x00000000007c0947 */ /* 0x000fea0003800000 */
[----:B------:R-:W-:-:S13]  /*00e0*/  ELECT P0, URZ, PT ;  /* 0x0000000000ff782f */ /* 0x000fda0003800000 */
[----:B------:R-:W-:Y:S05]  /*00f0*/  @!P0 BRA `(.L_x_2) ;  /* 0x0000000000848947 */ /* 0x000fea0003800000 */
[----:B------:R-:W-:Y:S01]  /*0100*/  UMOV UR4, 0x2 ;  /* 0x0000000200047882 */ /* 0x000fe20000000000 */
[----:B------:R-:W-:Y:S02]  /*0110*/  IMAD.MOV.U32 R9, RZ, RZ, 0x1 ;  /* 0x00000001ff097424 */ /* 0x000fe400078e00ff */
[----:B------:R-:W-:Y:S02]  /*0120*/  IMAD.MOV.U32 R3, RZ, RZ, 0x3 ;  /* 0x00000003ff037424 */ /* 0x000fe400078e00ff */
[----:B------:R-:W-:Y:S04]  /*0130*/  DEPBAR.LE SB0, 0x36 ;  /* 0x00008d800000791a */ /* 0x000fe80000000000 */
[----:B------:R-:W0:Y:S02]  /*0140*/  UTCATOMSWS.FIND_AND_SET.ALIGN UP0, UR4, UR4 ;  /* 0x00000004000475e3 */ /* 0x000e240008000800 */
[----:B0-----:R-:W-:-:S04]  /*0150*/  PLOP3.LUT P0, PT, PT, PT, UP0, 0x80, 0x8 ;  /* 0x000000000008781c */ /* 0x001fc80003f0f008 */
[----:B------:R-:W-:-:S04]  /*0160*/  SEL R2, RZ, 0xffffffff, !P0 ;  /* 0xffffffffff027807 */ /* 0x000fc80004000000 */
[----:B------:R-:W-:Y:S01]  /*0170*/  ISETP.NE.AND P0, PT, R2, RZ, PT ;  /* 0x000000ff0200720c */ /* 0x000fe20003f05270 */
[----:B------:R-:W-:-:S12]  /*0180*/  IMAD.U32 R2, RZ, RZ, UR4 ;  /* 0x00000004ff027e24 */ /* 0x000fd8000f8e00ff */
[----:B------:R-:W-:Y:S05]  /*0190*/  @P0 BRA `(.L_x_3) ;  /* 0x0000000000240947 */ /* 0x000fea0003800000 */
.L_x_4:
[----:B------:R-:W-:Y:S05]  /*01a0*/  NANOSLEEP 0x64 ;  /* 0x000000640000795d */ /* 0x000fea0003800000 */
[----:B------:R-:W-:-:S05]  /*01b0*/  UMOV UR4, 0x2 ;  /* 0x0000000200047882 */ /* 0x000fca0000000000 */
[----:B------:R-:W-:Y:S04]  /*01c0*/  DEPBAR.LE SB0, 0x36 ;  /* 0x00008d800000791a */ /* 0x000fe80000000000 */
[----:B------:R-:W0:Y:S02]  /*01d0*/  UTCATOMSWS.FIND_AND_SET.ALIGN UP0, UR4, UR4 ;  /* 0x00000004000475e3 */ /* 0x000e240008000800 */
[----:B0-----:R-:W-:-:S04]  /*01e0*/  PLOP3.LUT P0, PT, PT, PT, UP0, 0x80, 0x8 ;  /* 0x000000000008781c */ /* 0x001fc80003f0f008 */
[----:B------:R-:W-:-:S04]  /*01f0*/  SEL R2, RZ, 0xffffffff, !P0 ;  /* 0xffffffffff027807 */ /* 0x000fc80004000000 */
[----:B------:R-:W-:Y:S01]  /*0200*/  ISETP.NE.AND P0, PT, R2, RZ, PT ;  /* 0x000000ff0200720c */ /* 0x000fe20003f05270 */
[----:B------:R-:W-:-:S12]  /*0210*/  IMAD.U32 R2, RZ, RZ, UR4 ;  /* 0x00000004ff027e24 */ /* 0x000fd8000f8e00ff */
[----:B------:R-:W-:Y:S05]  /*0220*/  @!P0 BRA `(.L_x_4) ;  /* 0xfffffffc00dc8947 */ /* 0x000fea000383ffff */
.L_x_3:
[C---:B------:R-:W-:Y:S01]  /*0230*/  VIADD R4, R2.reuse, 0x10 ;  /* 0x0000001002047836 */ /* 0x040fe20000000000 */
[----:B------:R-:W-:Y:S02]  /*0240*/  SHF.L.U32 R3, R3, R2, RZ ;  /* 0x0000000203037219 */ /* 0x000fe400000006ff */
[----:B------:R-:W-:Y:S02]  /*0250*/  MOV R5, 0x50 ;  /* 0x0000005000057802 */ /* 0x000fe40000000f00 */
[----:B------:R-:W-:Y:S02]  /*0260*/  SHF.L.U32 R4, R9, R4, RZ ;  /* 0x0000000409047219 */ /* 0x000fe400000006ff */
[----:B------:R-:W-:Y:S01]  /*0270*/  LEA R6, R7, R5, 0x18 ;  /* 0x0000000507067211 */ /* 0x000fe200078ec0ff */
[----:B------:R-:W-:Y:S01]  /*0280*/  IMAD.SHL.U32 R5, R2, 0x20, RZ ;  /* 0x0000002002057824 */ /* 0x000fe200078e00ff */
[----:B------:R-:W-:-:S05]  /*0290*/  LOP3.LUT R3, R4, R3, RZ, 0xfc, !PT ;  /* 0x0000000304037212 */ /* 0x000fca00078efcff */
[----:B------:R0:W-:Y:S04]  /*02a0*/  ATOMS.OR RZ, [R6], R3 ;  /* 0x0000000306ff738c */ /* 0x0001e80003000000 */
[----:B------:R0:W-:Y:S01]  /*02b0*/  STS [R0], R5 ;  /* 0x0000000500007388 */ /* 0x0001e20000000800 */
[----:B------:R-:W-:Y:S05]  /*02c0*/  BRA `(.L_x_2) ;  /* 0x0000000000107947 */ /* 0x000fea0003800000 */
.L_x_1:
[----:B------:R-:W-:Y:S01]  /*02d0*/  IMAD.MOV.U32 R3, RZ, RZ, -0x1 ;  /* 0xffffffffff037424 */ /* 0x000fe200078e00ff */
[----:B------:R-:W-:-:S04]  /*02e0*/  MOV R2, 0x310 ;  /* 0x0000031000027802 */ /* 0x000fc80000000f00 */
[----:B------:R0:W-:Y:S03]  /*02f0*/  STS [R0], R3 ;  /* 0x0000000300007388 */ /* 0x0001e60000000800 */
[----:B0-----:R-:W-:Y:S05]  /*0300*/  CALL.REL.NOINC `($__internal_1_$__cuda_sm10x_tcgen05_guardrail_trap_phase_invalid_during_alloc) ;  /* 0x0000045000247944 */ /* 0x001fea0003c00000 */
.L_x_2:
[----:B------:R-:W-:Y:S05]  /*0310*/  WARPSYNC.ALL ;  /* 0x0000000000007948 */ /* 0x000fea0003800000 */
[----:B------:R-:W-:Y:S01]  /*0320*/  NOP ;  /* 0x0000000000007918 */ /* 0x000fe20000000000 */
.L_x_0:
[----:B0-----:R-:W0:Y:S01]  /*0330*/  LDC.64 R2, c[0x0][0x398] ;  /* 0x0000e600ff027b82 */ /* 0x001e220000000a00 */
[----:B------:R-:W1:Y:S01]  /*0340*/  S2R R7, SR_CTAID.X ;  /* 0x0000000000077919 */ /* 0x000e620000002500 */
[----:B------:R-:W-:-:S06]  /*0350*/  LOP3.LUT R90, R93, 0x7f, RZ, 0xc0, !PT ;  /* 0x0000007f5d5a7812 */ /* 0x000fcc00078ec0ff */
[----:B------:R-:W2:Y:S01]  /*0360*/  S2UR UR4, SR_CgaCtaId ;  /* 0x00000000000479c3 */ /* 0x000ea20000008800 */
[----:B0-----:R-:W-:Y:S01]  /*0370*/  VIADD R0, R3, 0x1f ;  /* 0x0000001f03007836 */ /* 0x001fe20000000000 */
[----:B------:R-:W-:-:S04]  /*0380*/  IABS R13, R2 ;  /* 0x00000002000d7213 */ /* 0x000fc80000000000 */
[----:B------:R-:W-:-:S04]  /*0390*/  SHF.R.S32.HI R5, RZ, 0x1f, R0 ;  /* 0x0000001fff057819 */ /* 0x000fc80000011400 */
[----:B------:R-:W-:Y:S02]  /*03a0*/  LEA.HI R5, R5, R0, RZ, 0x5 ;  /* 0x0000000005057211 */ /* 0x000fe400078f28ff */
[----:B-1----:R-:W-:Y:S02]  /*03b0*/  IABS R10, R7 ;  /* 0x00000007000a7213 */ /* 0x002fe40000000000 */
[----:B------:R-:W-:-:S05]  /*03c0*/  SHF.R.S32.HI R5, RZ, 0x5, R5 ;  /* 0x00000005ff057819 */ /* 0x000fca0000011405 */
[----:B------:R-:W-:-:S05]  /*03d0*/  IMAD.SHL.U32 R6, R5, 0x8, RZ ;  /* 0x0000000805067824 */ /* 0x000fca00078e00ff */
[-C--:B------:R-:W-:Y:S02]  /*03e0*/  IABS R9, R6.reuse ;  /* 0x0000000600097213 */ /* 0x080fe40000000000 */
[----:B------:R-:W-:Y:S02]  /*03f0*/  IABS R12, R6 ;  /* 0x00000006000c7213 */ /* 0x000fe40000000000 */
[----:B------:R-:W0:Y:S08]  /*0400*/  I2F.RP R0, R9 ;  /* 0x0000000900007306 */ /* 0x000e300000209400 */
[----:B0-----:R-:W0:Y:S02]  /*0410*/  MUFU.RCP R0, R0 ;  /* 0x0000000000007308 */ /* 0x001e240000001000 */
[----:B0-----:R-:W-:-:S02]  /*0420*/  VIADD R4, R0, 0xffffffe ;  /* 0x0ffffffe00047836 */ /* 0x001fc40000000000 */
[----:B------:R-:W-:-:S04]  /*0430*/  IMAD.MOV R0, RZ, RZ, -R12 ;  /* 0x000000ffff007224 */ /* 0x000fc800078e0a0c */
[----:B------:R0:W1:Y:S02]  /*0440*/  F2I.FTZ.U32.TRUNC.NTZ R5, R4 ;  /* 0x0000000400057305 */ /* 0x000064000021f000 */
[----:B0-----:R-:W-:Y:S02]  /*0450*/  IMAD.MOV.U32 R4, RZ, RZ, RZ ;  /* 0x000000ffff047224 */ /* 0x001fe400078e00ff */
[----:B-1----:R-:W-:-:S04]  /*0460*/  IMAD.MOV R8, RZ, RZ, -R5 ;  /* 0x000000ffff087224 */ /* 0x002fc800078e0a05 */
[----:B------:R-:W-:Y:S02]  /*0470*/  IMAD R11, R8, R9, RZ ;  /* 0x00000009080b7224 */ /* 0x000fe400078e02ff */
[----:B------:R-:W-:Y:S02]  /*0480*/  IMAD.MOV.U32 R8, RZ, RZ, R10 ;  /* 0x000000ffff087224 */ /* 0x000fe400078e000a */
[----:B------:R-:W-:-:S06]  /*0490*/  IMAD.HI.U32 R5, R5, R11, R4 ;  /* 0x0000000b05057227 */ /* 0x000fcc00078e0004 */
[----:B------:R-:W-:-:S04]  /*04a0*/  IMAD.HI.U32 R5, R5, R8, RZ ;  /* 0x0000000805057227 */ /* 0x000fc800078e00ff */
[----:B------:R-:W-:Y:S01]  /*04b0*/  IMAD R0, R5, R0, R8 ;  /* 0x0000000005007224 */ /* 0x000fe200078e0208 */
[----:B------:R-:W-:Y:S04]  /*04c0*/  BAR.SYNC.DEFER_BLOCKING 0x0 ;  /* 0x0000000000007b1d */ /* 0x000fe80000010000 */
[----:B------:R-:W-:-:S13]  /*04d0*/  ISETP.GT.U32.AND P1, PT, R9, R0, PT ;  /* 0x000000000900720c */ /* 0x000fda0003f24070 */
[----:B------:R-:W-:Y:S02]  /*04e0*/  @!P1 IMAD.IADD R0, R0, 0x1, -R9 ;  /* 0x0000000100009824 */ /* 0x000fe400078e0a09 */
[----:B------:R-:W-:Y:S01]  /*04f0*/  @!P1 VIADD R5, R5, 0x1 ;  /* 0x0000000105059836 */ /* 0x000fe20000000000 */
[----:B------:R-:W-:Y:S02]  /*0500*/  ISETP.NE.AND P1, PT, R6, RZ, PT ;  /* 0x000000ff0600720c */ /* 0x000fe40003f25270 */
[----:B------:R-:W-:Y:S02]  /*0510*/  ISETP.GE.U32.AND P0, PT, R0, R9, PT ;  /* 0x000000090000720c */ /* 0x000fe40003f06070 */
[----:B------:R-:W-:-:S04]  /*0520*/  LOP3.LUT R0, R7, R6, RZ, 0x3c, !PT ;  /* 0x0000000607007212 */ /* 0x000fc800078e3cff */
[----:B------:R-:W-:Y:S01]  /*0530*/  ISETP.GE.AND P2, PT, R0, RZ, PT ;  /* 0x000000ff0000720c */ /* 0x000fe20003f46270 */
[----:B------:R-:W-:-:S06]  /*0540*/  VIADD R0, R2, 0xff ;  /* 0x000000ff02007836 */ /* 0x000fcc0000000000 */
[----:B------:R-:W-:-:S04]  /*0550*/  @P0 VIADD R5, R5, 0x1 ;  /* 0x0000000105050836 */ /* 0x000fc80000000000 */
[----:B------:R-:W-:Y:S01]  /*0560*/  IMAD.MOV.U32 R4, RZ, RZ, R5 ;  /* 0x000000ffff047224 */ /* 0x000fe200078e0005 */
[----:B------:R-:W-:-:S03]  /*0570*/  SHF.R.S32.HI R5, RZ, 0x1f, R0 ;  /* 0x0000001fff057819 */ /* 0x000fc60000011400 */
[----:B------:R-:W-:Y:S01]  /*0580*/  @!P2 IMAD.MOV R4, RZ, RZ, -R4 ;  /* 0x000000ffff04a224 */ /* 0x000fe200078e0a04 */
[----:B------:R-:W-:Y:S02]  /*0590*/  @!P1 LOP3.LUT R4, RZ, R6, RZ, 0x33, !PT ;  /* 0x00000006ff049212 */ /* 0x000fe400078e33ff */
[----:B------:R-:W-:-:S03]  /*05a0*/  LEA.HI R5, R5, R0, RZ, 0x8 ;  /* 0x0000000005057211 */ /* 0x000fc600078f40ff */
[----:B------:R-:W-:Y:S02]  /*05b0*/  IMAD.SHL.U32 R10, R4, 0x8, RZ ;  /* 0x00000008040a7824 */ /* 0x000fe400078e00ff */
[----:B------:R-:W-:-:S03]  /*05c0*/  IMAD.MOV R4, RZ, RZ, -R4 ;  /* 0x000000ffff047224 */ /* 0x000fc600078e0a04 */
[----:B------:R-:W-:Y:S01]  /*05d0*/  LEA.HI.SX32 R5, R5, -R10, 0x18 ;  /* 0x8000000a05057211 */ /* 0x000fe200078fc2ff */
[----:B------:R-:W-:-:S03]  /*05e0*/  IMAD R12, R6, R4, R7 ;  /* 0x00000004060c7224 */ /* 0x000fc600078e0207 */
[----:B------:R-:W-:Y:S02]  /*05f0*/  VIMNMX R15, PT, PT, R5, 0x8, PT ;  /* 0x00000008050f7848 */ /* 0x000fe40003fe0100 */
[----:B------:R-:W-:Y:S02]  /*0600*/  IABS R9, R12 ;  /* 0x0000000c00097213 */ /* 0x000fe40000000000 */
[-C--:B------:R-:W-:Y:S02]  /*0610*/  IABS R11, R15.reuse ;  /* 0x0000000f000b7213 */ /* 0x080fe40000000000 */
[----:B------:R-:W-:Y:S02]  /*0620*/  IABS R6, R15 ;  /* 0x0000000f00067213 */ /* 0x000fe40000000000 */
[----:B------:R-:W0:Y:S08]  /*0630*/  I2F.RP R0, R11 ;  /* 0x0000000b00007306 */ /* 0x000e300000209400 */
[----:B0-----:R-:W0:Y:S02]  /*0640*/  MUFU.RCP R0, R0 ;  /* 0x0000000000007308 */ /* 0x001e240000001000 */
[----:B0-----:R-:W-:-:S02]  /*0650*/  VIADD R5, R0, 0xffffffe ;  /* 0x0ffffffe00057836 */ /* 0x001fc40000000000 */
[----:B------:R-:W-:-:S04]  /*0660*/  IMAD.MOV R0, RZ, RZ, -R6 ;  /* 0x000000ffff007224 */ /* 0x000fc800078e0a06 */
[----:B------:R-:W0:Y:S02]  /*0670*/  F2I.FTZ.U32.TRUNC.NTZ R5, R5 ;  /* 0x0000000500057305 */ /* 0x000e24000021f000 */
[----:B0-----:R-:W-:-:S04]  /*0680*/  IMAD.MOV R8, RZ, RZ, -R5 ;  /* 0x000000ffff087224 */ /* 0x001fc800078e0a05 */
[----:B------:R-:W-:Y:S02]  /*0690*/  IMAD.MOV.U32 R4, RZ, RZ, R8 ;  /* 0x000000ffff047224 */ /* 0x000fe400078e0008 */
[----:B------:R-:W0:Y:S02]  /*06a0*/  I2F.RP R8, R13 ;  /* 0x0000000d00087306 */ /* 0x000e240000209400 */
[----:B------:R-:W-:Y:S02]  /*06b0*/  IMAD R7, R4, R11, RZ ;  /* 0x0000000b04077224 */ /* 0x000fe400078e02ff */
[----:B------:R-:W-:-:S04]  /*06c0*/  IMAD.MOV.U32 R4, RZ, RZ, RZ ;  /* 0x000000ffff047224 */ /* 0x000fc800078e00ff */
[----:B------:R-:W-:Y:S01]  /*06d0*/  IMAD.HI.U32 R4, R5, R7, R4 ;  /* 0x0000000705047227 */ /* 0x000fe200078e0004 */
[----:B------:R-:W-:-:S05]  /*06e0*/  IABS R5, R3 ;  /* 0x0000000300057213 */ /* 0x000fca0000000000 */
[----:B------:R-:W-:Y:S01]  /*06f0*/  IMAD.HI.U32 R4, R4, R9, RZ ;  /* 0x0000000904047227 */ /* 0x000fe200078e00ff */
[----:B0-----:R-:W0:Y:S03]  /*0700*/  MUFU.RCP R8, R8 ;  /* 0x0000000800087308 */ /* 0x001e260000001000 */
[----:B------:R-:W-:-:S05]  /*0710*/  IMAD R0, R4, R0, R9 ;  /* 0x0000000004007224 */ /* 0x000fca00078e0209 */
[----:B------:R-:W-:Y:S01]  /*0720*/  ISETP.GT.U32.AND P1, PT, R11, R0, PT ;  /* 0x000000000b00720c */ /* 0x000fe20003f24070 */
[----:B------:R-:W1:Y:S01]  /*0730*/  I2F.RP R9, R5 ;  /* 0x0000000500097306 */ /* 0x000e620000209400 */
[----:B0-----:R-:W-:-:S11]  /*0740*/  VIADD R6, R8, 0xffffffe ;  /* 0x0ffffffe08067836 */ /* 0x001fd60000000000 */
[----:B------:R-:W-:Y:S01]  /*0750*/  @!P1 IMAD.IADD R0, R0, 0x1, -R11 ;  /* 0x0000000100009824 */ /* 0x000fe200078e0a0b */
[----:B------:R0:W3:Y:S01]  /*0760*/  F2I.FTZ.U32.TRUNC.NTZ R7, R6 ;  /* 0x0000000600077305 */ /* 0x0000e2000021f000 */
[----:B------:R-:W-:Y:S01]  /*0770*/  @!P1 VIADD R4, R4, 0x1 ;  /* 0x0000000104049836 */ /* 0x000fe20000000000 */
[----:B------:R-:W-:Y:S02]  /*0780*/  ISETP.NE.AND P1, PT, R15, RZ, PT ;  /* 0x000000ff0f00720c */ /* 0x000fe40003f25270 */
[----:B------:R-:W-:Y:S02]  /*0790*/  ISETP.GE.U32.AND P0, PT, R0, R11, PT ;  /* 0x0000000b0000720c */ /* 0x000fe40003f06070 */
[----:B------:R-:W-:Y:S02]  /*07a0*/  LOP3.LUT R0, R12, R15, RZ, 0x3c, !PT ;  /* 0x0000000f0c007212 */ /* 0x000fe400078e3cff */
[----:B-1----:R-:W1:Y:S01]  /*07b0*/  MUFU.RCP R9, R9 ;  /* 0x0000000900097308 */ /* 0x002e620000001000 */
[----:B0-----:R-:W-:Y:S01]  /*07c0*/  IMAD.MOV.U32 R6, RZ, RZ, RZ ;  /* 0x000000ffff067224 */ /* 0x001fe200078e00ff */
[----:B------:R-:W-:-:S07]  /*07d0*/  ISETP.GE.AND P2, PT, R0, RZ, PT ;  /* 0x000000ff0000720c */ /* 0x000fce0003f46270 */
[----:B------:R-:W-:-:S04]  /*07e0*/  @P0 VIADD R4, R4, 0x1 ;  /* 0x0000000104040836 */ /* 0x000fc80000000000 */
[----:B------:R-:W-:Y:S02]  /*07f0*/  IMAD.MOV.U32 R14, RZ, RZ, R4 ;  /* 0x000000ffff0e7224 */ /* 0x000fe400078e0004 */
[----:B---3--:R-:W-:Y:S02]  /*0800*/  IMAD.MOV R4, RZ, RZ, -R7 ;  /* 0x000000ffff047224 */ /* 0x008fe400078e0a07 */
[----:B------:R-:W-:Y:S01]  /*0810*/  @!P2 IMAD.MOV R14, RZ, RZ, -R14 ;  /* 0x000000ffff0ea224 */ /* 0x000fe200078e0a0e */
[----:B------:R-:W-:Y:S01]  /*0820*/  @!P1 LOP3.LUT R14, RZ, R15, RZ, 0x33, !PT ;  /* 0x0000000fff0e9212 */ /* 0x000fe200078e33ff */
[----:B-1----:R-:W-:-:S04]  /*0830*/  VIADD R8, R9, 0xffffffe ;  /* 0x0ffffffe09087836 */ /* 0x002fc80000000000 */
[----:B------:R-:W-:Y:S01]  /*0840*/  IMAD.MOV R0, RZ, RZ, -R14 ;  /* 0x000000ffff007224 */ /* 0x000fe200078e0a0e */
[----:B------:R-:W0:Y:S01]  /*0850*/  F2I.FTZ.U32.TRUNC.NTZ R9, R8 ;  /* 0x0000000800097305 */ /* 0x000e22000021f000 */
[----:B------:R-:W-:Y:S02]  /*0860*/  IMAD.SHL.U32 R88, R14, 0x20, RZ ;  /* 0x000000200e587824 */ /* 0x000fe400078e00ff */
[----:B------:R-:W-:Y:S02]  /*0870*/  IMAD R0, R15, R0, R12 ;  /* 0x000000000f007224 */ /* 0x000fe400078e020c */
[----:B------:R-:W-:Y:S02]  /*0880*/  VIADD R17, R88, 0x1f ;  /* 0x0000001f58117836 */ /* 0x000fe40000000000 */
[----:B------:R-:W-:Y:S02]  /*0890*/  IMAD.IADD R0, R10, 0x1, R0 ;  /* 0x000000010a007824 */ /* 0x000fe400078e0200 */
[----:B------:R-:W-:Y:S01]  /*08a0*/  IMAD.MOV.U32 R10, RZ, RZ, R4 ;  /* 0x000000ffff0a7224 */ /* 0x000fe200078e0004 */
[----:B------:R-:W-:Y:S01]  /*08b0*/  IABS R12, R17 ;  /* 0x00000011000c7213 */ /* 0x000fe20000000000 */
[----:B------:R-:W-:Y:S01]  /*08c0*/  IMAD.SHL.U32 R4, R0, 0x100, RZ ;  /* 0x0000010000047824 */ /* 0x000fe200078e00ff */
[----:B------:R-:W-:Y:S01]  /*08d0*/  PRMT R20, R90, 0x6540, R0 ;  /* 0x000065405a147816 */ /* 0x000fe20000000000 */
[----:B------:R-:W-:-:S02]  /*08e0*/  IMAD R11, R10, R13, RZ ;  /* 0x0000000d0a0b7224 */ /* 0x000fc400078e02ff */
[----:B0-----:R-:W-:Y:S01]  /*08f0*/  IMAD.MOV R10, RZ, RZ, -R9 ;  /* 0x000000ffff0a7224 */ /* 0x001fe200078e0a09 */
[----:B------:R-:W-:Y:S01]  /*0900*/  LOP3.LUT R18, R4, 0x80, R90, 0xfe, !PT ;  /* 0x0000008004127812 */ /* 0x000fe200078efe5a */
[----:B------:R-:W-:Y:S01]  /*0910*/  IMAD.HI.U32 R6, R7, R11, R6 ;  /* 0x0000000b07067227 */ /* 0x000fe200078e0006 */
[----:B------:R-:W-:Y:S01]  /*0920*/  IABS R4, R20 ;  /* 0x0000001400047213 */ /* 0x000fe20000000000 */
[----:B------:R0:W-:Y:S01]  /*0930*/  STL [R1+0x1edc], R20 ;  /* 0x001edc1401007387 */ /* 0x0001e20000100800 */
[----:B------:R-:W-:Y:S01]  /*0940*/  IABS R7, R18 ;  /* 0x0000001200077213 */ /* 0x000fe20000000000 */
[----:B------:R-:W-:Y:S02]  /*0950*/  IMAD.MOV.U32 R8, RZ, RZ, RZ ;  /* 0x000000ffff087224 */ /* 0x000fe400078e00ff */
[----:B------:R-:W-:Y:S01]  /*0960*/  IMAD R19, R10, R5, RZ ;  /* 0x000000050a137224 */ /* 0x000fe200078e02ff */
[----:B------:R0:W-:Y:S01]  /*0970*/  STL [R1+0x1ef0], R18 ;  /* 0x001ef01201007387 */ /* 0x0001e20000100800 */
[----:B------:R-:W-:-:S03]  /*0980*/  IMAD.HI.U32 R0, R6, R4, RZ ;  /* 0x0000000406007227 */ /* 0x000fc600078e00ff */
[----:B------:R0:W-:Y:S01]  /*0990*/  STL [R1+0x10b0], R88 ;  /* 0x0010b05801007387 */ /* 0x0001e20000100800 */
[----:B------:R-:W-:-:S04]  /*09a0*/  IMAD.HI.U32 R6, R6, R7, RZ ;  /* 0x0000000706067227 */ /* 0x000fc800078e00ff */
[----:B------:R-:W-:Y:S01]  /*09b0*/  IMAD.HI.U32 R19, R9, R19, R8 ;  /* 0x0000001309137227 */ /* 0x000fe200078e0008 */
[----:B------:R-:W-:Y:S01]  /*09c0*/  MOV R8, 0x400 ;  /* 0x0000040000087802 */ /* 0x000fe20000000f00 */
[----:B------:R-:W1:Y:S02]  /*09d0*/  S2R R9, SR_CgaCtaId ;  /* 0x0000000000097919 */ /* 0x000e640000008800 */
[----:B------:R-:W-:Y:S01]  /*09e0*/  IMAD.MOV R0, RZ, RZ, -R0 ;  /* 0x000000ffff007224 */ /* 0x000fe200078e0a00 */
[----:B------:R-:W-:Y:S01]  /*09f0*/  R2UR UR76, R8 ;  /* 0x00000000084c72ca */ /* 0x000fe200000e0000 */
[----:B------:R-:W-:Y:S02]  /*0a00*/  IMAD.MOV R6, RZ, RZ, -R6 ;  /* 0x000000ffff067224 */ /* 0x000fe400078e0a06 */
[C---:B------:R-:W-:Y:S02]  /*0a10*/  IMAD R0, R13.reuse, R0, R4 ;  /* 0x000000000d007224 */ /* 0x040fe400078e0204 */
[----:B------:R-:W-:-:S02]  /*0a20*/  IMAD R4, R13, R6, R7 ;  /* 0x000000060d047224 */ /* 0x000fc400078e0207 */
[C---:B------:R-:W-:Y:S01]  /*0a30*/  VIADD R11, R88.reuse, 0x1 ;  /* 0x00000001580b7836 */ /* 0x040fe20000000000 */
[C---:B------:R-:W-:Y:S01]  /*0a40*/  ISETP.GT.U32.AND P0, PT, R13.reuse, R0, PT ;  /* 0x000000000d00720c */ /* 0x040fe20003f04070 */
[----:B------:R-:W-:Y:S01]  /*0a50*/  VIADD R15, R88, 0x2 ;  /* 0x00000002580f7836 */ /* 0x000fe20000000000 */
[----:B------:R-:W-:Y:S01]  /*0a60*/  ISETP.GT.U32.AND P1, PT, R13, R4, PT ;  /* 0x000000040d00720c */ /* 0x000fe20003f24070 */
[----:B------:R-:W-:Y:S01]  /*0a70*/  IMAD.HI.U32 R6, R19, R12, RZ ;  /* 0x0000000c13067227 */ /* 0x000fe200078e00ff */
[----:B------:R-:W-:Y:S01]  /*0a80*/  IABS R10, R11 ;  /* 0x0000000b000a7213 */ /* 0x000fe20000000000 */
[----:B--2---:R-:W-:Y:S01]  /*0a90*/  ULEA UR76, UR4, UR76, 0x18 ;  /* 0x0000004c044c7291 */ /* 0x004fe2000f8ec0ff */
[----:B------:R-:W-:Y:S01]  /*0aa0*/  IABS R14, R15 ;  /* 0x0000000f000e7213 */ /* 0x000fe20000000000 */
[----:B------:R-:W-:-:S04]  /*0ab0*/  IMAD.MOV R6, RZ, RZ, -R6 ;  /* 0x000000ffff067224 */ /* 0x000fc800078e0a06 */
[----:B------:R-:W-:Y:S02]  /*0ac0*/  IMAD R12, R5, R6, R12 ;  /* 0x00000006050c7224 */ /* 0x000fe400078e020c */
[--C-:B------:R-:W-:Y:S01]  /*0ad0*/  @!P0 IMAD.IADD R0, R0, 0x1, -R13.reuse ;  /* 0x0000000100008824 */ /* 0x100fe200078e0a0d */
[----:B------:R-:W2:Y:S01]  /*0ae0*/  LDS R25, [UR76] ;  /* 0x0000004cff197984 */ /* 0x000ea20008000800 */
[----:B------:R-:W-:Y:S02]  /*0af0*/  @!P1 IMAD.IADD R4, R4, 0x1, -R13 ;  /* 0x0000000104049824 */ /* 0x000fe400078e0a0d */
[----:B------:R-:W-:Y:S01]  /*0b00*/  IMAD.HI.U32 R6, R19, R10, RZ ;  /* 0x0000000a13067227 */ /* 0x000fe200078e00ff */
[----:B------:R-:W-:Y:S01]  /*0b10*/  BAR.SYNC.DEFER_BLOCKING 0x0 ;  /* 0x0000000000007b1d */ /* 0x000fe20000010000 */
[C---:B------:R-:W-:Y:S02]  /*0b20*/  ISETP.GT.U32.AND P1, PT, R13.reuse, R0, PT ;  /* 0x000000000d00720c */ /* 0x040fe40003f24070 */
[----:B------:R-:W-:Y:S01]  /*0b30*/  ISETP.GT.U32.AND P3, PT, R13, R4, PT ;  /* 0x000000040d00720c */ /* 0x000fe20003f64070 */
[----:B------:R-:W-:-:S02]  /*0b40*/  IMAD.HI.U32 R7, R19, R14, RZ ;  /* 0x0000000e13077227 */ /* 0x000fc400078e00ff */
[----:B01----:R-:W-:Y:S10]  /*0b50*/  @P5 BRA `(.L_x_5) ;  /* 0x0000000000185947 */ /* 0x003ff40003800000 */
[----:B------:R-:W-:Y:S01]  /*0b60*/  ELECT P0, URZ, PT ;  /* 0x0000000000ff782f */ /* 0x000fe20003800000 */
[----:B------:R-:W-:Y:S01]  /*0b70*/  IMAD.MOV.U32 R8, RZ, RZ, 0x1 ;  /* 0x00000001ff087424 */ /* 0x000fe200078e00ff */
[----:B------:R-:W-:Y:S11]  /*0b80*/  UVIRTCOUNT.DEALLOC.SMPOOL 0x80 ;  /* 0x000000800000784c */ /* 0x000ff60000000000 */
[----:B------:R-:W-:-:S04]  /*0b90*/  @P0 MOV R16, 0x40 ;  /* 0x0000004000100802 */ /* 0x000fc80000000f00 */
[----:B------:R-:W-:-:S05]  /*0ba0*/  @P0 LEA R9, R9, R16, 0x18 ;  /* 0x0000001009090211 */ /* 0x000fca00078ec0ff */
[----:B------:R0:W-:Y:S02]  /*0bb0*/  @P0 STS.U8 [R9], R8 ;  /* 0x0000000809000388 */ /* 0x0001e40000000000 */
.L_x_5:
[C---:B------:R-:W-:Y:S01]  /*0bc0*/  ISETP.GT.U32.AND P0, PT, R5.reuse, R12, PT ;  /* 0x0000000c0500720c */ /* 0x040fe20003f04070 */
[----:B------:R-:W-:Y:S01]  /*0bd0*/  IMAD.MOV R6, RZ, RZ, -R6 ;  /* 0x000000ffff067224 */ /* 0x000fe200078e0a06 */
[----:B------:R-:W-:Y:S01]  /*0be0*/  ISETP.GE.AND P6, PT, R20, RZ, PT ;  /* 0x000000ff1400720c */ /* 0x000fe20003fc6270 */
[--C-:B------:R-:W-:Y:S01]  /*0bf0*/  @!P3 IMAD.IADD R4, R4, 0x1, -R13.reuse ;  /* 0x000000010404b824 */ /* 0x100fe200078e0a0d */
[----:B------:R-:W-:Y:S01]  /*0c00*/  ISETP.GE.AND P3, PT, R18, RZ, PT ;  /* 0x000000ff1200720c */ /* 0x000fe20003f66270 */
[----:B------:R-:W-:Y:S01]  /*0c10*/  IMAD R6, R5, R6, R10 ;  /* 0x0000000605067224 */ /* 0x000fe200078e020a */
[----:B------:R-:W-:Y:S01]  /*0c20*/  ISETP.GE.AND P4, PT, R11, RZ, PT ;  /* 0x000000ff0b00720c */ /* 0x000fe20003f86270 */
[----:B------:R-:W-:Y:S01]  /*0c30*/  @!P1 IMAD.IADD R0, R0, 0x1, -R13 ;  /* 0x0000000100009824 */ /* 0x000fe200078e0a0d */
[----:B------:R-:W-:Y:S01]  /*0c40*/  ISETP.GE.AND P2, PT, R17, RZ, PT ;  /* 0x000000ff1100720c */ /* 0x000fe20003f46270 */
[----:B------:R-:W-:Y:S01]  /*0c50*/  IMAD.MOV R7, RZ, RZ, -R7 ;  /* 0x000000ffff077224 */ /* 0x000fe200078e0a07 */
[----:B------:R-:W-:Y:S01]  /*0c60*/  ISETP.GT.U32.AND P1, PT, R5, R6, PT ;  /* 0x000000060500720c */ /* 0x000fe20003f24070 */
[----:B------:R-:W-:Y:S01]  /*0c70*/  VIADD R11, R88, 0x3 ;  /* 0x00000003580b7836 */ /* 0x000fe20000000000 */
[----:B------:R-:W-:Y:S01]  /*0c80*/  STL.64 [R1+0x2638], R54 ;  /* 0x0026383601007387 */ /* 0x000fe20000100a00 */
[--C-:B------:R-:W-:Y:S01]  /*0c90*/  @!P0 IMAD.IADD R12, R12, 0x1, -R5.reuse ;  /* 0x000000010c0c8824 */ /* 0x100fe200078e0a05 */
[----:B--2---:R-:W-:Y:S01]  /*0ca0*/  R2UR UR5, R25 ;  /* 0x00000000190572ca */ /* 0x004fe200000e0000 */
[C---:B0-----:R-:W-:Y:S01]  /*0cb0*/  IMAD R8, R5.reuse, R7, R14 ;  /* 0x0000000705087224 */ /* 0x041fe200078e020e */
[----:B------:R-:W-:Y:S01]  /*0cc0*/  IABS R10, R11 ;  /* 0x0000000b000a7213 */ /* 0x000fe20000000000 */
[----:B------:R-:W-:Y:S01]  /*0cd0*/  @!P3 IMAD.MOV R4, RZ, RZ, -R4 ;  /* 0x000000ffff04b224 */ /* 0x000fe200078e0a04 */
[C---:B------:R-:W-:Y:S01]  /*0ce0*/  ISETP.GT.U32.AND P0, PT, R5.reuse, R12, PT ;  /* 0x0000000c0500720c */ /* 0x040fe20003f04070 */
[----:B------:R-:W-:Y:S01]  /*0cf0*/  VIADD R13, R88, 0x4 ;  /* 0x00000004580d7836 */ /* 0x000fe20000000000 */
[----:B------:R-:W-:Y:S01]  /*0d00*/  ISETP.GT.U32.AND P3, PT, R5, R8, PT ;  /* 0x000000080500720c */ /* 0x000fe20003f64070 */
[----:B------:R-:W-:Y:S01]  /*0d10*/  @!P6 IMAD.MOV R0, RZ, RZ, -R0 ;  /* 0x000000ffff00e224 */ /* 0x000fe200078e0a00 */
[----:B------:R-:W-:Y:S01]  /*0d20*/  ISETP.NE.AND P6, PT, R2, RZ, PT ;  /* 0x000000ff0200720c */ /* 0x000fe20003fc5270 */
[----:B------:R-:W-:Y:S01]  /*0d30*/  @!P1 IMAD.IADD R6, R6, 0x1, -R5 ;  /* 0x0000000106069824 */ /* 0x000fe200078e0a05 */
[----:B------:R-:W-:Y:S01]  /*0d40*/  IABS R14, R13 ;  /* 0x0000000d000e7213 */ /* 0x000fe20000000000 */
[----:B------:R-:W-:Y:S01]  /*0d50*/  IMAD.HI.U32 R9, R19, R10, RZ ;  /* 0x0000000a13097227 */ /* 0x000fe200078e00ff */
[----:B------:R-:W-:Y:S01]  /*0d60*/  LOP3.LUT R7, RZ, R2, RZ, 0x33, !PT ;  /* 0x00000002ff077212 */ /* 0x000fe200078e33ff */
[----:B------:R-:W-:Y:S01]  /*0d70*/  STL.64 [R1+0x2650], R54 ;  /* 0x0026503601007387 */ /* 0x000fe20000100a00 */
[----:B------:R-:W-:Y:S01]  /*0d80*/  ISETP.GT.U32.AND P1, PT, R5, R6, PT ;  /* 0x000000060500720c */ /* 0x000fe20003f24070 */
[----:B------:R-:W-:Y:S01]  /*0d90*/  IMAD.MOV R9, RZ, RZ, -R9 ;  /* 0x000000ffff097224 */ /* 0x000fe200078e0a09 */
[C---:B------:R-:W-:Y:S01]  /*0da0*/  SEL R0, R7.reuse, R0, !P6 ;  /* 0x0000000007007207 */ /* 0x040fe20007000000 */
[--C-:B------:R-:W-:Y:S01]  /*0db0*/  @!P0 IMAD.IADD R12, R12, 0x1, -R5.reuse ;  /* 0x000000010c0c8824 */ /* 0x100fe200078e0a05 */
[----:B------:R-:W-:Y:S01]  /*0dc0*/  SEL R2, R7, R4, !P6 ;  /* 0x0000000407027207 */ /* 0x000fe20007000000 */
[----:B------:R-:W-:Y:S01]  /*0dd0*/  IMAD.HI.U32 R7, R19, R14, RZ ;  /* 0x0000000e13077227 */ /* 0x000fe200078e00ff */
[----:B------:R-:W-:Y:S01]  /*0de0*/  ISETP.GE.AND P6, PT, R15, RZ, PT ;  /* 0x000000ff0f00720c */ /* 0x000fe20003fc6270 */
[----:B------:R-:W-:Y:S01]  /*0df0*/  STL.64 [R1+0x2670], R54 ;  /* 0x0026703601007387 */ /* 0x000fe20000100a00 */
[----:B------:R-:W-:Y:S01]  /*0e00*/  UMOV UR9, 0x1 ;  /* 0x0000000100097882 */ /* 0x000fe20000000000 */
[----:B------:R-:W-:Y:S01]  /*0e10*/  IMAD.MOV.U32 R4, RZ, RZ, R12 ;  /* 0x000000ffff047224 */ /* 0x000fe200078e000c */
[----:B------:R-:W0:Y:S01]  /*0e20*/  LDCU.64 UR6, c[0x0][0x358] ;  /* 0x00006b00ff0677ac */ /* 0x000e220008000a00 */
[----:B------:R-:W-:Y:S01]  /*0e30*/  @!P3 IMAD.IADD R8, R8, 0x1, -R5 ;  /* 0x000000010808b824 */ /* 0x000fe200078e0a05 */
[----:B------:R-:W-:Y:S01]  /*0e40*/  STL.64 [R1+0x2690], R54 ;  /* 0x0026903601007387 */ /* 0x000fe20000100a00 */
[----:B------:R-:W-:Y:S01]  /*0e50*/  @!P2 IMAD.MOV R4, RZ, RZ, -R4 ;  /* 0x000000ffff04a224 */ /* 0x000fe200078e0a04 */
[----:B------:R-:W-:Y:S01]  /*0e60*/  ISETP.GE.AND P2, PT, R11, RZ, PT ;  /* 0x000000ff0b00720c */ /* 0x000fe20003f46270 */
[----:B------:R-:W-:Y:S01]  /*0e70*/  IMAD.MOV R7, RZ, RZ, -R7 ;  /* 0x000000ffff077224 */ /* 0x000fe200078e0a07 */
[C---:B------:R-:W-:Y:S01]  /*0e80*/  ISETP.GT.U32.AND P3, PT, R5.reuse, R8, PT ;  /* 0x000000080500720c */ /* 0x040fe20003f64070 */
[----:B------:R-:W-:Y:S01]  /*0e90*/  VIADD R11, R88, 0x5 ;  /* 0x00000005580b7836 */ /* 0x000fe20000000000 */
[----:B------:R-:W-:Y:S01]  /*0ea0*/  STL.64 [R1+0x26b0], R54 ;  /* 0x0026b03601007387 */ /* 0x000fe20000100a00 */
[----:B------:R-:W-:Y:S01]  /*0eb0*/  IMAD R10, R5, R9, R10 ;  /* 0x00000009050a7224 */ /* 0x000fe200078e020a */
[----:B------:R-:W-:Y:S01]  /*0ec0*/  PRMT R92, RZ, 0x7610, R92 ;  /* 0x00007610ff5c7816 */ /* 0x000fe2000000005c */
[--C-:B------:R-:W-:Y:S01]  /*0ed0*/  @!P1 IMAD.IADD R6, R6, 0x1, -R5.reuse ;  /* 0x0000000106069824 */ /* 0x100fe200078e0a05 */
[----:B------:R-:W-:Y:S01]  /*0ee0*/  ISETP.GE.AND P1, PT, R13, RZ, PT ;  /* 0x000000ff0d00720c */ /* 0x000fe20003f26270 */
[C---:B------:R-:W-:Y:S01]  /*0ef0*/  IMAD R9, R5.reuse, R7, R14 ;  /* 0x0000000705097224 */ /* 0x040fe200078e020e */
[----:B------:R-:W-:Y:S01]  /*0f00*/  IABS R12, R11 ;  /* 0x0000000b000c7213 */ /* 0x000fe20000000000 */
[----:B------:R-:W-:Y:S01]  /*0f10*/  VIADD R13, R88, 0x6 ;  /* 0x00000006580d7836 */ /* 0x000fe20000000000 */
[C---:B------:R-:W-:Y:S01]  /*0f20*/  ISETP.GT.U32.AND P0, PT, R5.reuse, R10, PT ;  /* 0x0000000a0500720c */ /* 0x040fe20003f04070 */
[----:B------:R-:W-:Y:S01]  /*0f30*/  @!P4 IMAD.MOV R6, RZ, RZ, -R6 ;  /* 0x000000ffff06c224 */ /* 0x000fe200078e0a06 */
[----:B------:R-:W-:Y:S01]  /*0f40*/  ISETP.GT.U32.AND P4, PT, R5, R9, PT ;  /* 0x000000090500720c */ /* 0x000fe20003f84070 */
[----:B------:R-:W-:Y:S01]  /*0f50*/  IMAD.HI.U32 R7, R19, R12, RZ ;  /* 0x0000000c13077227 */ /* 0x000fe200078e00ff */
[----:B------:R-:W-:Y:S01]  /*0f60*/  IABS R14, R13 ;  /* 0x0000000d000e7213 */ /* 0x000fe20000000000 */
[----:B------:R-:W-:Y:S02]  /*0f70*/  STL.64 [R1+0x26d0], R54 ;  /* 0x0026d03601007387 */ /* 0x000fe40000100a00 */
[----:B------:R-:W-:Y:S01]  /*0f80*/  @!P3 IMAD.IADD R8, R8, 0x1, -R5 ;  /* 0x000000010808b824 */ /* 0x000fe200078e0a05 */
[----:B------:R-:W-:Y:S01]  /*0f90*/  ISETP.GE.AND P3, PT, R11, RZ, PT ;  /* 0x000000ff0b00720c */ /* 0x000fe20003f66270 */
[----:B------:R-:W-:Y:S01]  /*0fa0*/  IMAD.MOV R11, RZ, RZ, -R7 ;  /* 0x000000ffff0b7224 */ /* 0x000fe200078e0a07 */
[----:B------:R-:W-:Y:S01]  /*0fb0*/  STL.64 [R1+0x26f0], R54 ;  /* 0x0026f03601007387 */ /* 0x000fe20000100a00 */
[----:B------:R-:W-:-:S03]  /*0fc0*/  IMAD.HI.U32 R7, R19, R14, RZ ;  /* 0x0000000e13077227 */ /* 0x000fc600078e00ff */
[----:B------:R-:W-:Y:S01]  /*0fd0*/  STL.64 [R1+0x2630], R56 ;  /* 0x0026303801007387 */ /* 0x000fe20000100a00 */
[----:B------:R-:W-:Y:S02]  /*0fe0*/  IMAD.MOV R15, RZ, RZ, -R7 ;  /* 0x000000ffff0f7224 */ /* 0x000fe400078e0a07 */
[----:B------:R-:W-:Y:S01]  /*0ff0*/  IMAD R12, R5, R11, R12 ;  /* 0x0000000b050c7224 */ /* 0x000fe200078e020c */
[----:B------:R-:W-:Y:S01]  /*1000*/  STL.64 [R1+0x2660], R56 ;  /* 0x0026603801007387 */ /* 0x000fe20000100a00 */
[--C-:B------:R-:W-:Y:S02]  /*1010*/  @!P4 IMAD.IADD R9, R9, 0x1, -R5.reuse ;  /* 0x000000010909c824 */ /* 0x100fe400078e0a05 */
[----:B------:R-:W-:Y:S01]  /*1020*/  IMAD.MOV.U32 R7, RZ, RZ, R8 ;  /* 0x000000ffff077224 */ /* 0x000fe200078e0008 */
[----:B------:R-:W-:Y:S01]  /*1030*/  STL.64 [R1+0x2680], R56 ;  /* 0x0026803801007387 */ /* 0x000fe20000100a00 */
[----:B------:R-:W-:Y:S01]  /*1040*/  @!P0 IMAD.IADD R10, R10, 0x1, -R5 ;  /* 0x000000010a0a8824 */ /* 0x000fe200078e0a05 */
[C---:B------:R-:W-:Y:S01]  /*1050*/  ISETP.GT.U32.AND P4, PT, R5.reuse, R9, PT ;  /* 0x000000090500720c */ /* 0x040fe20003f84070 */
[----:B------:R-:W-:Y:S01]  /*1060*/  @!P6 IMAD.MOV R7, RZ, RZ, -R7 ;  /* 0x000000ffff07e224 */ /* 0x000fe200078e0a07 */
[C---:B------:R-:W-:Y:S01]  /*1070*/  ISETP.GT.U32.AND P6, PT, R5.reuse, R12, PT ;  /* 0x0000000c0500720c */ /* 0x040fe20003fc4070 */
[C---:B------:R-:W-:Y:S01]  /*1080*/  VIADD R17, R88.reuse, 0x7 ;  /* 0x0000000758117836 */ /* 0x040fe20000000000 */
[C---:B------:R-:W-:Y:S01]  /*1090*/  ISETP.GT.U32.AND P0, PT, R5.reuse, R10, PT ;  /* 0x0000000a0500720c */ /* 0x040fe20003f04070 */
[C---:B------:R-:W-:Y:S01]  /*10a0*/  VIADD R21, R88.reuse, 0x8 ;  /* 0x0000000858157836 */ /* 0x040fe20000000000 */
[----:B------:R-:W-:Y:S01]  /*10b0*/  STL.64 [R1+0x26a0], R56 ;  /* 0x0026a03801007387 */ /* 0x000fe20000100a00 */
[----:B------:R-:W-:Y:S01]  /*10c0*/  IMAD R14, R5, R15, R14 ;  /* 0x0000000f050e7224 */ /* 0x000fe200078e020e */
[----:B------:R-:W-:Y:S01]  /*10d0*/  IABS R16, R17 ;  /* 0x0000001100107213 */ /* 0x000fe20000000000 */
[C---:B------:R-:W-:Y:S01]  /*10e0*/  VIADD R23, R88.reuse, 0x9 ;  /* 0x0000000958177836 */ /* 0x040fe20000000000 */
[----:B------:R-:W-:Y:S01]  /*10f0*/  IABS R18, R21 ;  /* 0x0000001500127213 */ /* 0x000fe20000000000 */
[----:B------:R-:W-:Y:S01]  /*1100*/  VIADD R24, R88, 0xa ;  /* 0x0000000a58187836 */ /* 0x000fe20000000000 */
[----:B------:R-:W-:Y:S01]  /*1110*/  STL.64 [R1+0x26c0], R56 ;  /* 0x0026c03801007387 */ /* 0x000fe20000100a00 */
[--C-:B------:R-:W-:Y:S01]  /*1120*/  @!P4 IMAD.IADD R9, R9, 0x1, -R5.reuse ;  /* 0x000000010909c824 */ /* 0x100fe200078e0a05 */
[----:B------:R-:W-:Y:S01]  /*1130*/  ISETP.GT.U32.AND P4, PT, R5, R14, PT ;  /* 0x0000000e0500720c */ /* 0x000fe20003f84070 */
[--C-:B------:R-:W-:Y:S01]  /*1140*/  @!P6 IMAD.IADD R12, R12, 0x1, -R5.reuse ;  /* 0x000000010c0ce824 */ /* 0x100fe200078e0a05 */
[----:B------:R-:W-:Y:S01]  /*1150*/  STL.64 [R1+0x26e0], R56 ;  /* 0x0026e03801007387 */ /* 0x000fe20000100a00 */
[----:B------:R-:W-:Y:S01]  /*1160*/  @!P0 IMAD.IADD R10, R10, 0x1, -R5 ;  /* 0x000000010a0a8824 */ /* 0x000fe200078e0a05 */
[----:B------:R-:W-:Y:S01]  /*1170*/  ISETP.GE.AND P0, PT, R13, RZ, PT ;  /* 0x000000ff0d00720c */ /* 0x000fe20003f06270 */
[----:B------:R-:W-:Y:S01]  /*1180*/  IMAD.HI.U32 R11, R19, R16, RZ ;  /* 0x00000010130b7227 */ /* 0x000fe200078e00ff */
[----:B------:R-:W-:Y:S01]  /*1190*/  ISETP.GT.U32.AND P6, PT, R5, R12, PT ;  /* 0x0000000c0500720c */ /* 0x000fe20003fc4070 */
[----:B------:R1:W-:Y:S02]  /*11a0*/  STL.64 [R1+0x2700], R56 ;  /* 0x0027003801007387 */ /* 0x0003e40000100a00 */
[----:B------:R-:W-:-:S02]  /*11b0*/  IMAD.HI.U32 R13, R19, R18, RZ ;  /* 0x00000012130d7227 */ /* 0x000fc400078e00ff */
[----:B------:R-:W-:Y:S02]  /*11c0*/  STL.64 [R1+0x2628], R86 ;  /* 0x0026285601007387 */ /* 0x000fe40000100a00 */
[----:B------:R-:W-:Y:S02]  /*11d0*/  IMAD.MOV R11, RZ, RZ, -R11 ;  /* 0x000000ffff0b7224 */ /* 0x000fe400078e0a0b */
[----:B------:R-:W-:Y:S01]  /*11e0*/  IMAD.MOV R13, RZ, RZ, -R13 ;  /* 0x000000ffff0d7224 */ /* 0x000fe200078e0a0d */
[----:B------:R-:W-:Y:S01]  /*11f0*/  STL.64 [R1+0x2640], R86 ;  /* 0x0026405601007387 */ /* 0x000fe20000100a00 */
[C---:B------:R-:W-:Y:S01]  /*1200*/  IMAD R11, R5.reuse, R11, R16 ;  /* 0x0000000b050b7224 */ /* 0x040fe200078e0210 */
[----:B------:R-:W-:Y:S01]  /*1210*/  IABS R16, R23 ;  /* 0x0000001700107213 */ /* 0x000fe20000000000 */
[C---:B------:R-:W-:Y:S01]  /*1220*/  IMAD R13, R5.reuse, R13, R18 ;  /* 0x0000000d050d7224 */ /* 0x040fe200078e0212 */
[----:B------:R-:W-:Y:S01]  /*1230*/  IABS R18, R24 ;  /* 0x0000001800127213 */ /* 0x000fe20000000000 */
[----:B------:R-:W-:Y:S01]  /*1240*/  @!P4 IMAD.IADD R14, R14, 0x1, -R5 ;  /* 0x000000010e0ec824 */ /* 0x000fe200078e0a05 */
[----:B------:R-:W-:Y:S01]  /*1250*/  STL.64 [R1+0x2668], R86 ;  /* 0x0026685601007387 */ /* 0x000fe20000100a00 */
[----:B------:R-:W-:Y:S01]  /*1260*/  IMAD.MOV.U32 R8, RZ, RZ, R10 ;  /* 0x000000ffff087224 */ /* 0x000fe200078e000a */
[----:B-1----:R-:W-:Y:S01]  /*1270*/  SHF.R.U32.HI R56, RZ, 0x5, R93 ;  /* 0x00000005ff387819 */ /* 0x002fe2000001165d */
[----:B------:R-:W-:Y:S01]  /*1280*/  @!P6 IMAD.IADD R12, R12, 0x1, -R5 ;  /* 0x000000010c0ce824 */ /* 0x000fe200078e0a05 */
[----:B------:R-:W-:Y:S01]  /*1290*/  ISETP.GT.U32.AND P4, PT, R5, R14, PT ;  /* 0x0000000e0500720c */ /* 0x000fe20003f84070 */
[----:B------:R-:W-:Y:S01]  /*12a0*/  IMAD.HI.U32 R10, R19, R16, RZ ;  /* 0x00000010130a7227 */ /* 0x000fe200078e00ff */
[----:B------:R-:W-:Y:S01]  /*12b0*/  ISETP.GT.U32.AND P6, PT, R5, R13, PT ;  /* 0x0000000d0500720c */ /* 0x000fe20003fc4070 */
[----:B------:R-:W-:Y:S02]  /*12c0*/  STL.64 [R1+0x2688], R86 ;  /* 0x0026885601007387 */ /* 0x000fe40000100a00 */
[----:B------:R-:W-:Y:S01]  /*12d0*/  @!P2 IMAD.MOV R8, RZ, RZ, -R8 ;  /* 0x000000ffff08a224 */ /* 0x000fe200078e0a08 */
[----:B------:R-:W-:Y:S01]  /*12e0*/  ISETP.GE.AND P2, PT, R17, RZ, PT ;  /* 0x000000ff1100720c */ /* 0x000fe20003f46270 */
[----:B------:R-:W-:Y:S01]  /*12f0*/  IMAD.MOV R17, RZ, RZ, -R10 ;  /* 0x000000ffff117224 */ /* 0x000fe200078e0a0a */
[----:B------:R-:W-:Y:S01]  /*1300*/  STL.64 [R1+0x26a8], R86 ;  /* 0x0026a85601007387 */ /* 0x000fe20000100a00 */
[----:B------:R-:W-:Y:S01]  /*1310*/  @!P1 IMAD.MOV R9, RZ, RZ, -R9 ;  /* 0x000000ffff099224 */ /* 0x000fe200078e0a09 */
[C---:B------:R-:W-:Y:S01]  /*1320*/  ISETP.GT.U32.AND P1, PT, R5.reuse, R11, PT ;  /* 0x0000000b0500720c */ /* 0x040fe20003f24070 */
[----:B------:R-:W-:Y:S01]  /*1330*/  VIADD R26, R88, 0xb ;  /* 0x0000000b581a7836 */ /* 0x000fe20000000000 */
[----:B------:R-:W-:Y:S01]  /*1340*/  STL.64 [R1+0x26c8], R86 ;  /* 0x0026c85601007387 */ /* 0x000fe20000100a00 */
[----:B------:R-:W-:-:S02]  /*1350*/  IMAD R16, R5, R17, R16 ;  /* 0x0000001105107224 */ /* 0x000fc400078e0210 */
[--C-:B------:R-:W-:Y:S01]  /*1360*/  @!P4 IMAD.IADD R14, R14, 0x1, -R5.reuse ;  /* 0x000000010e0ec824 */ /* 0x100fe200078e0a05 */
[----:B------:R-:W-:Y:S01]  /*1370*/  IABS R20, R26 ;  /* 0x0000001a00147213 */ /* 0x000fe20000000000 */
[----:B------:R-:W-:Y:S01]  /*1380*/  @!P6 IMAD.IADD R13, R13, 0x1, -R5 ;  /* 0x000000010d0de824 */ /* 0x000fe200078e0a05 */
[----:B------:R-:W-:Y:S01]  /*1390*/  ISETP.GT.U32.AND P4, PT, R5, R16, PT ;  /* 0x000000100500720c */ /* 0x000fe20003f84070 */
[----:B------:R-:W-:Y:S01]  /*13a0*/  IMAD.HI.U32 R15, R19, R18, RZ ;  /* 0x00000012130f7227 */ /* 0x000fe200078e00ff */
[----:B------:R-:W-:Y:S02]  /*13b0*/  STL.64 [R1+0x26e8], R86 ;  /* 0x0026e85601007387 */ /* 0x000fe40000100a00 */
[----:B------:R-:W-:Y:S01]  /*13c0*/  ISETP.GT.U32.AND P6, PT, R5, R13, PT ;  /* 0x0000000d0500720c */ /* 0x000fe20003fc4070 */
[----:B------:R-:W-:Y:S01]  /*13d0*/  IMAD.MOV R15, RZ, RZ, -R15 ;  /* 0x000000ffff0f7224 */ /* 0x000fe200078e0a0f */
[----:B------:R-:W-:Y:S01]  /*13e0*/  STL.64 [R1+0x2708], R86 ;  /* 0x0027085601007387 */ /* 0x000fe20000100a00 */
[----:B------:R-:W-:-:S03]  /*13f0*/  IMAD.HI.U32 R10, R19, R20, RZ ;  /* 0x00000014130a7227 */ /* 0x000fc600078e00ff */
[----:B------:R-:W-:Y:S01]  /*1400*/  STL.64 [R1+0x2620], R84 ;  /* 0x0026205401007387 */ /* 0x000fe20000100a00 */
[--C-:B------:R-:W-:Y:S02]  /*1410*/  @!P1 IMAD.IADD R11, R11, 0x1, -R5.reuse ;  /* 0x000000010b0b9824 */ /* 0x100fe400078e0a05 */
[C---:B------:R-:W-:Y:S01]  /*1420*/  IMAD R15, R5.reuse, R15, R18 ;  /* 0x0000000f050f7224 */ /* 0x040fe200078e0212 */
[----:B------:R-:W-:Y:S01]  /*1430*/  STL.64 [R1+0x2658], R84 ;  /* 0x0026585401007387 */ /* 0x000fe20000100a00 */
[----:B------:R-:W-:Y:S01]  /*1440*/  IMAD.MOV R18, RZ, RZ, -R10 ;  /* 0x000000ffff127224 */ /* 0x000fe200078e0a0a */
[C---:B------:R-:W-:Y:S01]  /*1450*/  ISETP.GT.U32.AND P1, PT, R5.reuse, R11, PT ;  /* 0x0000000b0500720c */ /* 0x040fe20003f24070 */
[--C-:B------:R-:W-:Y:S01]  /*1460*/  @!P4 IMAD.IADD R16, R16, 0x1, -R5.reuse ;  /* 0x000000011010c824 */ /* 0x100fe200078e0a05 */
[----:B------:R-:W-:Y:S01]  /*1470*/  STL.64 [R1+0x2678], R84 ;  /* 0x0026785401007387 */ /* 0x000fe20000100a00 */
[----:B------:R-:W-:Y:S02]  /*1480*/  IMAD R18, R5, R18, R20 ;  /* 0x0000001205127224 */ /* 0x000fe400078e0214 */
[--C-:B------:R-:W-:Y:S01]  /*1490*/  @!P6 IMAD.IADD R13, R13, 0x1, -R5.reuse ;  /* 0x000000010d0de824 */ /* 0x100fe200078e0a05 */
[C---:B------:R-:W-:Y:S01]  /*14a0*/  ISETP.GT.U32.AND P4, PT, R5.reuse, R16, PT ;  /* 0x000000100500720c */ /* 0x040fe20003f84070 */
[----:B------:R-:W-:Y:S01]  /*14b0*/  IMAD.MOV.U32 R10, RZ, RZ, R12 ;  /* 0x000000ffff0a7224 */ /* 0x000fe200078e000c */
[C---:B------:R-:W-:Y:S01]  /*14c0*/  ISETP.GT.U32.AND P6, PT, R5.reuse, R18, PT ;  /* 0x000000120500720c */ /* 0x040fe20003fc4070 */
[----:B------:R-:W-:Y:S01]  /*14d0*/  IMAD.MOV.U32 R12, RZ, RZ, R14 ;  /* 0x000000ffff0c7224 */ /* 0x000fe200078e000e */
[----:B------:R-:W-:Y:S01]  /*14e0*/  STL.64 [R1+0x2698], R84 ;  /* 0x0026985401007387 */ /* 0x000fe20000100a00 */
[----:B------:R-:W-:Y:S01]  /*14f0*/  @!P3 IMAD.MOV R10, RZ, RZ, -R10 ;  /* 0x000000ffff0ab224 */ /* 0x000fe200078e0a0a */
[----:B------:R-:W-:Y:S01]  /*1500*/  ISETP.GT.U32.AND P3, PT, R5, R15, PT ;  /* 0x0000000f0500720c */ /* 0x000fe20003f64070 */
[--C-:B------:R-:W-:Y:S01]  /*1510*/  @!P1 IMAD.IADD R11, R11, 0x1, -R5.reuse ;  /* 0x000000010b0b9824 */ /* 0x100fe200078e0a05 */
[----:B------:R-:W-:Y:S01]  /*1520*/  ISETP.GE.AND P1, PT, R21, RZ, PT ;  /* 0x000000ff1500720c */ /* 0x000fe20003f26270 */
[----:B------:R-:W-:Y:S01]  /*1530*/  @!P0 IMAD.MOV R12, RZ, RZ, -R12 ;  /* 0x000000ffff0c8224 */ /* 0x000fe200078e0a0c */
[----:B------:R-:W-:Y:S01]  /*1540*/  ISETP.GE.AND P0, PT, R23, RZ, PT ;  /* 0x000000ff1700720c */ /* 0x000fe20003f06270 */
[----:B------:R-:W-:Y:S01]  /*1550*/  VIADD R21, R88, 0xd ;  /* 0x0000000d58157836 */ /* 0x000fe20000000000 */
[----:B------:R-:W-:Y:S01]  /*1560*/  STL.64 [R1+0x26b8], R84 ;  /* 0x0026b85401007387 */ /* 0x000fe20000100a00 */
[----:B------:R-:W-:-:S02]  /*1570*/  @!P4 IMAD.IADD R16, R16, 0x1, -R5 ;  /* 0x000000011010c824 */ /* 0x000fc400078e0a05 */
[--C-:B------:R-:W-:Y:S01]  /*1580*/  @!P6 IMAD.IADD R18, R18, 0x1, -R5.reuse ;  /* 0x000000011212e824 */ /* 0x100fe200078e0a05 */
[----:B------:R-:W-:Y:S01]  /*1590*/  IABS R20, R21 ;  /* 0x0000001500147213 */ /* 0x000fe20000000000 */
[----:B------:R-:W-:Y:S01]  /*15a0*/  IMAD.MOV.U32 R14, RZ, RZ, R16 ;  /* 0x000000ffff0e7224 */ /* 0x000fe200078e0010 */
[----:B------:R-:W-:Y:S01]  /*15b0*/  STL.64 [R1+0x26d8], R84 ;  /* 0x0026d85401007387 */ /* 0x000fe20000100a00 */
[----:B------:R-:W-:Y:S01]  /*15c0*/  @!P3 IMAD.IADD R15, R15, 0x1, -R5 ;  /* 0x000000010f0fb824 */ /* 0x000fe200078e0a05 */
[----:B------:R-:W-:Y:S01]  /*15d0*/  ISETP.GT.U32.AND P6, PT, R5, R18, PT ;  /* 0x000000120500720c */ /* 0x000fe20003fc4070 */
[----:B------:R-:W-:Y:S01]  /*15e0*/  IMAD.HI.U32 R16, R19, R20, RZ ;  /* 0x0000001413107227 */ /* 0x000fe200078e00ff */
[----:B------:R-:W-:Y:S02]  /*15f0*/  STL.64 [R1+0x26f8], R84 ;  /* 0x0026f85401007387 */ /* 0x000fe40000100a00 */
[----:B------:R-:W-:Y:S01]  /*1600*/  ISETP.GT.U32.AND P3, PT, R5, R15, PT ;  /* 0x0000000f0500720c */ /* 0x000fe20003f64070 */
[----:B------:R-:W-:Y:S01]  /*1610*/  @!P0 IMAD.MOV R14, RZ, RZ, -R14 ;  /* 0x000000ffff0e8224 */ /* 0x000fe200078e0a0e */
[----:B------:R-:W-:Y:S01]  /*1620*/  ISETP.GE.AND P0, PT, R21, RZ, PT ;  /* 0x000000ff1500720c */ /* 0x000fe20003f06270 */
[----:B------:R-:W-:Y:S01]  /*1630*/  VIADD R27, R88, 0xc ;  /* 0x0000000c581b7836 */ /* 0x000fe20000000000 */
[----:B------:R-:W-:Y:S01]  /*1640*/  STL.64 [R1+0x2618], R82 ;  /* 0x0026185201007387 */ /* 0x000fe20000100a00 */
[----:B------:R-:W-:-:S02]  /*1650*/  IMAD.MOV R21, RZ, RZ, -R16 ;  /* 0x000000ffff157224 */ /* 0x000fc400078e0a10 */
[----:B------:R-:W-:Y:S01]  /*1660*/  @!P2 IMAD.MOV R11, RZ, RZ, -R11 ;  /* 0x000000ffff0ba224 */ /* 0x000fe200078e0a0b */
[----:B------:R-:W-:Y:S01]  /*1670*/  IABS R22, R27 ;  /* 0x0000001b00167213 */ /* 0x000fe20000000000 */
[----:B------:R-:W-:Y:S01]  /*1680*/  IMAD R20, R5, R21, R20 ;  /* 0x0000001505147224 */ /* 0x000fe200078e0214 */
[----:B------:R-:W-:Y:S01]  /*1690*/  ISETP.GE.AND P2, PT, R24, RZ, PT ;  /* 0x000000ff1800720c */ /* 0x000fe20003f46270 */
[----:B------:R-:W-:Y:S01]  /*16a0*/  @!P6 IMAD.IADD R18, R18, 0x1, -R5 ;  /* 0x000000011212e824 */ /* 0x000fe200078e0a05 */
[----:B------:R-:W-:Y:S01]  /*16b0*/  STL.64 [R1+0x2648], R82 ;  /* 0x0026485201007387 */ /* 0x000fe20000100a00 */
[----:B------:R-:W-:Y:S01]  /*16c0*/  IMAD.HI.U32 R17, R19, R22, RZ ;  /* 0x0000001613117227 */ /* 0x000fe200078e00ff */
[----:B------:R-:W-:Y:S02]  /*16d0*/  ISETP.GT.U32.AND P6, PT, R5, R20, PT ;  /* 0x000000140500720c */ /* 0x000fe40003fc4070 */
[----:B------:R-:W-:Y:S01]  /*16e0*/  STL.64 [R1+0x2610], R80 ;  /* 0x0026105001007387 */ /* 0x000fe20000100a00 */
[----:B------:R-:W-:-:S02]  /*16f0*/  IMAD.MOV R17, RZ, RZ, -R17 ;  /* 0x000000ffff117224 */ /* 0x000fc400078e0a11 */
[C---:B------:R-:W-:Y:S01]  /*1700*/  VIADD R23, R88.reuse, 0xe ;  /* 0x0000000e58177836 */ /* 0x040fe20000000000 */
[----:B------:R-:W-:Y:S01]  /*1710*/  STL.64 [R1+0x2608], R78 ;  /* 0x0026084e01007387 */ /* 0x000fe20000100a00 */
[----:B------:R-:W-:Y:S01]  /*1720*/  @!P3 IMAD.IADD R15, R15, 0x1, -R5 ;  /* 0x000000010f0fb824 */ /* 0x000fe200078e0a05 */
[----:B------:R-:W-:Y:S01]  /*1730*/  ISETP.GE.AND P3, PT, R27, RZ, PT ;  /* 0x000000ff1b00720c */ /* 0x000fe20003f66270 */
[----:B------:R-:W-:Y:S01]  /*1740*/  IMAD R17, R5, R17, R22 ;  /* 0x0000001105117224 */ /* 0x000fe200078e0216 */
[----:B------:R-:W-:Y:S01]  /*1750*/  IABS R22, R23 ;  /* 0x0000001700167213 */ /* 0x000fe20000000000 */
[----:B------:R-:W-:Y:S01]  /*1760*/  @!P2 IMAD.MOV R15, RZ, RZ, -R15 ;  /* 0x000000ffff0fa224 */ /* 0x000fe200078e0a0f */
[----:B------:R-:W-:Y:S01]  /*1770*/  ISETP.GE.AND P2, PT, R23, RZ, PT ;  /* 0x000000ff1700720c */ /* 0x000fe20003f46270 */
[----:B------:R-:W-:Y:S01]  /*1780*/  VIADD R23, R88, 0xf ;  /* 0x0000000f58177836 */ /* 0x000fe20000000000 */
[----:B------:R-:W-:Y:S01]  /*1790*/  ISETP.GT.U32.AND P4, PT, R5, R17, PT ;  /* 0x000000110500720c */ /* 0x000fe20003f84070 */
[----:B------:R-:W-:Y:S01]  /*17a0*/  @!P1 IMAD.MOV R13, RZ, RZ, -R13 ;  /* 0x000000ffff0d9224 */ /* 0x000fe200078e0a0d */
[----:B------:R-:W-:Y:S01]  /*17b0*/  ISETP.GE.AND P1, PT, R26, RZ, PT ;  /* 0x000000ff1a00720c */ /* 0x000fe20003f26270 */
[----:B------:R-:W-:Y:S01]  /*17c0*/  @!P6 IMAD.IADD R20, R20, 0x1, -R5 ;  /* 0x000000011414e824 */ /* 0x000fe200078e0a05 */
[----:B------:R-:W-:Y:S01]  /*17d0*/  IABS R38, R23 ;  /* 0x0000001700267213 */ /* 0x000fe20000000000 */
[----:B------:R-:W-:Y:S01]  /*17e0*/  IMAD.HI.U32 R16, R19, R22, RZ ;  /* 0x0000001613107227 */ /* 0x000fe200078e00ff */
[----:B------:R-:W-:Y:S02]  /*17f0*/  STL.64 [R1+0x2600], R76 ;  /* 0x0026004c01007387 */ /* 0x000fe40000100a00 */
[----:B------:R-:W-:Y:S01]  /*1800*/  ISETP.GT.U32.AND P6, PT, R5, R20, PT ;  /* 0x000000140500720c */ /* 0x000fe20003fc4070 */
[----:B------:R-:W-:Y:S01]  /*1810*/  VIADD R26, R88, 0x10 ;  /* 0x00000010581a7836 */ /* 0x000fe20000000000 */
[----:B------:R-:W-:Y:S01]  /*1820*/  STL.64 [R1+0x25f8], R74 ;  /* 0x0025f84a01007387 */ /* 0x000fe20000100a00 */
[----:B------:R-:W-:-:S02]  /*1830*/  IMAD.MOV R21, RZ, RZ, -R16 ;  /* 0x000000ffff157224 */ /* 0x000fc400078e0a10 */
[----:B------:R-:W-:Y:S01]  /*1840*/  IMAD.MOV.U32 R16, RZ, RZ, R18 ;  /* 0x000000ffff107224 */ /* 0x000fe200078e0012 */
[----:B------:R-:W-:Y:S01]  /*1850*/  IABS R24, R26 ;  /* 0x0000001a00187213 */ /* 0x000fe20000000000 */
[----:B------:R-:W-:Y:S01]  /*1860*/  IMAD.HI.U32 R18, R19, R38, RZ ;  /* 0x0000002613127227 */ /* 0x000fe200078e00ff */
[----:B------:R-:W-:Y:S03]  /*1870*/  STL.64 [R1+0x25f0], R72 ;  /* 0x0025f04801007387 */ /* 0x000fe60000100a00 */
[----:B------:R-:W-:Y:S01]  /*1880*/  IMAD R22, R5, R21, R22 ;  /* 0x0000001505167224 */ /* 0x000fe200078e0216 */
[----:B------:R1:W-:Y:S01]  /*1890*/  STL.64 [R1+0x25e8], R70 ;  /* 0x0025e84601007387 */ /* 0x0003e20000100a00 */
[----:B------:R-:W-:Y:S02]  /*18a0*/  IMAD.MOV R18, RZ, RZ, -R18 ;  /* 0x000000ffff127224 */ /* 0x000fe400078e0a12 */
[----:B------:R-:W-:Y:S01]  /*18b0*/  VIADD R27, R88, 0x11 ;  /* 0x00000011581b7836 */ /* 0x000fe20000000000 */
[----:B------:R-:W-:Y:S01]  /*18c0*/  STL.64 [R1+0x25e0], R68 ;  /* 0x0025e04401007387 */ /* 0x000fe20000100a00 */
[----:B------:R-:W-:-:S03]  /*18d0*/  IMAD.HI.U32 R21, R19, R24, RZ ;  /* 0x0000001813157227 */ /* 0x000fc600078e00ff */
[----:B------:R-:W-:Y:S01]  /*18e0*/  STL.64 [R1+0x25d8], R66 ;  /* 0x0025d84201007387 */ /* 0x000fe20000100a00 */
[----:B------:R-:W-:Y:S02]  /*18f0*/  @!P4 IMAD.IADD R17, R17, 0x1, -R5 ;  /* 0x000000011111c824 */ /* 0x000fe400078e0a05 */
[C---:B------:R-:W-:Y:S01]  /*1900*/  IMAD R38, R5.reuse, R18, R38 ;  /* 0x0000001205267224 */ /* 0x040fe200078e0226 */
[----:B------:R-:W-:Y:S01]  /*1910*/  IABS R18, R27 ;  /* 0x0000001b00127213 */ /* 0x000fe20000000000 */
[----:B------:R-:W-:Y:S01]  /*1920*/  IMAD.MOV R21, RZ, RZ, -R21 ;  /* 0x000000ffff157224 */ /* 0x000fe200078e0a15 */
[C---:B------:R-:W-:Y:S01]  /*1930*/  ISETP.GT.U32.AND P4, PT, R5.reuse, R17, PT ;  /* 0x000000110500720c */ /* 0x040fe20003f84070 */
[----:B------:R-:W-:Y:S01]  /*1940*/  @!P6 IMAD.IADD R20, R20, 0x1, -R5 ;  /* 0x000000011414e824 */ /* 0x000fe200078e0a05 */
[C---:B------:R-:W-:Y:S01]  /*1950*/  ISETP.GT.U32.AND P6, PT, R5.reuse, R38, PT ;  /* 0x000000260500720c */ /* 0x040fe20003fc4070 */
[----:B------:R-:W-:Y:S01]  /*1960*/  IMAD R21, R5, R21, R24 ;  /* 0x0000001505157224 */ /* 0x000fe200078e0218 */
[----:B------:R-:W-:Y:S01]  /*1970*/  STL.64 [R1+0x25d0], R64 ;  /* 0x0025d04001007387 */ /* 0x000fe20000100a00 */
[----:B------:R-:W-:Y:S01]  /*1980*/  IMAD.MOV.U32 R24, RZ, RZ, R18 ;  /* 0x000000ffff187224 */ /* 0x000fe200078e0012 */
[----:B-1----:R-:W-:Y:S01]  /*1990*/  PRMT R71, RZ, 0x7610, R71 ;  /* 0x00007610ff477816 */ /* 0x002fe20000000047 */
[----:B------:R-:W-:Y:S01]  /*19a0*/  IMAD.MOV.U32 R18, RZ, RZ, R20 ;  /* 0x000000ffff127224 */ /* 0x000fe200078e0014 */
[----:B------:R1:W-:Y:S01]  /*19b0*/  STL.64 [R1+0x25c8], R62 ;  /* 0x0025c83e01007387 */ /* 0x0003e20000100a00 */
[----:B------:R-:W-:-:S02]  /*19c0*/  VIADD R29, R88, 0x12 ;  /* 0x00000012581d7836 */ /* 0x000fc40000000000 */
[----:B------:R-:W-:Y:S01]  /*19d0*/  @!P0 IMAD.MOV R18, RZ, RZ, -R18 ;  /* 0x000000ffff128224 */ /* 0x000fe200078e0a12 */
[----:B------:R-:W-:Y:S01]  /*19e0*/  ISETP.GT.U32.AND P0, PT, R5, R21, PT ;  /* 0x000000150500720c */ /* 0x000fe20003f04070 */
[----:B------:R-:W-:Y:S01]  /*19f0*/  @!P4 IMAD.IADD R17, R17, 0x1, -R5 ;  /* 0x000000011111c824 */ /* 0x000fe200078e0a05 */
[----:B------:R-:W-:Y:S01]  /*1a00*/  ISETP.GT.U32.AND P4, PT, R5, R22, PT ;  /* 0x000000160500720c */ /* 0x000fe20003f84070 */
[----:B------:R-:W-:Y:S01]  /*1a10*/  VIADD R41, R88, 0x13 ;  /* 0x0000001358297836 */ /* 0x000fe20000000000 */
[----:B------:R-:W-:Y:S01]  /*1a20*/  STL.64 [R1+0x25c0], R60 ;  /* 0x0025c03c01007387 */ /* 0x000fe20000100a00 */
[----:B------:R-:W-:Y:S01]  /*1a30*/  @!P3 IMAD.MOV R17, RZ, RZ, -R17 ;  /* 0x000000ffff11b224 */ /* 0x000fe200078e0a11 */
[----:B------:R-:W-:Y:S01]  /*1a40*/  ISETP.GE.AND P3, PT, R26, RZ, PT ;  /* 0x000000ff1a00720c */ /* 0x000fe20003f66270 */
[----:B------:R-:W-:Y:S01]  /*1a50*/  VIADD R43, R88, 0x14 ;  /* 0x00000014582b7836 */ /* 0x000fe20000000000 */
[----:B------:R-:W-:Y:S01]  /*1a60*/  IABS R26, R29 ;  /* 0x0000001d001a7213 */ /* 0x000fe20000000000 */
[----:B------:R-:W-:Y:S01]  /*1a70*/  @!P1 IMAD.MOV R16, RZ, RZ, -R16 ;  /* 0x000000ffff109224 */ /* 0x000fe200078e0a10 */
[----:B------:R-:W-:Y:S01]  /*1a80*/  IABS R28, R41 ;  /* 0x00000029001c7213 */ /* 0x000fe20000000000 */
[--C-:B------:R-:W-:Y:S01]  /*1a90*/  @!P6 IMAD.IADD R38, R38, 0x1, -R5.reuse ;  /* 0x000000012626e824 */ /* 0x100fe200078e0a05 */
[----:B------:R-:W-:Y:S01]  /*1aa0*/  ISETP.GE.AND P1, PT, R23, RZ, PT ;  /* 0x000000ff1700720c */ /* 0x000fe20003f26270 */
[----:B------:R-:W-:Y:S01]  /*1ab0*/  @!P0 IMAD.IADD R21, R21, 0x1, -R5 ;  /* 0x0000000115158824 */ /* 0x000fe200078e0a05 */
[----:B------:R-:W-:Y:S01]  /*1ac0*/  IABS R30, R43 ;  /* 0x0000002b001e7213 */ /* 0x000fe20000000000 */
[----:B------:R-:W-:Y:S01]  /*1ad0*/  IMAD.HI.U32 R20, R19, R26, RZ ;  /* 0x0000001a13147227 */ /* 0x000fe200078e00ff */
[C---:B------:R-:W-:Y:S01]  /*1ae0*/  ISETP.GT.U32.AND P6, PT, R5.reuse, R38, PT ;  /* 0x000000260500720c */ /* 0x040fe20003fc4070 */
[----:B------:R-:W-:Y:S01]  /*1af0*/  STL.64 [R1+0x25b8], R58 ;  /* 0x0025b83a01007387 */ /* 0x000fe20000100a00 */
[----:B------:R-:W-:Y:S01]  /*1b00*/  ISETP.GT.U32.AND P0, PT, R5, R21, PT ;  /* 0x000000150500720c */ /* 0x000fe20003f04070 */
[----:B------:R-:W-:Y:S01]  /*1b10*/  IMAD.MOV R20, RZ, RZ, -R20 ;  /* 0x000000ffff147224 */ /* 0x000fe200078e0a14 */
[----:B-1----:R-:W-:Y:S01]  /*1b20*/  PRMT R62, RZ, 0x7610, R62 ;  /* 0x00007610ff3e7816 */ /* 0x002fe2000000003e */
[----:B------:R-:W-:Y:S01]  /*1b30*/  IMAD.HI.U32 R23, R19, R24, RZ ;  /* 0x0000001813177227 */ /* 0x000fe200078e00ff */
[----:B------:R-:W-:-:S03]  /*1b40*/  PRMT R63, RZ, 0x7610, R63 ;  /* 0x00007610ff3f7816 */ /* 0x000fc6000000003f */
[----:B------:R-:W-:Y:S02]  /*1b50*/  IMAD R26, R5, R20, R26 ;  /* 0x00000014051a7224 */ /* 0x000fe400078e021a */
[----:B------:R-:W-:-:S04]  /*1b60*/  IMAD.HI.U32 R20, R19, R28, RZ ;  /* 0x0000001c13147227 */ /* 0x000fc800078e00ff */
[----:B------:R-:W-:Y:S02]  /*1b70*/  IMAD.MOV R20, RZ, RZ, -R20 ;  /* 0x000000ffff147224 */ /* 0x000fe400078e0a14 */
[----:B------:R-:W-:Y:S01]  /*1b80*/  @!P0 IMAD.IADD R21, R21, 0x1, -R5 ;  /* 0x0000000115158824 */ /* 0x000fe200078e0a05 */
[C---:B------:R-:W-:Y:S01]  /*1b90*/  ISETP.GT.U32.AND P0, PT, R5.reuse, R26, PT ;  /* 0x0000001a0500720c */ /* 0x040fe20003f04070 */
[----:B------:R-:W-:Y:S02]  /*1ba0*/  IMAD.MOV R23, RZ, RZ, -R23 ;  /* 0x000000ffff177224 */ /* 0x000fe400078e0a17 */
[----:B------:R-:W-:Y:S02]  /*1bb0*/  IMAD R28, R5, R20, R28 ;  /* 0x00000014051c7224 */ /* 0x000fe400078e021c */
[----:B------:R-:W-:-:S04]  /*1bc0*/  IMAD.HI.U32 R20, R19, R30, RZ ;  /* 0x0000001e13147227 */ /* 0x000fc800078e00ff */
[C---:B------:R-:W-:Y:S02]  /*1bd0*/  IMAD R24, R5.reuse, R23, R24 ;  /* 0x0000001705187224 */ /* 0x040fe400078e0218 */
[----:B------:R-:W-:Y:S02]  /*1be0*/  IMAD.MOV R23, RZ, RZ, -R20 ;  /* 0x000000ffff177224 */ /* 0x000fe400078e0a14 */
[--C-:B------:R-:W-:Y:S02]  /*1bf0*/  @!P4 IMAD.IADD R22, R22, 0x1, -R5.reuse ;  /* 0x000000011616c824 */ /* 0x100fe400078e0a05 */
[C---:B------:R-:W-:Y:S02]  /*1c00*/  IMAD R30, R5.reuse, R23, R30 ;  /* 0x00000017051e7224 */ /* 0x040fe400078e021e */
[----:B------:R-:W-:Y:S01]  /*1c10*/  @!P0 IMAD.IADD R26, R26, 0x1, -R5 ;  /* 0x000000011a1a8824 */ /* 0x000fe200078e0a05 */
[C---:B------:R-:W-:Y:S01]  /*1c20*/  ISETP.GT.U32.AND P4, PT, R5.reuse, R22, PT ;  /* 0x000000160500720c */ /* 0x040fe20003f84070 */
[C---:B------:R-:W-:Y:S01]  /*1c30*/  VIADD R33, R88.reuse, 0x17 ;  /* 0x0000001758217836 */ /* 0x040fe20000000000 */
[----:B------:R-:W-:Y:S01]  /*1c40*/  ISETP.GT.U32.AND P0, PT, R5, R30, PT ;  /* 0x0000001e0500720c */ /* 0x000fe20003f04070 */
[----:B------:R-:W-:-:S02]  /*1c50*/  VIADD R45, R88, 0x15 ;  /* 0x00000015582d7836 */ /* 0x000fc40000000000 */
[C---:B------:R-:W-:Y:S01]  /*1c60*/  VIADD R31, R88.reuse, 0x16 ;  /* 0x00000016581f7836 */ /* 0x040fe20000000000 */
[----:B------:R-:W-:Y:S01]  /*1c70*/  IABS R34, R33 ;  /* 0x0000002100227213 */ /* 0x000fe20000000000 */
[----:B------:R-:W-:Y:S01]  /*1c80*/  VIADD R35, R88, 0x18 ;  /* 0x0000001858237836 */ /* 0x000fe20000000000 */
[----:B------:R-:W-:Y:S01]  /*1c90*/  IABS R36, R45 ;  /* 0x0000002d00247213 */ /* 0x000fe20000000000 */
[----:B------:R-:W-:Y:S01]  /*1ca0*/  @!P6 IMAD.IADD R38, R38, 0x1, -R5 ;  /* 0x000000012626e824 */ /* 0x000fe200078e0a05 */
[----:B------:R-:W-:Y:S01]  /*1cb0*/  IABS R32, R31 ;  /* 0x0000001f00207213 */ /* 0x000fe20000000000 */
[----:B------:R-:W-:Y:S01]  /*1cc0*/  IMAD.HI.U32 R23, R19, R34, RZ ;  /* 0x0000002213177227 */ /* 0x000fe200078e00ff */
[----:B------:R-:W-:Y:S02]  /*1cd0*/  ISETP.GT.U32.AND P6, PT, R5, R24, PT ;  /* 0x000000180500720c */ /* 0x000fe40003fc4070 */
[----:B------:R-:W-:Y:S01]  /*1ce0*/  IABS R40, R35 ;  /* 0x0000002300287213 */ /* 0x000fe20000000000 */
[----:B------:R-:W-:-:S04]  /*1cf0*/  IMAD.HI.U32 R20, R19, R36, RZ ;  /* 0x0000002413147227 */ /* 0x000fc800078e00ff */
[--C-:B------:R-:W-:Y:S01]  /*1d00*/  @!P4 IMAD.IADD R22, R22, 0x1, -R5.reuse ;  /* 0x000000011616c824 */ /* 0x100fe200078e0a05 */
[----:B------:R-:W-:Y:S01]  /*1d10*/  ISETP.GE.AND P4, PT, R27, RZ, PT ;  /* 0x000000ff1b00720c */ /* 0x000fe20003f86270 */
[----:B------:R-:W-:Y:S02]  /*1d20*/  @!P0 IMAD.IADD R30, R30, 0x1, -R5 ;  /* 0x000000011e1e8824 */ /* 0x000fe400078e0a05 */
[----:B------:R-:W-:Y:S02]  /*1d30*/  IMAD.MOV R23, RZ, RZ, -R23 ;  /* 0x000000ffff177224 */ /* 0x000fe400078e0a17 */
[----:B------:R-:W-:Y:S02]  /*1d40*/  IMAD.MOV R27, RZ, RZ, -R20 ;  /* 0x000000ffff1b7224 */ /* 0x000fe400078e0a14 */
[----:B------:R-:W-:-:S04]  /*1d50*/  IMAD.HI.U32 R20, R19, R32, RZ ;  /* 0x0000002013147227 */ /* 0x000fc800078e00ff */
[----:B------:R-:W-:Y:S01]  /*1d60*/  @!P3 IMAD.MOV R21, RZ, RZ, -R21 ;  /* 0x000000ffff15b224 */ /* 0x000fe200078e0a15 */
[C---:B------:R-:W-:Y:S01]  /*1d70*/  ISETP.GT.U32.AND P3, PT, R5.reuse, R30, PT ;  /* 0x0000001e0500720c */ /* 0x040fe20003f64070 */
[----:B------:R-:W-:Y:S02]  /*1d80*/  IMAD R34, R5, R23, R34 ;  /* 0x0000001705227224 */ /* 0x000fe400078e0222 */
[----:B------:R-:W-:-:S04]  /*1d90*/  IMAD.HI.U32 R23, R19, R40, RZ ;  /* 0x0000002813177227 */ /* 0x000fc800078e00ff */
[----:B------:R-:W-:Y:S02]  /*1da0*/  IMAD.MOV R20, RZ, RZ, -R20 ;  /* 0x000000ffff147224 */ /* 0x000fe400078e0a14 */
[----:B------:R-:W-:Y:S02]  /*1db0*/  VIADD R39, R88, 0x19 ;  /* 0x0000001958277836 */ /* 0x000fe40000000000 */
[----:B------:R-:W-:Y:S02]  /*1dc0*/  IMAD.MOV R23, RZ, RZ, -R23 ;  /* 0x000000ffff177224 */ /* 0x000fe400078e0a17 */
[----:B------:R-:W-:Y:S01]  /*1dd0*/  IMAD R32, R5, R20, R32 ;  /* 0x0000001405207224 */ /* 0x000fe200078e0220 */
[----:B------:R-:W-:Y:S01]  /*1de0*/  IABS R42, R39 ;  /* 0x00000027002a7213 */ /* 0x000fe20000000000 */
[----:B------:R-:W-:Y:S02]  /*1df0*/  IMAD.MOV.U32 R20, RZ, RZ, R22 ;  /* 0x000000ffff147224 */ /* 0x000fe400078e0016 */
[----:B------:R-:W-:-:S02]  /*1e00*/  IMAD.MOV.U32 R22, RZ, RZ, R38 ;  /* 0x000000ffff167224 */ /* 0x000fc400078e0026 */
[--C-:B------:R-:W-:Y:S01]  /*1e10*/  @!P6 IMAD.IADD R24, R24, 0x1, -R5.reuse ;  /* 0x000000011818e824 */ /* 0x100fe200078e0a05 */
[C---:B------:R-:W-:Y:S01]  /*1e20*/  ISETP.GT.U32.AND P6, PT, R5.reuse, R28, PT ;  /* 0x0000001c0500720c */ /* 0x040fe20003fc4070 */
[C---:B------:R-:W-:Y:S01]  /*1e30*/  IMAD R38, R5.reuse, R23, R40 ;  /* 0x0000001705267224 */ /* 0x040fe200078e0228 */
[----:B------:R-:W-:Y:S01]  /*1e40*/  IABS R40, R88 ;  /* 0x0000005800287213 */ /* 0x000fe20000000000 */
[----:B------:R-:W-:Y:S01]  /*1e50*/  @!P3 IMAD.IADD R30, R30, 0x1, -R5 ;  /* 0x000000011e1eb824 */ /* 0x000fe200078e0a05 */
[----:B------:R-:W-:Y:S01]  /*1e60*/  ISETP.GT.U32.AND P0, PT, R5, R24, PT ;  /* 0x000000180500720c */ /* 0x000fe20003f04070 */
[----:B------:R-:W-:Y:S01]  /*1e70*/  IMAD.HI.U32 R23, R19, R42, RZ ;  /* 0x0000002a13177227 */ /* 0x000fe200078e00ff */
[----:B------:R-:W-:-:S03]  /*1e80*/  ISETP.GT.U32.AND P3, PT, R5, R38, PT ;  /* 0x000000260500720c */ /* 0x000fc60003f64070 */
[C---:B------:R-:W-:Y:S02]  /*1e90*/  IMAD R36, R5.reuse, R27, R36 ;  /* 0x0000001b05247224 */ /* 0x040fe400078e0224 */
[----:B------:R-:W-:Y:S02]  /*1ea0*/  VIADD R37, R88, 0x1a ;  /* 0x0000001a58257836 */ /* 0x000fe40000000000 */
[----:B------:R-:W-:Y:S02]  /*1eb0*/  IMAD.MOV R23, RZ, RZ, -R23 ;  /* 0x000000ffff177224 */ /* 0x000fe400078e0a17 */
[--C-:B------:R-:W-:Y:S01]  /*1ec0*/  @!P6 IMAD.IADD R28, R28, 0x1, -R5.reuse ;  /* 0x000000011c1ce824 */ /* 0x100fe200078e0a05 */
[C---:B------:R-:W-:Y:S01]  /*1ed0*/  ISETP.GT.U32.AND P6, PT, R5.reuse, R36, PT ;  /* 0x000000240500720c */ /* 0x040fe20003fc4070 */
[C---:B------:R-:W-:Y:S01]  /*1ee0*/  IMAD R42, R5.reuse, R23, R42 ;  /* 0x00000017052a7224 */ /* 0x040fe200078e022a */
[----:B------:R-:W-:Y:S01]  /*1ef0*/  IABS R44, R37 ;  /* 0x00000025002c7213 */ /* 0x000fe20000000000 */
[----:B------:R-:W-:Y:S01]  /*1f00*/  @!P1 IMAD.MOV R22, RZ, RZ, -R22 ;  /* 0x000000ffff169224 */ /* 0x000fe200078e0a16 */
[C---:B------:R-:W-:Y:S01]  /*1f10*/  ISETP.GT.U32.AND P1, PT, R5.reuse, R26, PT ;  /* 0x0000001a0500720c */ /* 0x040fe20003f24070 */
[----:B------:R-:W-:Y:S01]  /*1f20*/  @!P3 IMAD.IADD R38, R38, 0x1, -R5 ;  /* 0x000000012626b824 */ /* 0x000fe200078e0a05 */
[----:B------:R-:W-:Y:S01]  /*1f30*/  ISETP.GT.U32.AND P3, PT, R5, R42, PT ;  /* 0x0000002a0500720c */ /* 0x000fe20003f64070 */
[----:B------:R-:W-:-:S04]  /*1f40*/  IMAD.HI.U32 R27, R19, R44, RZ ;  /* 0x0000002c131b7227 */ /* 0x000fc800078e00ff */
[----:B------:R-:W-:Y:S01]  /*1f50*/  @!P0 IMAD.IADD R24, R24, 0x1, -R5 ;  /* 0x0000000118188824 */ /* 0x000fe200078e0a05 */
[C---:B------:R-:W-:Y:S01]  /*1f60*/  ISETP.GT.U32.AND P0, PT, R5.reuse, R32, PT ;  /* 0x000000200500720c */ /* 0x040fe20003f04070 */
[----:B------:R-:W-:Y:S02]  /*1f70*/  IMAD.MOV R27, RZ, RZ, -R27 ;  /* 0x000000ffff1b7224 */ /* 0x000fe400078e0a1b */
[----:B------:R-:W-:Y:S01]  /*1f80*/  @!P2 IMAD.MOV R20, RZ, RZ, -R20 ;  /* 0x000000ffff14a224 */ /* 0x000fe200078e0a14 */
[C---:B------:R-:W-:Y:S01]  /*1f90*/  ISETP.GT.U32.AND P2, PT, R5.reuse, R28, PT ;  /* 0x0000001c0500720c */ /* 0x040fe20003f44070 */
[--C-:B------:R-:W-:Y:S02]  /*1fa0*/  @!P6 IMAD.IADD R36, R36, 0x1, -R5.reuse ;  /* 0x000000012424e824 */ /* 0x100fe400078e0a05 */
[C---:B------:R-:W-:Y:S02]  /*1fb0*/  IMAD R44, R5.reuse, R27, R44 ;  /* 0x0000001b052c7224 */ /* 0x040fe400078e022c */
[--C-:B------:R-:W-:Y:S01]  /*1fc0*/  @!P1 IMAD.IADD R26, R26, 0x1, -R5.reuse ;  /* 0x000000011a1a9824 */ /* 0x100fe200078e0a05 */
[C---:B------:R-:W-:Y:S01]  /*1fd0*/  ISETP.GT.U32.AND P6, PT, R5.reuse, R36, PT ;  /* 0x000000240500720c */ /* 0x040fe20003fc4070 */
[--C-:B------:R-:W-:Y:S01]  /*1fe0*/  @!P3 IMAD.IADD R42, R42, 0x1, -R5.reuse ;  /* 0x000000012a2ab824 */ /* 0x100fe200078e0a05 */
[C---:B------:R-:W-:Y:S01]  /*1ff0*/  ISETP.GT.U32.AND P1, PT, R5.reuse, R34, PT ;  /* 0x000000220500720c */ /* 0x040fe20003f24070 */
[----:B------:R-:W-:Y:S01]  /*2000*/  @!P0 IMAD.IADD R32, R32, 0x1, -R5 ;  /* 0x0000000120208824 */ /* 0x000fe200078e0a05 */
[----:B------:R-:W-:Y:S01]  /*2010*/  ISETP.GT.U32.AND P3, PT, R5, R44, PT ;  /* 0x0000002c0500720c */ /* 0x000fe20003f64070 */
[C---:B------:R-:W-:Y:S01]  /*2020*/  VIADD R47, R88.reuse, 0x1e ;  /* 0x0000001e582f7836 */ /* 0x040fe20000000000 */
[----:B------:R-:W-:Y:S01]  /*2030*/  ISETP.GE.AND P0, PT, R43, RZ, PT ;  /* 0x000000ff2b00720c */ /* 0x000fe20003f06270 */
[----:B------:R-:W-:-:S02]  /*2040*/  VIADD R43, R88, 0x1c ;  /* 0x0000001c582b7836 */ /* 0x000fc40000000000 */
[--C-:B------:R-:W-:Y:S01]  /*2050*/  @!P2 IMAD.IADD R28, R28, 0x1, -R5.reuse ;  /* 0x000000011c1ca824 */ /* 0x100fe200078e0a05 */
[----:B------:R-:W-:Y:S01]  /*2060*/  ISETP.GE.AND P2, PT, R29, RZ, PT ;  /* 0x000000ff1d00720c */ /* 0x000fe20003f46270 */
[----:B------:R-:W-:Y:S01]  /*2070*/  @!P4 IMAD.MOV R24, RZ, RZ, -R24 ;  /* 0x000000ffff18c224 */ /* 0x000fe200078e0a18 */
[----:B------:R-:W-:Y:S01]  /*2080*/  IABS R48, R43 ;  /* 0x0000002b00307213 */ /* 0x000fe20000000000 */
[--C-:B------:R-:W-:Y:S01]  /*2090*/  @!P6 IMAD.IADD R36, R36, 0x1, -R5.reuse ;  /* 0x000000012424e824 */ /* 0x100fe200078e0a05 */
[----:B------:R-:W-:Y:S01]  /*20a0*/  ISETP.GE.AND P6, PT, R41, RZ, PT ;  /* 0x000000ff2900720c */ /* 0x000fe20003fc6270 */
[--C-:B------:R-:W-:Y:S01]  /*20b0*/  @!P1 IMAD.IADD R34, R34, 0x1, -R5.reuse ;  /* 0x0000000122229824 */ /* 0x100fe200078e0a05 */
[----:B------:R-:W-:Y:S01]  /*20c0*/  ISETP.GE.AND P1, PT, R45, RZ, PT ;  /* 0x000000ff2d00720c */ /* 0x000fe20003f26270 */
[----:B------:R-:W-:Y:S01]  /*20d0*/  @!P3 IMAD.IADD R44, R44, 0x1, -R5 ;  /* 0x000000012c2cb824 */ /* 0x000fe200078e0a05 */
[C---:B------:R-:W-:Y:S01]  /*20e0*/  ISETP.GT.U32.AND P3, PT, R5.reuse, R32, PT ;  /* 0x000000200500720c */ /* 0x040fe20003f64070 */
[C---:B------:R-:W-:Y:S01]  /*20f0*/  VIADD R41, R88.reuse, 0x1b ;  /* 0x0000001b58297836 */ /* 0x040fe20000000000 */
[----:B------:R-:W-:Y:S01]  /*2100*/  IABS R52, R47 ;  /* 0x0000002f00347213 */ /* 0x000fe20000000000 */
[----:B------:R-:W-:Y:S01]  /*2110*/  VIADD R45, R88, 0x1d ;  /* 0x0000001d582d7836 */ /* 0x000fe20000000000 */
[----:B------:R-:W-:Y:S01]  /*2120*/  ISETP.GT.U32.AND P4, PT, R5, R38, PT ;  /* 0x000000260500720c */ /* 0x000fe20003f84070 */
[----:B------:R-:W-:Y:S01]  /*2130*/  IMAD.HI.U32 R27, R19, R48, RZ ;  /* 0x00000030131b7227 */ /* 0x000fe200078e00ff */
[----:B------:R-:W-:-:S02]  /*2140*/  IABS R46, R41 ;  /* 0x00000029002e7213 */ /* 0x000fc40000000000 */
[----:B------:R-:W-:Y:S01]  /*2150*/  IABS R50, R45 ;  /* 0x0000002d00327213 */ /* 0x000fe20000000000 */
[----:B------:R-:W-:Y:S02]  /*2160*/  IMAD.MOV R27, RZ, RZ, -R27 ;  /* 0x000000ffff1b7224 */ /* 0x000fe400078e0a1b */
[----:B------:R-:W-:Y:S01]  /*2170*/  @!P2 IMAD.MOV R26, RZ, RZ, -R26 ;  /* 0x000000ffff1aa224 */ /* 0x000fe200078e0a1a */
[C---:B------:R-:W-:Y:S01]  /*2180*/  ISETP.GT.U32.AND P2, PT, R5.reuse, R34, PT ;  /* 0x000000220500720c */ /* 0x040fe20003f44070 */
[----:B------:R-:W-:Y:S02]  /*2190*/  IMAD R48, R5, R27, R48 ;  /* 0x0000001b05307224 */ /* 0x000fe400078e0230 */
[----:B------:R-:W-:-:S04]  /*21a0*/  IMAD.HI.U32 R23, R19, R46, RZ ;  /* 0x0000002e13177227 */ /* 0x000fc800078e00ff */
[----:B------:R-:W-:-:S04]  /*21b0*/  IMAD.HI.U32 R29, R19, R50, RZ ;  /* 0x00000032131d7227 */ /* 0x000fc800078e00ff */
[----:B------:R-:W-:Y:S01]  /*21c0*/  @!P3 IMAD.IADD R32, R32, 0x1, -R5 ;  /* 0x000000012020b824 */ /* 0x000fe200078e0a05 */
[C---:B------:R-:W-:Y:S01]  /*21d0*/  ISETP.GT.U32.AND P3, PT, R5.reuse, R48, PT ;  /* 0x000000300500720c */ /* 0x040fe20003f64070 */
[----:B------:R-:W-:Y:S02]  /*21e0*/  IMAD.MOV R23, RZ, RZ, -R23 ;  /* 0x000000ffff177224 */ /* 0x000fe400078e0a17 */
[----:B------:R-:W-:Y:S02]  /*21f0*/  IMAD.MOV R29, RZ, RZ, -R29 ;  /* 0x000000ffff1d7224 */ /* 0x000fe400078e0a1d */
[C---:B------:R-:W-:Y:S02]  /*2200*/  IMAD R46, R5.reuse, R23, R46 ;  /* 0x00000017052e7224 */ /* 0x040fe400078e022e */
[C---:B------:R-:W-:Y:S02]  /*2210*/  IMAD R50, R5.reuse, R29, R50 ;  /* 0x0000001d05327224 */ /* 0x040fe400078e0232 */
[----:B------:R-:W-:Y:S01]  /*2220*/  @!P6 IMAD.MOV R28, RZ, RZ, -R28 ;  /* 0x000000ffff1ce224 */ /* 0x000fe200078e0a1c */
[----:B------:R-:W-:Y:S01]  /*2230*/  ISETP.GT.U32.AND P6, PT, R5, R44, PT ;  /* 0x0000002c0500720c */ /* 0x000fe20003fc4070 */
[----:B------:R-:W-:-:S04]  /*2240*/  IMAD.HI.U32 R23, R19, R52, RZ ;  /* 0x0000003413177227 */ /* 0x000fc800078e00ff */
[----:B------:R-:W-:-:S04]  /*2250*/  IMAD.HI.U32 R19, R19, R40, RZ ;  /* 0x0000002813137227 */ /* 0x000fc800078e00ff */
[----:B------:R-:W-:Y:S01]  /*2260*/  @!P2 IMAD.IADD R34, R34, 0x1, -R5 ;  /* 0x000000012222a824 */ /* 0x000fe200078e0a05 */
[----:B------:R-:W-:Y:S01]  /*2270*/  ISETP.GT.U32.AND P2, PT, R5, R50, PT ;  /* 0x000000320500720c */ /* 0x000fe20003f44070 */
[----:B------:R-:W-:Y:S02]  /*2280*/  IMAD.MOV R19, RZ, RZ, -R19 ;  /* 0x000000ffff137224 */ /* 0x000fe400078e0a13 */
[--C-:B------:R-:W-:Y:S01]  /*2290*/  @!P3 IMAD.IADD R48, R48, 0x1, -R5.reuse ;  /* 0x000000013030b824 */ /* 0x100fe200078e0a05 */
[----:B------:R-:W-:Y:S01]  /*22a0*/  ISETP.GE.AND P3, PT, R35, RZ, PT ;  /* 0x000000ff2300720c */ /* 0x000fe20003f66270 */
[C---:B------:R-:W-:Y:S02]  /*22b0*/  IMAD R40, R5.reuse, R19, R40 ;  /* 0x0000001305287224 */ /* 0x040fe400078e0228 */
[--C-:B------:R-:W-:Y:S02]  /*22c0*/  @!P6 IMAD.IADD R44, R44, 0x1, -R5.reuse ;  /* 0x000000012c2ce824 */ /* 0x100fe400078e0a05 */
[----:B------:R-:W-:Y:S01]  /*22d0*/  @!P4 IMAD.IADD R38, R38, 0x1, -R5 ;  /* 0x000000012626c824 */ /* 0x000fe200078e0a05 */
[----:B------:R-:W-:Y:S01]  /*22e0*/  ISETP.GT.U32.AND P6, PT, R5, R40, PT ;  /* 0x000000280500720c */ /* 0x000fe20003fc4070 */
[----:B------:R-:W-:-:S02]  /*22f0*/  IMAD.MOV R23, RZ, RZ, -R23 ;  /* 0x000000ffff177224 */ /* 0x000fc400078e0a17 */
[--C-:B------:R-:W-:Y:S01]  /*2300*/  @!P2 IMAD.IADD R50, R50, 0x1, -R5.reuse ;  /* 0x000000013232a824 */ /* 0x100fe200078e0a05 */
[----:B------:R-:W-:Y:S01]  /*2310*/  ISETP.GE.AND P2, PT, R39, RZ, PT ;  /* 0x000000ff2700720c */ /* 0x000fe20003f46270 */
[C---:B------:R-:W-:Y:S02]  /*2320*/  IMAD R52, R5.reuse, R23, R52 ;  /* 0x0000001705347224 */ /* 0x040fe400078e0234 */
[----:B------:R-:W-:Y:S01]  /*2330*/  @!P3 IMAD.MOV R38, RZ, RZ, -R38 ;  /* 0x000000ffff26b224 */ /* 0x000fe200078e0a26 */
[C---:B------:R-:W-:Y:S01]  /*2340*/  ISETP.GT.U32.AND P3, PT, R5.reuse, R50, PT ;  /* 0x000000320500720c */ /* 0x040fe20003f64070 */
[----:B------:R-:W-:Y:S01]  /*2350*/  @!P0 IMAD.MOV R30, RZ, RZ, -R30 ;  /* 0x000000ffff1e8224 */ /* 0x000fe200078e0a1e */
[C---:B------:R-:W-:Y:S01]  /*2360*/  ISETP.GT.U32.AND P0, PT, R5.reuse, R42, PT ;  /* 0x0000002a0500720c */ /* 0x040fe20003f04070 */
[----:B------:R-:W-:Y:S01]  /*2370*/  @!P1 IMAD.MOV R36, RZ, RZ, -R36 ;  /* 0x000000ffff249224 */ /* 0x000fe200078e0a24 */
[C---:B------:R-:W-:Y:S01]  /*2380*/  ISETP.GT.U32.AND P1, PT, R5.reuse, R46, PT ;  /* 0x0000002e0500720c */ /* 0x040fe20003f24070 */
[----:B------:R-:W-:Y:S01]  /*2390*/  @!P6 IMAD.IADD R40, R40, 0x1, -R5 ;  /* 0x000000012828e824 */ /* 0x000fe200078e0a05 */
[----:B------:R-:W-:Y:S01]  /*23a0*/  ISETP.GT.U32.AND P4, PT, R5, R52, PT ;  /* 0x000000340500720c */ /* 0x000fe20003f84070 */
[----:B------:R-:W-:-:S03]  /*23b0*/  IMAD.SHL.U32 R19, R56, 0x200000, RZ ;  /* 0x0020000038137824 */ /* 0x000fc600078e00ff */
[----:B------:R-:W-:Y:S02]  /*23c0*/  ISETP.GT.U32.AND P6, PT, R5, R40, PT ;  /* 0x000000280500720c */ /* 0x000fe40003fc4070 */
[----:B------:R-:W-:Y:S01]  /*23d0*/  LOP3.LUT R19, R19, 0x600000, RZ, 0xc0, !PT ;  /* 0x0060000013137812 */ /* 0x000fe200078ec0ff */
[--C-:B------:R-:W-:Y:S01]  /*23e0*/  @!P3 IMAD.IADD R50, R50, 0x1, -R5.reuse ;  /* 0x000000013232b824 */ /* 0x100fe200078e0a05 */
[----:B------:R-:W-:Y:S01]  /*23f0*/  ISETP.GE.AND P3, PT, R88, RZ, PT ;  /* 0x000000ff5800720c */ /* 0x000fe20003f66270 */
[--C-:B------:R-:W-:Y:S01]  /*2400*/  @!P0 IMAD.IADD R42, R42, 0x1, -R5.reuse ;  /* 0x000000012a2a8824 */ /* 0x100fe200078e0a05 */
[----:B------:R-:W-:Y:S01]  /*2410*/  ISETP.GE.AND P0, PT, R31, RZ, PT ;  /* 0x000000ff1f00720c */ /* 0x000fe20003f06270 */
[--C-:B------:R-:W-:Y:S01]  /*2420*/  @!P1 IMAD.IADD R46, R46, 0x1, -R5.reuse ;  /* 0x000000012e2e9824 */ /* 0x100fe200078e0a05 */
[----:B------:R-:W-:Y:S01]  /*2430*/  ISETP.GE.AND P1, PT, R33, RZ, PT ;  /* 0x000000ff2100720c */ /* 0x000fe20003f26270 */
[--C-:B------:R-:W-:Y:S01]  /*2440*/  @!P4 IMAD.IADD R52, R52, 0x1, -R5.reuse ;  /* 0x000000013434c824 */ /* 0x100fe200078e0a05 */
[----:B------:R-:W-:Y:S01]  /*2450*/  ISETP.GE.AND P4, PT, R37, RZ, PT ;  /* 0x000000ff2500720c */ /* 0x000fe20003f86270 */
[----:B------:R-:W-:Y:S01]  /*2460*/  @!P2 IMAD.MOV R42, RZ, RZ, -R42 ;  /* 0x000000ffff2aa224 */ /* 0x000fe200078e0a2a */
[----:B------:R-:W-:Y:S01]  /*2470*/  R2UR UR8, R19 ;  /* 0x00000000130872ca */ /* 0x000fe200000e0000 */
[--C-:B------:R-:W-:Y:S01]  /*2480*/  @!P6 IMAD.IADD R40, R40, 0x1, -R5.reuse ;  /* 0x000000012828e824 */ /* 0x100fe200078e0a05 */
[----:B------:R-:W-:Y:S01]  /*2490*/  ISETP.NE.AND P6, PT, R3, RZ, PT ;  /* 0x000000ff0300720c */ /* 0x000fe20003fc5270 */
[----:B------:R-:W1:Y:S01]  /*24a0*/  LDC R19, c[0x0][0x3a4] ;  /* 0x0000e900ff137b82 */ /* 0x000e620000000800 */
[----:B------:R-:W-:Y:S01]  /*24b0*/  LOP3.LUT R3, RZ, R3, RZ, 0x33, !PT ;  /* 0x00000003ff037212 */ /* 0x000fe200078e33ff */
[----:B------:R-:W-:Y:S01]  /*24c0*/  @!P3 IMAD.MOV R40, RZ, RZ, -R40 ;  /* 0x000000ffff28b224 */ /* 0x000fe200078e0a28 */
[----:B------:R-:W-:Y:S01]  /*24d0*/  ISETP.GT.U32.AND P2, PT, R5, R52, PT ;  /* 0x000000340500720c */ /* 0x000fe20003f44070 */
[----:B------:R-:W-:Y:S01]  /*24e0*/  @!P0 IMAD.MOV R32, RZ, RZ, -R32 ;  /* 0x000000ffff208224 */ /* 0x000fe200078e0a20 */
[C---:B------:R-:W-:Y:S01]  /*24f0*/  SEL R56, R3.reuse, R6, !P6 ;  /* 0x0000000603387207 */ /* 0x040fe20007000000 */
[----:B------:R-:W-:Y:S01]  /*2500*/  @!P1 IMAD.MOV R34, RZ, RZ, -R34 ;  /* 0x000000ffff229224 */ /* 0x000fe200078e0a22 */
[C---:B------:R-:W-:Y:S01]  /*2510*/  SEL R80, R3.reuse, R40, !P6 ;  /* 0x0000002803507207 */ /* 0x040fe20007000000 */
[----:B------:R-:W-:Y:S01]  /*2520*/  @!P4 IMAD.MOV R44, RZ, RZ, -R44 ;  /* 0x000000ffff2cc224 */ /* 0x000fe200078e0a2c */
[C---:B------:R-:W-:Y:S01]  /*2530*/  SEL R7, R3.reuse, R7, !P6 ;  /* 0x0000000703077207 */ /* 0x040fe20007000000 */
[----:B------:R-:W-:Y:S01]  /*2540*/  UIADD3 UR12, UPT, UPT, UR5, UR8, URZ ;  /* 0x00000008050c7290 */ /* 0x000fe2000fffe0ff */
[C---:B------:R-:W-:Y:S01]  /*2550*/  SEL R6, R3.reuse, R8, !P6 ;  /* 0x0000000803067207 */ /* 0x040fe20007000000 */
[----:B------:R-:W-:Y:S01]  /*2560*/  STL [R1+0x10a4], R80 ;  /* 0x0010a45001007387 */ /* 0x000fe20000100800 */
[----:B------:R-:W-:Y:S01]  /*2570*/  SEL R8, R3, R9, !P6 ;  /* 0x0000000903087207 */ /* 0x000fe20007000000 */
[----:B------:R-:W-:Y:S01]  /*2580*/  IMAD.U32 R9, RZ, RZ, UR76 ;  /* 0x0000004cff097e24 */ /* 0x000fe2000f8e00ff */
[C---:B------:R-:W-:Y:S01]  /*2590*/  ISETP.GT.U32.AND P0, PT, R5.reuse, R46, PT ;  /* 0x0000002e0500720c */ /* 0x040fe20003f04070 */
[----:B------:R2:W-:Y:S01]  /*25a0*/  STL [R1+0x1398], R56 ;  /* 0x0013983801007387 */ /* 0x0005e20000100800 */
[----:B------:R-:W-:Y:S01]  /*25b0*/  ISETP.GT.U32.AND P1, PT, R5, R48, PT ;  /* 0x000000300500720c */ /* 0x000fe20003f24070 */
[----:B------:R-:W-:Y:S01]  /*25c0*/  @!P2 IMAD.IADD R52, R52, 0x1, -R5 ;  /* 0x000000013434a824 */ /* 0x000fe200078e0a05 */
[----:B------:R-:W-:Y:S01]  /*25d0*/  ISETP.GE.AND P2, PT, R47, RZ, PT ;  /* 0x000000ff2f00720c */ /* 0x000fe20003f46270 */
[----:B------:R3:W-:Y:S01]  /*25e0*/  STL [R1+0x139c], R7 ;  /* 0x00139c0701007387 */ /* 0x0007e20000100800 */
[----:B------:R-:W-:Y:S01]  /*25f0*/  ISETP.GE.AND P4, PT, R41, RZ, PT ;  /* 0x000000ff2900720c */ /* 0x000fe20003f86270 */
[----:B------:R-:W4:Y:S02]  /*2600*/  LDC.64 R88, c[0x0][0x380] ;  /* 0x0000e000ff587b82 */ /* 0x000f240000000a00 */
[----:B------:R0:W-:Y:S01]  /*2610*/  STL [R1+0x13a0], R6 ;  /* 0x0013a00601007387 */ /* 0x0001e20000100800 */
[----:B-1----:R-:W-:-:S02]  /*2620*/  IMAD R0, R0, R19, RZ ;  /* 0x0000001300007224 */ /* 0x002fc400078e02ff */
[----:B--2---:R-:W-:Y:S01]  /*2630*/  VIADD R56, R9, 0x48000 ;  /* 0x0004800009387836 */ /* 0x004fe20000000000 */
[----:B------:R1:W-:Y:S01]  /*2640*/  STL [R1+0x13a4], R8 ;  /* 0x0013a40801007387 */ /* 0x0003e20000100800 */
[--C-:B------:R-:W-:Y:S01]  /*2650*/  @!P0 IMAD.IADD R46, R46, 0x1, -R5.reuse ;  /* 0x000000012e2e8824 */ /* 0x100fe200078e0a05 */
[----:B---3--:R-:W-:Y:S01]  /*2660*/  SEL R7, R3, R10, !P6 ;  /* 0x0000000a03077207 */ /* 0x008fe20007000000 */
[----:B------:R-:W-:Y:S01]  /*2670*/  @!P1 IMAD.IADD R48, R48, 0x1, -R5 ;  /* 0x0000000130309824 */ /* 0x000fe200078e0a05 */
[----:B------:R-:W-:Y:S01]  /*2680*/  ISETP.GE.AND P0, PT, R43, RZ, PT ;  /* 0x000000ff2b00720c */ /* 0x000fe20003f06270 */
[----:B------:R-:W-:Y:S01]  /*2690*/  @!P2 IMAD.MOV R52, RZ, RZ, -R52 ;  /* 0x000000ffff34a224 */ /* 0x000fe200078e0a34 */
[----:B0-----:R-:W-:Y:S01]  /*26a0*/  SEL R6, R3, R12, !P6 ;  /* 0x0000000c03067207 */ /* 0x001fe20007000000 */
[----:B------:R0:W-:Y:S01]  /*26b0*/  STL [R1+0x13a8], R7 ;  /* 0x0013a80701007387 */ /* 0x0001e20000100800 */
[----:B------:R-:W-:Y:S01]  /*26c0*/  ISETP.GE.AND P1, PT, R45, RZ, PT ;  /* 0x000000ff2d00720c */ /* 0x000fe20003f26270 */
[----:B------:R-:W-:Y:S01]  /*26d0*/  @!P4 IMAD.MOV R46, RZ, RZ, -R46 ;  /* 0x000000ffff2ec224 */ /* 0x000fe200078e0a2e */
[C---:B-1----:R-:W-:Y:S01]  /*26e0*/  SEL R8, R3.reuse, R11, !P6 ;  /* 0x0000000b03087207 */ /* 0x042fe20007000000 */
[----:B------:R1:W-:Y:S01]  /*26f0*/  STL [R1+0x13ac], R6 ;  /* 0x0013ac0601007387 */ /* 0x0003e20000100800 */
[----:B------:R-:W-:Y:S01]  /*2700*/  ISETP.NE.U32.AND P2, PT, R90, RZ, PT ;  /* 0x000000ff5a00720c */ /* 0x000fe20003f45070 */
[----:B------:R-:W2:Y:S01]  /*2710*/  LDC R5, c[0x0][0x3a0] ;  /* 0x0000e800ff057b82 */ /* 0x000ea20000000800 */
[----:B------:R-:W-:Y:S01]  /*2720*/  R2UR UR4, R56 ;  /* 0x00000000380472ca */ /* 0x000fe200000e0000 */
[----:B------:R3:W-:Y:S01]  /*2730*/  STL [R1+0x13b0], R8 ;  /* 0x0013b00801007387 */ /* 0x0007e20000100800 */
[C---:B0-----:R-:W-:Y:S01]  /*2740*/  SEL R7, R3.reuse, R13, !P6 ;  /* 0x0000000d03077207 */ /* 0x041fe20007000000 */
[----:B------:R-:W-:Y:S01]  /*2750*/  @!P0 IMAD.MOV R48, RZ, RZ, -R48 ;  /* 0x000000ffff308224 */ /* 0x000fe200078e0a30 */
[----:B------:R-:W-:Y:S01]  /*2760*/  STTM.x64 tmem[UR12], RZ ;  /* 0x000000ff000079ed */ /* 0x000fe2000834000c */
[----:B------:R-:W0:Y:S01]  /*2770*/  FENCE.VIEW.ASYNC.T ;  /* 0x00000000000073c6 */ /* 0x000e220000000200 */
[----:B-1----:R-:W-:Y:S01]  /*2780*/  SEL R6, R3, R14, !P6 ;  /* 0x0000000e03067207 */ /* 0x002fe20007000000 */
[----:B------:R1:W-:Y:S01]  /*2790*/  STL [R1+0x13b4], R7 ;  /* 0x0013b40701007387 */ /* 0x0003e20000100800 */
[----:B------:R-:W-:Y:S01]  /*27a0*/  @!P1 IMAD.MOV R50, RZ, RZ, -R50 ;  /* 0x000000ffff329224 */ /* 0x000fe200078e0a32 */
[----:B----4-:R-:W-:-:S02]  /*27b0*/  LEA R90, P0, R0, R88, 0x1 ;  /* 0x00000058005a7211 */ /* 0x010fc400078008ff */
[----:B0-----:R-:W-:Y:S01]  /*27c0*/  VOTEU.ALL UP0, P2 ;  /* 0x0000000000ff7886 */ /* 0x001fe20001000000 */
[C---:B---3--:R-:W-:Y:S01]  /*27d0*/  SEL R8, R3.reuse, R15, !P6 ;  /* 0x0000000f03087207 */ /* 0x048fe20007000000 */
[----:B------:R0:W-:Y:S01]  /*27e0*/  STL [R1+0x13b8], R6 ;  /* 0x0013b80601007387 */ /* 0x0001e20000100800 */
[----:B------:R-:W-:Y:S01]  /*27f0*/  VOTEU.ALL UP1, P2 ;  /* 0x0000000000ff7886 */ /* 0x000fe20001020000 */
[----:B------:R-:W-:Y:S02]  /*2800*/  LEA.HI.X.SX32 R91, R0, R89, 0x1, P0 ;  /* 0x00000059005b7211 */ /* 0x000fe400000f0eff */
[----:B------:R3:W-:Y:S01]  /*2810*/  STL [R1+0x13bc], R8 ;  /* 0x0013bc0801007387 */ /* 0x0007e20000100800 */
[----:B-1----:R-:W-:Y:S01]  /*2820*/  SEL R7, R3, R16, !P6 ;  /* 0x0000001003077207 */ /* 0x002fe20007000000 */
[----:B------:R-:W-:-:S04]  /*2830*/  @!UP0 UIADD3 UR10, UPT, UPT, -UR9, 0x100000, URZ ;  /* 0x00100000090a8890 */ /* 0x000fc8000fffe1ff */
[----:B------:R-:W-:Y:S02]  /*2840*/  @!UP0 USHF.L.U32 UR11, UR10, 0xb, URZ ;  /* 0x0000000b0a0b8899 */ /* 0x000fe400080006ff */
[----:B------:R-:W-:Y:S01]  /*2850*/  @!UP0 USHF.L.U32 UR10, UR10, 0x1, URZ ;  /* 0x000000010a0a8899 */ /* 0x000fe200080006ff */
[----:B------:R-:W-:Y:S01]  /*2860*/  BAR.SYNC.DEFER_BLOCKING 0x0 ;  /* 0x0000000000007b1d */ /* 0x000fe20000010000 */
[----:B0-----:R-:W-:Y:S01]  /*2870*/  SEL R6, R3, R17, !P6 ;  /* 0x0000001103067207 */ /* 0x001fe20007000000 */
[----:B--2---:R-:W-:Y:S01]  /*2880*/  VIADD R0, R5, 0xffffffe7 ;  /* 0xffffffe705007836 */ /* 0x004fe20000000000 */
[----:B---3--:R-:W-:-:S03]  /*2890*/  SEL R8, R3, R18, !P6 ;  /* 0x0000001203087207 */ /* 0x008fc60007000000 */
[----:B------:R0:W-:Y:S01]  /*28a0*/  STL [R1+0x13c0], R7 ;  /* 0x0013c00701007387 */ /* 0x0001e20000100800 */
[----:B------:R-:W-:Y:S01]  /*28b0*/  ISETP.GE.U32.AND P4, PT, R0, 0x7ffffee8, PT ;  /* 0x7ffffee80000780c */ /* 0x000fe20003f86070 */
[----:B------:R-:W-:Y:S02]  /*28c0*/  IMAD.U32 R0, RZ, RZ, UR12 ;  /* 0x0000000cff007e24 */ /* 0x000fe4000f8e00ff */
[----:B------:R1:W-:Y:S04]  /*28d0*/  STL [R1+0x13c4], R6 ;  /* 0x0013c40601007387 */ /* 0x0003e80000100800 */
[----:B------:R2:W-:Y:S01]  /*28e0*/  STL [R1+0x13c8], R8 ;  /* 0x0013c80801007387 */ /* 0x0005e20000100800 */
[C---:B0-----:R-:W-:Y:S02]  /*28f0*/  SEL R7, R3.reuse, R20, !P6 ;  /* 0x0000001403077207 */ /* 0x041fe40007000000 */
[----:B-1----:R-:W-:-:S03]  /*2900*/  SEL R6, R3, R22, !P6 ;  /* 0x0000001603067207 */ /* 0x002fc60007000000 */
[----:B------:R0:W-:Y:S04]  /*2910*/  STL [R1+0x13cc], R7 ;  /* 0x0013cc0701007387 */ /* 0x0001e80000100800 */
[----:B------:R-:W1:Y:S02]  /*2920*/  FENCE.VIEW.ASYNC.S ;  /* 0x00000000000073c6 */ /* 0x000e640000000000 */
[----:B-1----:R-:W1:Y:S01]  /*2930*/  @!UP1 SYNCS.EXCH.64 URZ, [UR4], UR10 ;  /* 0x0000000a04ff95b2 */ /* 0x002e620008000100 */
[C---:B--2---:R-:W-:Y:S01]  /*2940*/  SEL R8, R3.reuse, R21, !P6 ;  /* 0x0000001503087207 */ /* 0x044fe20007000000 */
[----:B------:R2:W-:Y:S04]  /*2950*/  STL [R1+0x13d0], R6 ;  /* 0x0013d00601007387 */ /* 0x0005e80000100800 */
[----:B------:R3:W-:Y:S01]  /*2960*/  STL [R1+0x13d4], R8 ;  /* 0x0013d40801007387 */ /* 0x0007e20000100800 */
[----:B0-----:R-:W-:-:S02]  /*2970*/  SEL R7, R3, R24, !P6 ;  /* 0x0000001803077207 */ /* 0x001fc40007000000 */
[----:B--2---:R-:W-:-:S03]  /*2980*/  SEL R6, R3, R26, !P6 ;  /* 0x0000001a03067207 */ /* 0x004fc60007000000 */
[----:B------:R0:W-:Y:S01]  /*2990*/  STL [R1+0x13d8], R7 ;  /* 0x0013d80701007387 */ /* 0x0001e20000100800 */
[----:B---3--:R-:W-:-:S03]  /*29a0*/  SEL R8, R3, R28, !P6 ;  /* 0x0000001c03087207 */ /* 0x008fc60007000000 */
[----:B------:R2:W-:Y:S04]  /*29b0*/  STL [R1+0x13dc], R6 ;  /* 0x0013dc0601007387 */ /* 0x0005e80000100800 */
[----:B------:R3:W-:Y:S01]  /*29c0*/  STL [R1+0x13e0], R8 ;  /* 0x0013e00801007387 */ /* 0x0007e20000100800 */
[C---:B0-----:R-:W-:Y:S02]  /*29d0*/  SEL R7, R3.reuse, R30, !P6 ;  /* 0x0000001e03077207 */ /* 0x041fe40007000000 */
        /* <DEDUP_REMOVED lines=20> */
[----:B------:R-:W-:Y:S01]  /*2b20*/  SEL R3, R3, R4, !P6 ;  /* 0x0000000403037207 */ /* 0x000fe20007000000 */
[----:B------:R-:W-:Y:S02]  /*2b30*/  IMAD R4, R2, R19, RZ ;  /* 0x0000001302047224 */ /* 0x000fe400078e02ff */
[----:B------:R2:W-:Y:S01]  /*2b40*/  STL [R1+0x140c], R6 ;  /* 0x00140c0601007387 */ /* 0x0005e20000100800 */
[----:B------:R-:W-:Y:S01]  /*2b50*/  PRMT R59, RZ, 0x7610, R59 ;  /* 0x00007610ff3b7816 */ /* 0x000fe2000000003b */
[C---:B---3--:R-:W-:Y:S01]  /*2b60*/  VIADD R8, R5.reuse, 0xffffffef ;  /* 0xffffffef05087836 */ /* 0x048fe20000000000 */
[C---:B------:R-:W-:Y:S01]  /*2b70*/  LEA R88, P1, R4.reuse, R88, 0x1 ;  /* 0x0000005804587211 */ /* 0x040fe200078208ff */
[----:B------:R3:W-:Y:S01]  /*2b80*/  STL [R1+0x1410], R3 ;  /* 0x0014100301007387 */ /* 0x0007e20000100800 */
[C---:B0-----:R-:W-:Y:S02]  /*2b90*/  VIADD R7, R5.reuse, 0xfffffff7 ;  /* 0xfffffff705077836 */ /* 0x041fe40000000000 */
[----:B------:R-:W-:Y:S01]  /*2ba0*/  LEA.HI.X.SX32 R89, R4, R89, 0x1, P1 ;  /* 0x0000005904597211 */ /* 0x000fe200008f0eff */
[C---:B------:R-:W-:Y:S01]  /*2bb0*/  VIADD R4, R5.reuse, 0xffffffdf ;  /* 0xffffffdf05047836 */ /* 0x040fe20000000000 */
[----:B------:R-:W-:Y:S01]  /*2bc0*/  ISETP.GE.U32.AND P6, PT, R8, 0x7ffffef0, PT ;  /* 0x7ffffef00800780c */ /* 0x000fe20003fc6070 */
[----:B--2---:R-:W-:Y:S01]  /*2bd0*/  VIADD R6, R5, 0xffffffff ;  /* 0xffffffff05067836 */ /* 0x004fe20000000000 */
[----:B------:R-:W-:-:S02]  /*2be0*/  ISETP.GE.U32.AND P3, PT, R7, 0x7ffffef8, PT ;  /* 0x7ffffef80700780c */ /* 0x000fc40003f66070 */
[----:B------:R-:W-:Y:S01]  /*2bf0*/  PRMT R65, RZ, 0x7610, R65 ;  /* 0x00007610ff417816 */ /* 0x000fe20000000041 */
[----:B---3--:R-:W0:Y:S01]  /*2c00*/  LDC.64 R2, c[0x0][0x3a8] ;  /* 0x0000ea00ff027b82 */ /* 0x008e220000000a00 */
[----:B------:R-:W-:-:S07]  /*2c10*/  ISETP.GE.U32.AND P1, PT, R6, 0x7fffff00, PT ;  /* 0x7fffff000600780c */ /* 0x000fce0003f26070 */
[----:B-1----:R-:W-:Y:S01]  /*2c20*/  BAR.SYNC.DEFER_BLOCKING 0x0 ;  /* 0x0000000000007b1d */ /* 0x002fe20000010000 */
[----:B------:R-:W-:Y:S02]  /*2c30*/  PRMT R6, RZ, 0x7610, R6 ;  /* 0x00007610ff067816 */ /* 0x000fe40000000006 */
[----:B------:R-:W-:Y:S02]  /*2c40*/  PRMT R70, RZ, 0x7610, R70 ;  /* 0x00007610ff467816 */ /* 0x000fe40000000046 */
[----:B------:R-:W-:Y:S02]  /*2c50*/  PRMT R58, RZ, 0x7610, R58 ;  /* 0x00007610ff3a7816 */ /* 0x000fe4000000003a */
[----:B------:R-:W-:Y:S01]  /*2c60*/  ISETP.GE.U32.AND P0, PT, R4, 0x7ffffee0, PT ;  /* 0x7ffffee00400780c */ /* 0x000fe20003f06070 */
[----:B------:R-:W-:Y:S02]  /*2c70*/  VIADD R4, R5, 0xffffffcf ;  /* 0xffffffcf05047836 */ /* 0x000fe40000000000 */
[C---:B0-----:R-:W-:Y:S01]  /*2c80*/  IMAD.SHL.U32 R7, R2.reuse, 0x8, RZ ;  /* 0x0000000802077824 */ /* 0x041fe200078e00ff */
[----:B------:R-:W-:Y:S03]  /*2c90*/  STL [R1+0x2174], R3 ;  /* 0x0021740301007387 */ /* 0x000fe60000100800 */
[----:B------:R-:W-:Y:S01]  /*2ca0*/  IMAD.WIDE R80, R7, 0x2, R90 ;  /* 0x0000000207507825 */ /* 0x000fe200078e025a */
[----:B------:R0:W-:Y:S04]  /*2cb0*/  STL [R1+0x1414], R9 ;  /* 0x0014140901007387 */ /* 0x0001e80000100800 */
[----:B------:R1:W-:Y:S04]  /*2cc0*/  STL [R1+0x10a0], R56 ;  /* 0x0010a03801007387 */ /* 0x0003e80000100800 */
[----:B------:R2:W-:Y:S01]  /*2cd0*/  STL [R1+0x1f5c], R0 ;  /* 0x001f5c0001007387 */ /* 0x0005e20000100800 */
[----:B0-----:R-:W-:-:S03]  /*2ce0*/  IMAD R9, R2, 0x18, RZ ;  /* 0x0000001802097824 */ /* 0x001fc600078e02ff */
[----:B------:R-:W3:Y:S01]  /*2cf0*/  @!P1 LDG.E.U16 R62, desc[UR6][R90.64] ;  /* 0x000000065a3e9981 */ /* 0x000ee2000c1e1500 */
[----:B-1----:R-:W-:-:S03]  /*2d00*/  IMAD.WIDE R56, R7, 0x2, R88 ;  /* 0x0000000207387825 */ /* 0x002fc600078e0258 */
[----:B------:R-:W4:Y:S01]  /*2d10*/  @!P1 LDG.E.U16 R63, desc[UR6][R88.64] ;  /* 0x00000006583f9981 */ /* 0x000f22000c1e1500 */
[----:B--2---:R-:W-:Y:S02]  /*2d20*/  VIADD R0, R5, 0xffffffd7 ;  /* 0xffffffd705007836 */ /* 0x004fe40000000000 */
[----:B------:R-:W-:Y:S01]  /*2d30*/  IMAD.SHL.U32 R7, R2, 0x10, RZ ;  /* 0x0000001002077824 */ /* 0x000fe200078e00ff */
[----:B------:R0:W-:Y:S02]  /*2d40*/  STL.64 [R1+0x1028], R80 ;  /* 0x0010285001007387 */ /* 0x0001e40000100a00 */
[----:B------:R-:W-:Y:S01]  /*2d50*/  ISETP.GE.U32.AND P1, PT, R0, 0x7ffffed8, PT ;  /* 0x7ffffed80000780c */ /* 0x000fe20003f26070 */
[C---:B------:R-:W-:Y:S01]  /*2d60*/  IMAD.WIDE R86, R7.reuse, 0x2, R90 ;  /* 0x0000000207567825 */ /* 0x040fe200078e025a */
[----:B------:R0:W2:Y:S03]  /*2d70*/  @!P3 LDG.E.U16 R92, desc[UR6][R80.64] ;  /* 0x00000006505cb981 */ /* 0x0000a6000c1e1500 */
[----:B------:R-:W-:Y:S01]  /*2d80*/  IMAD.WIDE R82, R7, 0x2, R88 ;  /* 0x0000000207527825 */ /* 0x000fe200078e0258 */
[----:B------:R1:W-:Y:S04]  /*2d90*/  STL.64 [R1+0x1020], R56 ;  /* 0x0010203801007387 */ /* 0x0003e80000100a00 */
[----:B------:R1:W2:Y:S01]  /*2da0*/  @!P3 LDG.E.U16 R71, desc[UR6][R56.64] ;  /* 0x000000063847b981 */ /* 0x0002a2000c1e1500 */
[----:B0-----:R-:W-:-:S03]  /*2db0*/  IMAD.WIDE R80, R9, 0x2, R90 ;  /* 0x0000000209507825 */ /* 0x001fc600078e025a */
[----:B------:R-:W-:Y:S01]  /*2dc0*/  STL.64 [R1+0xfa8], R86 ;  /* 0x000fa85601007387 */ /* 0x000fe20000100a00 */
[----:B------:R-:W-:-:S03]  /*2dd0*/  IMAD.SHL.U32 R7, R2, 0x20, RZ ;  /* 0x0000002002077824 */ /* 0x000fc600078e00ff */
[----:B------:R-:W2:Y:S01]  /*2de0*/  @!P6 LDG.E.U16 R65, desc[UR6][R86.64] ;  /* 0x000000065641e981 */ /* 0x000ea2000c1e1500 */
[----:B-1----:R-:W-:-:S03]  /*2df0*/  IMAD.WIDE R56, R9, 0x2, R88 ;  /* 0x0000000209387825 */ /* 0x002fc600078e0258 */
[----:B------:R-:W-:Y:S01]  /*2e00*/  STL.64 [R1+0xfa0], R82 ;  /* 0x000fa05201007387 */ /* 0x000fe20000100a00 */
[----:B------:R-:W-:-:S03]  /*2e10*/  IMAD R9, R2, 0x28, RZ ;  /* 0x0000002802097824 */ /* 0x000fc600078e02ff */
[----:B------:R-:W-:Y:S04]  /*2e20*/  STL.64 [R1+0xf28], R80 ;  /* 0x000f285001007387 */ /* 0x000fe80000100a00 */
[----:B------:R0:W-:Y:S04]  /*2e30*/  STL.64 [R1+0xf20], R56 ;  /* 0x000f203801007387 */ /* 0x0001e80000100a00 */
[----:B------:R0:W2:Y:S01]  /*2e40*/  @!P4 LDG.E.U16 R59, desc[UR6][R56.64] ;  /* 0x00000006383bc981 */ /* 0x0000a2000c1e1500 */
[----:B------:R-:W-:-:S03]  /*2e50*/  VIADD R0, R5, 0xffffffc7 ;  /* 0xffffffc705007836 */ /* 0x000fc60000000000 */
[----:B------:R1:W2:Y:S01]  /*2e60*/  @!P6 LDG.E.U16 R70, desc[UR6][R82.64] ;  /* 0x000000065246e981 */ /* 0x0002a2000c1e1500 */
[----:B------:R-:W-:-:S03]  /*2e70*/  ISETP.GE.U32.AND P3, PT, R4, 0x7ffffed0, PT ;  /* 0x7ffffed00400780c */ /* 0x000fc60003f66070 */
[----:B------:R1:W2:Y:S01]  /*2e80*/  @!P4 LDG.E.U16 R58, desc[UR6][R80.64] ;  /* 0x00000006503ac981 */ /* 0x0002a2000c1e1500 */
[----:B0-----:R-:W-:-:S05]  /*2e90*/  IMAD.WIDE R56, R9, 0x2, R88 ;  /* 0x0000000209387825 */ /* 0x001fca00078e0258 */
[----:B------:R0:W2:Y:S01]  /*2ea0*/  @!P1 LDG.E.U16 R6, desc[UR6][R56.64] ;  /* 0x0000000638069981 */ /* 0x0000a2000c1e1500 */
[----:B------:R-:W-:-:S04]  /*2eb0*/  IMAD.WIDE R86, R7, 0x2, R90 ;  /* 0x0000000207567825 */ /* 0x000fc800078e025a */
[----:B-1----:R-:W-:Y:S01]  /*2ec0*/  IMAD.WIDE R82, R7, 0x2, R88 ;  /* 0x0000000207527825 */ /* 0x002fe200078e0258 */
[----:B------:R-:W-:Y:S03]  /*2ed0*/  STL.64 [R1+0xea8], R86 ;  /* 0x000ea85601007387 */ /* 0x000fe60000100a00 */
[----:B------:R-:W-:Y:S01]  /*2ee0*/  IMAD.WIDE R80, R9, 0x2, R90 ;  /* 0x0000000209507825 */ /* 0x000fe200078e025a */
[----:B------:R-:W-:Y:S01]  /*2ef0*/  ISETP.GE.U32.AND P6, PT, R0, 0x7ffffec8, PT ;  /* 0x7ffffec80000780c */ /* 0x000fe20003fc6070 */
[----:B------:R-:W-:Y:S01]  /*2f00*/  STL.64 [R1+0xea0], R82 ;  /* 0x000ea05201007387 */ /* 0x000fe20000100a00 */
[----:B------:R-:W-:Y:S01]  /*2f10*/  PRMT R66, RZ, 0x7610, R66 ;  /* 0x00007610ff427816 */ /* 0x000fe20000000042 */
[----:B------:R-:W-:Y:S01]  /*2f20*/  IMAD R7, R2, 0x30, RZ ;  /* 0x0000003002077824 */ /* 0x000fe200078e02ff */
[----:B------:R-:W-:Y:S01]  /*2f30*/  PRMT R64, RZ, 0x7610, R64 ;  /* 0x00007610ff407816 */ /* 0x000fe20000000040 */
[----:B------:R-:W-:Y:S01]  /*2f40*/  STL.64 [R1+0xe28], R80 ;  /* 0x000e285001007387 */ /* 0x000fe20000100a00 */
[----:B------:R-:W-:-:S03]  /*2f50*/  PRMT R67, RZ, 0x7610, R67 ;  /* 0x00007610ff437816 */ /* 0x000fc60000000043 */
[----:B------:R0:W-:Y:S01]  /*2f60*/  STL.64 [R1+0xe20], R56 ;  /* 0x000e203801007387 */ /* 0x0001e20000100a00 */
[----:B------:R-:W-:Y:S02]  /*2f70*/  PRMT R84, RZ, 0x7610, R84 ;  /* 0x00007610ff547816 */ /* 0x000fe40000000054 */
[----:B------:R-:W-:Y:S01]  /*2f80*/  PRMT R85, RZ, 0x7610, R85 ;  /* 0x00007610ff557816 */ /* 0x000fe20000000055 */
[----:B------:R1:W3:Y:S01]  /*2f90*/  @!P0 LDG.E.U16 R66, desc[UR6][R86.64] ;  /* 0x0000000656428981 */ /* 0x0002e2000c1e1500 */
[----:B------:R-:W-:Y:S02]  /*2fa0*/  PRMT R54, RZ, 0x7610, R54 ;  /* 0x00007610ff367816 */ /* 0x000fe40000000036 */
[----:B------:R-:W-:Y:S01]  /*2fb0*/  PRMT R55, RZ, 0x7610, R55 ;  /* 0x00007610ff377816 */ /* 0x000fe20000000037 */
[----:B------:R2:W3:Y:S01]  /*2fc0*/  @!P1 LDG.E.U16 R64, desc[UR6][R80.64] ;  /* 0x0000000650409981 */ /* 0x0004e2000c1e1500 */
[----:B0-----:R-:W-:-:S03]  /*2fd0*/  IMAD.WIDE R56, R7, 0x2, R88 ;  /* 0x0000000207387825 */ /* 0x001fc600078e0258 */
[----:B------:R0:W3:Y:S01]  /*2fe0*/  @!P0 LDG.E.U16 R67, desc[UR6][R82.64] ;  /* 0x0000000652438981 */ /* 0x0000e2000c1e1500 */
[----:B-1----:R-:W-:-:S03]  /*2ff0*/  IMAD.WIDE R86, R7, 0x2, R90 ;  /* 0x0000000207567825 */ /* 0x002fc600078e025a */
[----:B------:R-:W3:Y:S04]  /*3000*/  @!P3 LDG.E.U16 R84, desc[UR6][R56.64] ;  /* 0x000000063854b981 */ /* 0x000ee8000c1e1500 */
[----:B------:R-:W3:Y:S04]  /*3010*/  @!P3 LDG.E.U16 R85, desc[UR6][R86.64] ;  /* 0x000000065655b981 */ /* 0x000ee8000c1e1500 */
[----:B--2---:R1:W-:Y:S02]  /*3020*/  STL [R1+0x230], R6 ;  /* 0x0002300601007387 */ /* 0x0043e40000100800 */
[----:B-1----:R-:W-:-:S04]  /*3030*/  IMAD R6, R2, 0x38, RZ ;  /* 0x0000003802067824 */ /* 0x002fc800078e02ff */
[C---:B------:R-:W-:Y:S01]  /*3040*/  IMAD.WIDE R80, R6.reuse, 0x2, R88 ;  /* 0x0000000206507825 */ /* 0x040fe200078e0258 */
[----:B------:R1:W-:Y:S03]  /*3050*/  STL.64 [R1+0xda8], R86 ;  /* 0x000da85601007387 */ /* 0x0003e60000100a00 */
[----:B0-----:R-:W-:Y:S01]  /*3060*/  IMAD.WIDE R82, R6, 0x2, R90 ;  /* 0x0000000206527825 */ /* 0x001fe200078e025a */
[----:B------:R0:W-:Y:S04]  /*3070*/  STL.64 [R1+0xda0], R56 ;  /* 0x000da03801007387 */ /* 0x0001e80000100a00 */
[----:B------:R-:W2:Y:S04]  /*3080*/  @!P6 LDG.E.U16 R54, desc[UR6][R80.64] ;  /* 0x000000065036e981 */ /* 0x000ea8000c1e1500 */
[----:B-1----:R-:W4:Y:S04]  /*3090*/  LDL.LU.64 R86, [R1+0x2708] ;  /* 0x0027080001567983 */ /* 0x002f280000300a00 */
[----:B------:R1:W4:Y:S04]  /*30a0*/  @!P6 LDG.E.U16 R55, desc[UR6][R82.64] ;  /* 0x000000065237e981 */ /* 0x000328000c1e1500 */
[----:B0-----:R-:W4:Y:S01]  /*30b0*/  LDL.LU.64 R56, [R1+0x2700] ;  /* 0x0027000001387983 */ /* 0x001f220000300a00 */
[----:B------:R-:W-:-:S02]  /*30c0*/  VIADD R4, R5, 0xffffffbf ;  /* 0xffffffbf05047836 */ /* 0x000fc40000000000 */
[----:B------:R-:W-:-:S03]  /*30d0*/  VIADD R0, R5, 0xffffffb7 ;  /* 0xffffffb705007836 */ /* 0x000fc60000000000 */
[----:B------:R-:W-:Y:S01]  /*30e0*/  ISETP.GE.U32.AND P4, PT, R4, 0x7ffffec0, PT ;  /* 0x7ffffec00400780c */ /* 0x000fe20003f86070 */
[C---:B------:R-:W-:Y:S01]  /*30f0*/  VIADD R4, R5.reuse, 0xffffffaf ;  /* 0xffffffaf05047836 */ /* 0x040fe20000000000 */
[----:B------:R-:W-:Y:S01]  /*3100*/  ISETP.GE.U32.AND P0, PT, R0, 0x7ffffeb8, PT ;  /* 0x7ffffeb80000780c */ /* 0x000fe20003f06070 */
[----:B------:R-:W-:-:S03]  /*3110*/  VIADD R0, R5, 0xffffffa7 ;  /* 0xffffffa705007836 */ /* 0x000fc60000000000 */
[----:B------:R-:W-:Y:S01]  /*3120*/  ISETP.GE.U32.AND P1, PT, R4, 0x7ffffeb0, PT ;  /* 0x7ffffeb00400780c */ /* 0x000fe20003f26070 */
[----:B------:R-:W-:Y:S01]  /*3130*/  VIADD R4, R5, 0xffffff9f ;  /* 0xffffff9f05047836 */ /* 0x000fe20000000000 */
[----:B------:R1:W-:Y:S01]  /*3140*/  STL.64 [R1+0xd28], R82 ;  /* 0x000d285201007387 */ /* 0x0003e20000100a00 */
[----:B------:R-:W-:-:S03]  /*3150*/  ISETP.GE.U32.AND P3, PT, R0, 0x7ffffea8, PT ;  /* 0x7ffffea80000780c */ /* 0x000fc60003f66070 */
[----:B------:R0:W-:Y:S01]  /*3160*/  STL.64 [R1+0xd20], R80 ;  /* 0x000d205001007387 */ /* 0x0001e20000100a00 */
[----:B------:R-:W-:Y:S01]  /*3170*/  ISETP.GE.U32.AND P6, PT, R4, 0x7ffffea0, PT ;  /* 0x7ffffea00400780c */ /* 0x000fe20003fc6070 */
[C---:B------:R-:W-:Y:S02]  /*3180*/  IMAD.SHL.U32 R4, R2.reuse, 0x40, RZ ;  /* 0x0000004002047824 */ /* 0x040fe400078e00ff */
[----:B---3--:R-:W-:Y:S01]  /*3190*/  STL [R1+0x1f8], R84 ;  /* 0x0001f85401007387 */ /* 0x008fe20000100800 */
[----:B------:R-:W-:-:S03]  /*31a0*/  IMAD R0, R2, 0x48, RZ ;  /* 0x0000004802007824 */ /* 0x000fc600078e02ff */
[----:B------:R3:W-:Y:S01]  /*31b0*/  STL [R1+0x1fc], R85 ;  /* 0x0001fc5501007387 */ /* 0x0007e20000100800 */
[----:B-1----:R-:W-:-:S04]  /*31c0*/  IMAD.WIDE R82, R0, 0x2, R90 ;  /* 0x0000000200527825 */ /* 0x002fc800078e025a */
[----:B0-----:R-:W-:-:S04]  /*31d0*/  IMAD.WIDE R80, R0, 0x2, R88 ;  /* 0x0000000200507825 */ /* 0x001fc800078e0258 */
[----:B---3--:R-:W-:Y:S01]  /*31e0*/  IMAD.WIDE R84, R4, 0x2, R90 ;  /* 0x0000000204547825 */ /* 0x008fe200078e025a */
[----:B--2---:R-:W-:Y:S01]  /*31f0*/  STL [R1+0x1f0], R54 ;  /* 0x0001f03601007387 */ /* 0x004fe20000100800 */
[----:B----4-:R-:W-:Y:S02]  /*3200*/  PRMT R86, RZ, 0x7610, R86 ;  /* 0x00007610ff567816 */ /* 0x010fe40000000056 */
[----:B------:R-:W-:Y:S01]  /*3210*/  PRMT R87, RZ, 0x7610, R87 ;  /* 0x00007610ff577816 */ /* 0x000fe20000000057 */
[----:B------:R0:W-:Y:S01]  /*3220*/  STL [R1+0x1f4], R55 ;  /* 0x0001f43701007387 */ /* 0x0001e20000100800 */
[----:B------:R-:W-:-:S04]  /*3230*/  PRMT R56, RZ, 0x7610, R56 ;  /* 0x00007610ff387816 */ /* 0x000fc80000000038 */
[----:B------:R-:W2:Y:S01]  /*3240*/  @!P4 LDG.E.U16 R87, desc[UR6][R84.64] ;  /* 0x000000065457c981 */ /* 0x000ea2000c1e1500 */
[----:B------:R-:W-:Y:S01]  /*3250*/  PRMT R57, RZ, 0x7610, R57 ;  /* 0x00007610ff397816 */ /* 0x000fe20000000039 */
[----:B0-----:R-:W-:Y:S02]  /*3260*/  IMAD.WIDE R54, R4, 0x2, R88 ;  /* 0x0000000204367825 */ /* 0x001fe400078e0258 */
[----:B------:R0:W-:Y:S04]  /*3270*/  STL.64 [R1+0xca8], R84 ;  /* 0x000ca85401007387 */ /* 0x0001e80000100a00 */
[----:B------:R-:W3:Y:S04]  /*3280*/  @!P4 LDG.E.U16 R86, desc[UR6][R54.64] ;  /* 0x000000063656c981 */ /* 0x000ee8000c1e1500 */
[----:B------:R1:W-:Y:S04]  /*3290*/  STL.64 [R1+0xca0], R54 ;  /* 0x000ca03601007387 */ /* 0x0003e80000100a00 */
[----:B------:R-:W4:Y:S04]  /*32a0*/  @!P0 LDG.E.U16 R56, desc[UR6][R80.64] ;  /* 0x0000000650388981 */ /* 0x000f28000c1e1500 */
[----:B0-----:R-:W4:Y:S04]  /*32b0*/  LDL.LU.64 R84, [R1+0x26f8] ;  /* 0x0026f80001547983 */ /* 0x001f280000300a00 */
[----:B------:R0:W4:Y:S04]  /*32c0*/  @!P0 LDG.E.U16 R57, desc[UR6][R82.64] ;  /* 0x0000000652398981 */ /* 0x000128000c1e1500 */
[----:B-1----:R-:W4:Y:S01]  /*32d0*/  LDL.LU.64 R54, [R1+0x26f0] ;  /* 0x0026f00001367983 */ /* 0x002f220000300a00 */
[----:B------:R-:W-:-:S03]  /*32e0*/  VIADD R4, R5, 0xffffff8f ;  /* 0xffffff8f05047836 */ /* 0x000fc60000000000 */
[----:B------:R0:W-:Y:S02]  /*32f0*/  STL.64 [R1+0xc28], R82 ;  /* 0x000c285201007387 */ /* 0x0001e40000100a00 */
[----:B------:R-:W-:Y:S01]  /*3300*/  ISETP.GE.U32.AND P0, PT, R4, 0x7ffffe90, PT ;  /* 0x7ffffe900400780c */ /* 0x000fe20003f06070 */
[C---:B------:R-:W-:Y:S01]  /*3310*/  IMAD R4, R2.reuse, 0x50, RZ ;  /* 0x0000005002047824 */ /* 0x040fe200078e02ff */
[----:B------:R1:W-:Y:S01]  /*3320*/  STL.64 [R1+0xc20], R80 ;  /* 0x000c205001007387 */ /* 0x0003e20000100a00 */
[----:B------:R-:W-:-:S04]  /*3330*/  IMAD R0, R2, 0x58, RZ ;  /* 0x0000005802007824 */ /* 0x000fc800078e02ff */
[----:B0-----:R-:W-:-:S04]  /*3340*/  IMAD.WIDE R82, R0, 0x2, R90 ;  /* 0x0000000200527825 */ /* 0x001fc800078e025a */
[----:B-1----:R-:W-:Y:S01]  /*3350*/  IMAD.WIDE R80, R0, 0x2, R88 ;  /* 0x0000000200507825 */ /* 0x002fe200078e0258 */
[----:B---3--:R-:W-:Y:S04]  /*3360*/  STL [R1+0x1e8], R86 ;  /* 0x0001e85601007387 */ /* 0x008fe80000100800 */
[----:B--2---:R0:W-:Y:S04]  /*3370*/  STL [R1+0x1ec], R87 ;  /* 0x0001ec5701007387 */ /* 0x0041e80000100800 */
[----:B----4-:R-:W-:Y:S01]  /*3380*/  STL [R1+0x1e0], R56 ;  /* 0x0001e03801007387 */ /* 0x010fe20000100800 */
[----:B------:R-:W-:-:S02]  /*3390*/  PRMT R84, RZ, 0x7610, R84 ;  /* 0x00007610ff547816 */ /* 0x000fc40000000054 */
[----:B------:R-:W-:Y:S01]  /*33a0*/  PRMT R85, RZ, 0x7610, R85 ;  /* 0x00007610ff557816 */ /* 0x000fe20000000055 */
[----:B------:R1:W-:Y:S01]  /*33b0*/  STL [R1+0x1e4], R57 ;  /* 0x0001e43901007387 */ /* 0x0003e20000100800 */
[C---:B0-----:R-:W-:Y:S01]  /*33c0*/  IMAD.WIDE R86, R4.reuse, 0x2, R90 ;  /* 0x0000000204567825 */ /* 0x041fe200078e025a */
[----:B------:R-:W-:Y:S02]  /*33d0*/  PRMT R54, RZ, 0x7610, R54 ;  /* 0x00007610ff367816 */ /* 0x000fe40000000036 */
[----:B------:R-:W-:Y:S01]  /*33e0*/  PRMT R55, RZ, 0x7610, R55 ;  /* 0x00007610ff377816 */ /* 0x000fe20000000037 */
[----:B-1----:R-:W-:Y:S01]  /*33f0*/  IMAD.WIDE R56, R4, 0x2, R88 ;  /* 0x0000000204387825 */ /* 0x002fe200078e0258 */
[----:B------:R0:W-:Y:S04]  /*3400*/  STL.64 [R1+0xba8], R86 ;  /* 0x000ba85601007387 */ /* 0x0001e80000100a00 */
[----:B------:R-:W2:Y:S04]  /*3410*/  @!P1 LDG.E.U16 R84, desc[UR6][R56.64] ;  /* 0x0000000638549981 */ /* 0x000ea8000c1e1500 */
[----:B------:R-:W3:Y:S04]  /*3420*/  @!P1 LDG.E.U16 R85, desc[UR6][R86.64] ;  /* 0x0000000656559981 */ /* 0x000ee8000c1e1500 */
[----:B------:R1:W-:Y:S04]  /*3430*/  STL.64 [R1+0xba0], R56 ;  /* 0x000ba03801007387 */ /* 0x0003e80000100a00 */
[----:B------:R-:W4:Y:S04]  /*3440*/  @!P3 LDG.E.U16 R54, desc[UR6][R80.64] ;  /* 0x000000065036b981 */ /* 0x000f28000c1e1500 */
[----:B0-----:R-:W4:Y:S04]  /*3450*/  LDL.LU.64 R86, [R1+0x26e8] ;  /* 0x0026e80001567983 */ /* 0x001f280000300a00 */
[----:B------:R0:W4:Y:S04]  /*3460*/  @!P3 LDG.E.U16 R55, desc[UR6][R82.64] ;  /* 0x000000065237b981 */ /* 0x000128000c1e1500 */
[----:B-1----:R-:W4:Y:S01]  /*3470*/  LDL.LU.64 R56, [R1+0x26e0] ;  /* 0x0026e00001387983 */ /* 0x002f220000300a00 */
[----:B------:R-:W-:-:S02]  /*3480*/  VIADD R6, R5, 0xffffff97 ;  /* 0xffffff9705067836 */ /* 0x000fc40000000000 */
[----:B------:R-:W-:Y:S01]  /*3490*/  VIADD R4, R5, 0xffffff7f ;  /* 0xffffff7f05047836 */ /* 0x000fe20000000000 */
[----:B------:R0:W-:Y:S02]  /*34a0*/  STL.64 [R1+0xb28], R82 ;  /* 0x000b285201007387 */ /* 0x0001e40000100a00 */
[----:B------:R-:W-:Y:S02]  /*34b0*/  ISETP.GE.U32.AND P4, PT, R6, 0x7ffffe98, PT ;  /* 0x7ffffe980600780c */ /* 0x000fe40003f86070 */
[----:B------:R1:W-:Y:S01]  /*34c0*/  STL.64 [R1+0xb20], R80 ;  /* 0x000b205001007387 */ /* 0x0003e20000100a00 */
[----:B------:R-:W-:Y:S01]  /*34d0*/  ISETP.GE.U32.AND P3, PT, R4, 0x7ffffe80, PT ;  /* 0x7ffffe800400780c */ /* 0x000fe20003f66070 */
[C---:B------:R-:W-:Y:S02]  /*34e0*/  IMAD R4, R2.reuse, 0x60, RZ ;  /* 0x0000006002047824 */ /* 0x040fe400078e02ff */
[----:B------:R-:W-:-:S04]  /*34f0*/  IMAD R0, R2, 0x68, RZ ;  /* 0x0000006802007824 */ /* 0x000fc800078e02ff */
[----:B0-----:R-:W-:-:S04]  /*3500*/  IMAD.WIDE R82, R0, 0x2, R90 ;  /* 0x0000000200527825 */ /* 0x001fc800078e025a */
[----:B-1----:R-:W-:Y:S01]  /*3510*/  IMAD.WIDE R80, R0, 0x2, R88 ;  /* 0x0000000200507825 */ /* 0x002fe200078e0258 */
[----:B--2---:R-:W-:Y:S04]  /*3520*/  STL [R1+0x1d8], R84 ;  /* 0x0001d85401007387 */ /* 0x004fe80000100800 */
[----:B---3--:R0:W-:Y:S04]  /*3530*/  STL [R1+0x1dc], R85 ;  /* 0x0001dc5501007387 */ /* 0x0081e80000100800 */
[----:B----4-:R-:W-:Y:S01]  /*3540*/  STL [R1+0x1d0], R54 ;  /* 0x0001d03601007387 */ /* 0x010fe20000100800 */
[----:B0-----:R-:W-:Y:S01]  /*3550*/  IMAD.WIDE R84, R4, 0x2, R90 ;  /* 0x0000000204547825 */ /* 0x001fe200078e025a */
[----:B------:R-:W-:-:S02]  /*3560*/  PRMT R86, RZ, 0x7610, R86 ;  /* 0x00007610ff567816 */ /* 0x000fc40000000056 */
        /* <DEDUP_REMOVED lines=47> */
[C---:B------:R-:W-:Y:S02]  /*3860*/  IMAD.SHL.U32 R4, R2.reuse, 0x80, RZ ;  /* 0x0000008002047824 */ /* 0x040fe400078e00ff */
        /* <DEDUP_REMOVED lines=80> */
[----:B------:R-:W-:Y:S01]  /*3d70*/  ISETP.GE.U32.AND P4, PT, R6, 0x7ffffe48, PT ;  /* 0x7ffffe480600780c */ /* 0x000fe20003f86070 */
[----:B------:R-:W-:Y:S01]  /*3d80*/  IMAD R0, R2, 0xb0, RZ ;  /* 0x000000b002007824 */ /* 0x000fe200078e02ff */
[----:B------:R1:W-:Y:S01]  /*3d90*/  STL.64 [R1+0x620], R80 ;  /* 0x0006205001007387 */ /* 0x0003e20000100a00 */
[----:B------:R-:W-:Y:S01]  /*3da0*/  ISETP.GE.U32.AND P3, PT, R4, 0x7ffffe30, PT ;  /* 0x7ffffe300400780c */ /* 0x000fe20003f66070 */
        /* <DEDUP_REMOVED lines=94> */
[----:B------:R-:W-:Y:S02]  /*4390*/  PRMT R56, RZ, 0x7610, R56 ;  /* 0x00007610ff387816 */ /* 0x000fe40000000038 */
[----:B------:R-:W-:Y:S02]  /*43a0*/  PRMT R57, RZ, 0x7610, R57 ;  /* 0x00007610ff397816 */ /* 0x000fe40000000039 */
[----:B------:R-:W2:Y:S01]  /*43b0*/  @!P4 LDG.E.U16 R87, desc[UR6][R84.64] ;  /* 0x000000065457c981 */ /* 0x000ea2000c1e1500 */
[----:B0-----:R-:W-:-:S03]  /*43c0*/  IMAD.WIDE R54, R0, 0x2, R88 ;  /* 0x0000000200367825 */ /* 0x001fc600078e0258 */
[----:B------:R0:W-:Y:S04]  /*43d0*/  STL.64 [R1+0x2a8], R84 ;  /* 0x0002a85401007387 */ /* 0x0001e80000100a00 */
[----:B------:R-:W3:Y:S04]  /*43e0*/  @!P4 LDG.E.U16 R86, desc[UR6][R54.64] ;  /* 0x000000063656c981 */ /* 0x000ee8000c1e1500 */
[----:B------:R1:W-:Y:S04]  /*43f0*/  STL.64 [R1+0x2a0], R54 ;  /* 0x0002a03601007387 */ /* 0x0003e80000100a00 */
[----:B0-----:R-:W4:Y:S04]  /*4400*/  LDL.LU.64 R84, [R1+0x2658] ;  /* 0x0026580001547983 */ /* 0x001f280000300a00 */
[----:B------:R-:W4:Y:S04]  /*4410*/  @!P0 LDG.E.U16 R56, desc[UR6][R80.64] ;  /* 0x0000000650388981 */ /* 0x000f28000c1e1500 */
[----:B-1----:R-:W4:Y:S04]  /*4420*/  LDL.LU.64 R54, [R1+0x2650] ;  /* 0x0026500001367983 */ /* 0x002f280000300a00 */
[----:B------:R0:W4:Y:S01]  /*4430*/  @!P0 LDG.E.U16 R57, desc[UR6][R82.64] ;  /* 0x0000000652398981 */ /* 0x000122000c1e1500 */
[----:B------:R-:W-:-:S02]  /*4440*/  VIADD R0, R5, 0xffffffe6 ;  /* 0xffffffe605007836 */ /* 0x000fc40000000000 */
[----:B------:R-:W-:-:S03]  /*4450*/  VIADD R6, R5, 0xffffff07 ;  /* 0xffffff0705067836 */ /* 0x000fc60000000000 */
[----:B------:R-:W-:Y:S01]  /*4460*/  ISETP.GE.U32.AND P0, PT, R0, 0x7ffffee7, PT ;  /* 0x7ffffee70000780c */ /* 0x000fe20003f06070 */
[----:B------:R-:W-:Y:S01]  /*4470*/  IMAD R0, R2, 0xf0, RZ ;  /* 0x000000f002007824 */ /* 0x000fe200078e02ff */
[----:B------:R0:W-:Y:S01]  /*4480*/  STL.64 [R1+0x228], R82 ;  /* 0x0002285201007387 */ /* 0x0001e20000100a00 */
[----:B------:R-:W-:Y:S01]  /*4490*/  ISETP.GE.U32.AND P3, PT, R6, 0x7ffffe08, PT ;  /* 0x7ffffe080600780c */ /* 0x000fe20003f66070 */
[----:B------:R-:W-:Y:S02]  /*44a0*/  IMAD R4, R2, 0xf8, RZ ;  /* 0x000000f802047824 */ /* 0x000fe400078e02ff */
[----:B------:R1:W-:Y:S01]  /*44b0*/  STL.64 [R1+0x220], R80 ;  /* 0x0002205001007387 */ /* 0x0003e20000100a00 */
[----:B0-----:R-:W-:-:S04]  /*44c0*/  IMAD.WIDE R82, R0, 0x2, R90 ;  /* 0x0000000200527825 */ /* 0x001fc800078e025a */
[----:B-1----:R-:W-:Y:S01]  /*44d0*/  IMAD.WIDE R80, R4, 0x2, R90 ;  /* 0x0000000204507825 */ /* 0x002fe200078e025a */
[----:B---3--:R-:W-:Y:S04]  /*44e0*/  STL [R1+0xe8], R86 ;  /* 0x0000e85601007387 */ /* 0x008fe80000100800 */
[----:B--2---:R0:W-:Y:S01]  /*44f0*/  STL [R1+0xec], R87 ;  /* 0x0000ec5701007387 */ /* 0x0041e20000100800 */
[----:B----4-:R-:W-:-:S03]  /*4500*/  PRMT R85, RZ, 0x7610, R85 ;  /* 0x00007610ff557816 */ /* 0x010fc60000000055 */
[----:B------:R1:W-:Y:S01]  /*4510*/  STL.64 [R1+0x1a8], R82 ;  /* 0x0001a85201007387 */ /* 0x0003e20000100a00 */
[----:B------:R-:W-:-:S03]  /*4520*/  PRMT R84, RZ, 0x7610, R84 ;  /* 0x00007610ff547816 */ /* 0x000fc60000000054 */
[----:B------:R-:W-:Y:S01]  /*4530*/  STL [R1+0xe0], R56 ;  /* 0x0000e03801007387 */ /* 0x000fe20000100800 */
[----:B0-----:R-:W-:Y:S01]  /*4540*/  IMAD.WIDE R86, R0, 0x2, R88 ;  /* 0x0000000200567825 */ /* 0x001fe200078e0258 */
[----:B------:R-:W-:Y:S02]  /*4550*/  PRMT R54, RZ, 0x7610, R54 ;  /* 0x00007610ff367816 */ /* 0x000fe40000000036 */
[----:B------:R-:W2:Y:S01]  /*4560*/  @!P1 LDG.E.U16 R85, desc[UR6][R82.64] ;  /* 0x0000000652559981 */ /* 0x000ea2000c1e1500 */
[----:B------:R-:W-:-:S03]  /*4570*/  PRMT R55, RZ, 0x7610, R55 ;  /* 0x00007610ff377816 */ /* 0x000fc60000000037 */
[----:B------:R0:W-:Y:S04]  /*4580*/  STL [R1+0xe4], R57 ;  /* 0x0000e43901007387 */ /* 0x0001e80000100800 */
[----:B------:R3:W-:Y:S04]  /*4590*/  STL.64 [R1+0x1a0], R86 ;  /* 0x0001a05601007387 */ /* 0x0007e80000100a00 */
[----:B-1----:R-:W4:Y:S01]  /*45a0*/  LDL.LU.64 R82, [R1+0x2648] ;  /* 0x0026480001527983 */ /* 0x002f220000300a00 */
[----:B0-----:R-:W-:-:S03]  /*45b0*/  IMAD.WIDE R56, R4, 0x2, R88 ;  /* 0x0000000204387825 */ /* 0x001fc600078e0258 */
[----:B------:R-:W2:Y:S04]  /*45c0*/  @!P1 LDG.E.U16 R84, desc[UR6][R86.64] ;  /* 0x0000000656549981 */ /* 0x000ea8000c1e1500 */
[----:B------:R0:W2:Y:S04]  /*45d0*/  @!P3 LDG.E.U16 R54, desc[UR6][R56.64] ;  /* 0x000000063836b981 */ /* 0x0000a8000c1e1500 */
[----:B------:R1:W4:Y:S04]  /*45e0*/  @!P3 LDG.E.U16 R55, desc[UR6][R80.64] ;  /* 0x000000065037b981 */ /* 0x000328000c1e1500 */
[----:B---3--:R-:W3:Y:S01]  /*45f0*/  LDL.LU.64 R86, [R1+0x2640] ;  /* 0x0026400001567983 */ /* 0x008ee20000300a00 */
[----:B------:R-:W-:-:S02]  /*4600*/  VIADD R0, R5, 0xffffffd6 ;  /* 0xffffffd605007836 */ /* 0x000fc40000000000 */
[----:B------:R-:W-:Y:S01]  /*4610*/  VIADD R6, R5, 0xffffffee ;  /* 0xffffffee05067836 */ /* 0x000fe20000000000 */
[----:B------:R-:W-:Y:S02]  /*4620*/  STL.64 [R1+0x128], R80 ;  /* 0x0001285001007387 */ /* 0x000fe40000100a00 */
[----:B------:R-:W-:Y:S01]  /*4630*/  ISETP.GE.U32.AND P3, PT, R0, 0x7ffffed7, PT ;  /* 0x7ffffed70000780c */ /* 0x000fe20003f66070 */
[----:B------:R-:W-:Y:S01]  /*4640*/  IMAD R0, R2, 0x9, RZ ;  /* 0x0000000902007824 */ /* 0x000fe200078e02ff */
[----:B------:R0:W-:Y:S01]  /*4650*/  STL.64 [R1+0x120], R56 ;  /* 0x0001203801007387 */ /* 0x0001e20000100a00 */
[----:B------:R-:W-:Y:S01]  /*4660*/  ISETP.GE.U32.AND P4, PT, R6, 0x7ffffeef, PT ;  /* 0x7ffffeef0600780c */ /* 0x000fe20003f86070 */
[----:B------:R-:W-:Y:S01]  /*4670*/  IMAD R4, R2, 0x11, RZ ;  /* 0x0000001102047824 */ /* 0x000fe200078e02ff */
[----:B------:R-:W-:Y:S01]  /*4680*/  PRMT R78, RZ, 0x7610, R78 ;  /* 0x00007610ff4e7816 */ /* 0x000fe2000000004e */
[----:B0-----:R-:W-:Y:S01]  /*4690*/  IMAD.WIDE R56, R0, 0x2, R88 ;  /* 0x0000000200387825 */ /* 0x001fe200078e0258 */
[----:B------:R-:W-:-:S03]  /*46a0*/  PRMT R79, RZ, 0x7610, R79 ;  /* 0x00007610ff4f7816 */ /* 0x000fc6000000004f */
[----:B-1----:R-:W-:-:S06]  /*46b0*/  IMAD.WIDE R80, R4, 0x2, R88 ;  /* 0x0000000204507825 */ /* 0x002fcc00078e0258 */
[----:B------:R-:W3:Y:S04]  /*46c0*/  @!P4 LDG.E.U16 R78, desc[UR6][R80.64] ;  /* 0x00000006504ec981 */ /* 0x000ee8000c1e1500 */
[----:B--2---:R-:W-:Y:S04]  /*46d0*/  STL [R1+0xd0], R54 ;  /* 0x0000d03601007387 */ /* 0x004fe80000100800 */
[----:B----4-:R0:W-:Y:S01]  /*46e0*/  STL [R1+0xd4], R55 ;  /* 0x0000d43701007387 */ /* 0x0101e20000100800 */
[----:B---3--:R-:W-:Y:S02]  /*46f0*/  PRMT R86, RZ, 0x7610, R86 ;  /* 0x00007610ff567816 */ /* 0x008fe40000000056 */
[----:B------:R-:W-:Y:S01]  /*4700*/  PRMT R87, RZ, 0x7610, R87 ;  /* 0x00007610ff577816 */ /* 0x000fe20000000057 */
[----:B0-----:R-:W-:-:S03]  /*4710*/  IMAD.WIDE R54, R0, 0x2, R90 ;  /* 0x0000000200367825 */ /* 0x001fc600078e025a */
[----:B------:R-:W2:Y:S04]  /*4720*/  @!P6 LDG.E.U16 R86, desc[UR6][R56.64] ;  /* 0x000000063856e981 */ /* 0x000ea8000c1e1500 */
[----:B------:R-:W3:Y:S04]  /*4730*/  @!P6 LDG.E.U16 R87, desc[UR6][R54.64] ;  /* 0x000000063657e981 */ /* 0x000ee8000c1e1500 */
[----:B------:R-:W-:Y:S04]  /*4740*/  STL [R1+0xd8], R84 ;  /* 0x0000d85401007387 */ /* 0x000fe80000100800 */
[----:B------:R0:W-:Y:S04]  /*4750*/  STL [R1+0xdc], R85 ;  /* 0x0000dc5501007387 */ /* 0x0001e80000100800 */
[----:B------:R1:W-:Y:S01]  /*4760*/  STL.64 [R1+0x1018], R54 ;  /* 0x0010183601007387 */ /* 0x0003e20000100a00 */
[----:B0-----:R-:W-:-:S03]  /*4770*/  IMAD.WIDE R84, R4, 0x2, R90 ;  /* 0x0000000204547825 */ /* 0x001fc600078e025a */
[----:B------:R0:W-:Y:S04]  /*4780*/  STL.64 [R1+0x1010], R56 ;  /* 0x0010103801007387 */ /* 0x0001e80000100a00 */
[----:B------:R4:W3:Y:S04]  /*4790*/  @!P4 LDG.E.U16 R79, desc[UR6][R84.64] ;  /* 0x00000006544fc981 */ /* 0x0008e8000c1e1500 */
[----:B-1----:R-:W3:Y:S01]  /*47a0*/  LDL.LU.64 R54, [R1+0x2638] ;  /* 0x0026380001367983 */ /* 0x002ee20000300a00 */
[C---:B------:R-:W-:Y:S02]  /*47b0*/  VIADD R0, R5.reuse, 0xffffffc6 ;  /* 0xffffffc605007836 */ /* 0x040fe40000000000 */
[----:B------:R-:W-:Y:S01]  /*47c0*/  VIADD R6, R5, 0xffffffde ;  /* 0xffffffde05067836 */ /* 0x000fe20000000000 */
[----:B0-----:R-:W3:Y:S02]  /*47d0*/  LDL.LU.64 R56, [R1+0x2630] ;  /* 0x0026300001387983 */ /* 0x001ee40000300a00 */
[----:B------:R-:W-:Y:S01]  /*47e0*/  ISETP.GE.U32.AND P4, PT, R0, 0x7ffffec7, PT ;  /* 0x7ffffec70000780c */ /* 0x000fe20003f86070 */
[----:B------:R-:W-:Y:S01]  /*47f0*/  IMAD R0, R2, 0x19, RZ ;  /* 0x0000001902007824 */ /* 0x000fe200078e02ff */
[----:B------:R4:W-:Y:S01]  /*4800*/  STL.64 [R1+0xf98], R84 ;  /* 0x000f985401007387 */ /* 0x0009e20000100a00 */
[----:B------:R-:W-:-:S03]  /*4810*/  PRMT R82, RZ, 0x7610, R82 ;  /* 0x00007610ff527816 */ /* 0x000fc60000000052 */
[----:B------:R0:W-:Y:S01]  /*4820*/  STL.64 [R1+0xf90], R80 ;  /* 0x000f905001007387 */ /* 0x0001e20000100a00 */
[----:B------:R-:W-:Y:S02]  /*4830*/  ISETP.GE.U32.AND P1, PT, R6, 0x7ffffedf, PT ;  /* 0x7ffffedf0600780c */ /* 0x000fe40003f26070 */
[----:B------:R-:W-:Y:S01]  /*4840*/  PRMT R83, RZ, 0x7610, R83 ;  /* 0x00007610ff537816 */ /* 0x000fe20000000053 */
[----:B------:R-:W-:Y:S02]  /*4850*/  IMAD R4, R2, 0x21, RZ ;  /* 0x0000002102047824 */ /* 0x000fe400078e02ff */
[----:B----4-:R-:W-:-:S05]  /*4860*/  IMAD.WIDE R84, R0, 0x2, R88 ;  /* 0x0000000200547825 */ /* 0x010fca00078e0258 */
[----:B------:R-:W4:Y:S01]  /*4870*/  @!P0 LDG.E.U16 R82, desc[UR6][R84.64] ;  /* 0x0000000654528981 */ /* 0x000f22000c1e1500 */
[----:B0-----:R-:W-:-:S03]  /*4880*/  IMAD.WIDE R80, R4, 0x2, R90 ;  /* 0x0000000204507825 */ /* 0x001fc600078e025a */
[----:B--2---:R-:W-:Y:S04]  /*4890*/  STL [R1+0xc8], R86 ;  /* 0x0000c85601007387 */ /* 0x004fe80000100800 */
[----:B---3--:R0:W-:Y:S02]  /*48a0*/  STL [R1+0xcc], R87 ;  /* 0x0000cc5701007387 */ /* 0x0081e40000100800 */
[----:B0-----:R-:W-:-:S05]  /*48b0*/  IMAD.WIDE R86, R0, 0x2, R90 ;  /* 0x0000000200567825 */ /* 0x001fca00078e025a */
[----:B------:R-:W-:Y:S04]  /*48c0*/  STL.64 [R1+0xf18], R86 ;  /* 0x000f185601007387 */ /* 0x000fe80000100a00 */
[----:B------:R-:W-:Y:S04]  /*48d0*/  STL [R1+0xc0], R78 ;  /* 0x0000c04e01007387 */ /* 0x000fe80000100800 */
[----:B------:R-:W2:Y:S01]  /*48e0*/  @!P0 LDG.E.U16 R83, desc[UR6][R86.64] ;  /* 0x0000000656538981 */ /* 0x000ea2000c1e1500 */
[----:B------:R-:W-:-:S03]  /*48f0*/  PRMT R54, RZ, 0x7610, R54 ;  /* 0x00007610ff367816 */ /* 0x000fc60000000036 */
[----:B------:R0:W-:Y:S01]  /*4900*/  STL [R1+0xc4], R79 ;  /* 0x0000c44f01007387 */ /* 0x0001e20000100800 */
[----:B------:R-:W-:-:S06]  /*4910*/  PRMT R55, RZ, 0x7610, R55 ;  /* 0x00007610ff377816 */ /* 0x000fcc0000000037 */
[----:B------:R1:W3:Y:S01]  /*4920*/  @!P1 LDG.E.U16 R55, desc[UR6][R80.64] ;  /* 0x0000000650379981 */ /* 0x0002e2000c1e1500 */
[----:B0-----:R-:W-:-:S05]  /*4930*/  IMAD.WIDE R78, R4, 0x2, R88 ;  /* 0x00000002044e7825 */ /* 0x001fca00078e0258 */
[----:B------:R0:W3:Y:S01]  /*4940*/  @!P1 LDG.E.U16 R54, desc[UR6][R78.64] ;  /* 0x000000064e369981 */ /* 0x0000e2000c1e1500 */
[C---:B------:R-:W-:Y:S02]  /*4950*/  VIADD R6, R5.reuse, 0xffffffce ;  /* 0xffffffce05067836 */ /* 0x040fe40000000000 */
[----:B------:R-:W-:-:S03]  /*4960*/  VIADD R0, R5, 0xffffffb6 ;  /* 0xffffffb605007836 */ /* 0x000fc60000000000 */
[----:B------:R-:W-:Y:S01]  /*4970*/  ISETP.GE.U32.AND P6, PT, R6, 0x7ffffecf, PT ;  /* 0x7ffffecf0600780c */ /* 0x000fe20003fc6070 */
[----:B------:R0:W-:Y:S01]  /*4980*/  STL.64 [R1+0xf10], R84 ;  /* 0x000f105401007387 */ /* 0x0001e20000100a00 */
[----:B------:R-:W-:Y:S01]  /*4990*/  ISETP.GE.U32.AND P1, PT, R0, 0x7ffffeb7, PT ;  /* 0x7ffffeb70000780c */ /* 0x000fe20003f26070 */
[C---:B------:R-:W-:Y:S02]  /*49a0*/  IMAD R4, R2.reuse, 0x31, RZ ;  /* 0x0000003102047824 */ /* 0x040fe400078e02ff */
[----:B------:R-:W3:Y:S01]  /*49b0*/  LDL.LU.64 R86, [R1+0x2628] ;  /* 0x0026280001567983 */ /* 0x000ee20000300a00 */
[----:B------:R-:W-:Y:S01]  /*49c0*/  IMAD R0, R2, 0x29, RZ ;  /* 0x0000002902007824 */ /* 0x000fe200078e02ff */
[----:B------:R-:W-:Y:S02]  /*49d0*/  PRMT R72, RZ, 0x7610, R72 ;  /* 0x00007610ff487816 */ /* 0x000fe40000000048 */
[----:B------:R-:W-:Y:S01]  /*49e0*/  PRMT R73, RZ, 0x7610, R73 ;  /* 0x00007610ff497816 */ /* 0x000fe20000000049 */
[----:B0-----:R-:W3:Y:S04]  /*49f0*/  LDL.LU.64 R84, [R1+0x2620] ;  /* 0x0026200001547983 */ /* 0x001ee80000300a00 */
[----:B------:R1:W-:Y:S04]  /*4a00*/  STL.64 [R1+0xe98], R80 ;  /* 0x000e985001007387 */ /* 0x0003e80000100a00 */
[----:B------:R0:W-:Y:S01]  /*4a10*/  STL.64 [R1+0xe90], R78 ;  /* 0x000e904e01007387 */ /* 0x0001e20000100a00 */
[----:B-1----:R-:W-:-:S04]  /*4a20*/  IMAD.WIDE R80, R0, 0x2, R88 ;  /* 0x0000000200507825 */ /* 0x002fc800078e0258 */
[----:B0-----:R-:W-:Y:S01]  /*4a30*/  IMAD.WIDE R78, R4, 0x2, R90 ;  /* 0x00000002044e7825 */ /* 0x001fe200078e025a */
[----:B----4-:R-:W-:Y:S04]  /*4a40*/  STL [R1+0xb8], R82 ;  /* 0x0000b85201007387 */ /* 0x010fe80000100800 */
[----:B------:R-:W4:Y:S04]  /*4a50*/  @!P6 LDG.E.U16 R72, desc[UR6][R78.64] ;  /* 0x000000064e48e981 */ /* 0x000f28000c1e1500 */
[----:B------:R0:W4:Y:S01]  /*4a60*/  @!P3 LDG.E.U16 R73, desc[UR6][R80.64] ;  /* 0x000000065049b981 */ /* 0x000122000c1e1500 */
[----:B------:R-:W-:-:S02]  /*4a70*/  PRMT R53, RZ, 0x7610, R53 ;  /* 0x00007610ff357816 */ /* 0x000fc40000000035 */
[----:B------:R-:W-:Y:S01]  /*4a80*/  PRMT R52, RZ, 0x7610, R52 ;  /* 0x00007610ff347816 */ /* 0x000fe20000000034 */
[----:B--2---:R1:W-:Y:S02]  /*4a90*/  STL [R1+0xbc], R83 ;  /* 0x0000bc5301007387 */ /* 0x0043e40000100800 */
[----:B-1----:R-:W-:-:S05]  /*4aa0*/  IMAD.WIDE R82, R0, 0x2, R90 ;  /* 0x0000000200527825 */ /* 0x002fca00078e025a */
[----:B------:R-:W-:Y:S01]  /*4ab0*/  STL.64 [R1+0xe18], R82 ;  /* 0x000e185201007387 */ /* 0x000fe20000100a00 */
[----:B------:R-:W-:-:S03]  /*4ac0*/  VIADD R0, R5, 0xffffffa6 ;  /* 0xffffffa605007836 */ /* 0x000fc60000000000 */
[----:B---3--:R-:W-:Y:S04]  /*4ad0*/  STL [R1+0xb0], R54 ;  /* 0x0000b03601007387 */ /* 0x008fe80000100800 */
[----:B------:R1:W-:Y:S02]  /*4ae0*/  STL [R1+0xb4], R55 ;  /* 0x0000b43701007387 */ /* 0x0003e40000100800 */
[----:B-1----:R-:W-:-:S05]  /*4af0*/  IMAD.WIDE R54, R4, 0x2, R88 ;  /* 0x0000000204367825 */ /* 0x002fca00078e0258 */
[----:B------:R1:W2:Y:S01]  /*4b00*/  @!P6 LDG.E.U16 R53, desc[UR6][R54.64] ;  /* 0x000000063635e981 */ /* 0x0002a2000c1e1500 */
[----:B------:R-:W-:Y:S01]  /*4b10*/  ISETP.GE.U32.AND P6, PT, R0, 0x7ffffea7, PT ;  /* 0x7ffffea70000780c */ /* 0x000fe20003fc6070 */
[----:B------:R-:W-:Y:S02]  /*4b20*/  IMAD R0, R2, 0x39, RZ ;  /* 0x0000003902007824 */ /* 0x000fe400078e02ff */
[----:B------:R0:W-:Y:S02]  /*4b30*/  STL.64 [R1+0xe10], R80 ;  /* 0x000e105001007387 */ /* 0x0001e40000100a00 */
[----:B0-----:R-:W-:-:S05]  /*4b40*/  IMAD.WIDE R80, R0, 0x2, R90 ;  /* 0x0000000200507825 */ /* 0x001fca00078e025a */
[----:B------:R0:W3:Y:S01]  /*4b50*/  @!P4 LDG.E.U16 R52, desc[UR6][R80.64] ;  /* 0x000000065034c981 */ /* 0x0000e2000c1e1500 */
[----:B------:R-:W-:-:S05]  /*4b60*/  VIADD R6, R5, 0xffffffbe ;  /* 0xffffffbe05067836 */ /* 0x000fca0000000000 */
[----:B------:R-:W-:Y:S01]  /*4b70*/  ISETP.GE.U32.AND P0, PT, R6, 0x7ffffebf, PT ;  /* 0x7ffffebf0600780c */ /* 0x000fe20003f06070 */
[----:B------:R0:W-:Y:S01]  /*4b80*/  STL.64 [R1+0xd98], R78 ;  /* 0x000d984e01007387 */ /* 0x0001e20000100a00 */
[----:B------:R-:W-:Y:S01]  /*4b90*/  IMAD R4, R2, 0x41, RZ ;  /* 0x0000004102047824 */ /* 0x000fe200078e02ff */
[----:B------:R-:W-:Y:S02]  /*4ba0*/  PRMT R51, RZ, 0x7610, R51 ;  /* 0x00007610ff337816 */ /* 0x000fe40000000033 */
[----:B------:R1:W-:Y:S01]  /*4bb0*/  STL.64 [R1+0xd90], R54 ;  /* 0x000d903601007387 */ /* 0x0003e20000100a00 */
[----:B------:R-:W-:Y:S02]  /*4bc0*/  PRMT R75, RZ, 0x7610, R75 ;  /* 0x00007610ff4b7816 */ /* 0x000fe4000000004b */
[----:B------:R-:W-:Y:S01]  /*4bd0*/  PRMT R50, RZ, 0x7610, R50 ;  /* 0x00007610ff327816 */ /* 0x000fe20000000032 */
[----:B----4-:R-:W-:Y:S01]  /*4be0*/  STL [R1+0x88], R72 ;  /* 0x0000884801007387 */ /* 0x010fe20000100800 */
[----:B------:R-:W-:Y:S01]  /*4bf0*/  PRMT R49, RZ, 0x7610, R49 ;  /* 0x00007610ff317816 */ /* 0x000fe20000000031 */
[----:B0-----:R-:W-:-:S02]  /*4c00*/  IMAD.WIDE R78, R0, 0x2, R88 ;  /* 0x00000002004e7825 */ /* 0x001fc400078e0258 */
[----:B------:R0:W-:Y:S02]  /*4c10*/  STL [R1+0x8c], R73 ;  /* 0x00008c4901007387 */ /* 0x0001e40000100800 */
[C---:B-1----:R-:W-:Y:S02]  /*4c20*/  IMAD.WIDE R54, R4.reuse, 0x2, R88 ;  /* 0x0000000204367825 */ /* 0x042fe400078e0258 */
[----:B------:R1:W4:Y:S02]  /*4c30*/  @!P4 LDG.E.U16 R51, desc[UR6][R78.64] ;  /* 0x000000064e33c981 */ /* 0x000324000c1e1500 */
[----:B------:R-:W-:Y:S02]  /*4c40*/  VIADD R0, R5, 0xffffff96 ;  /* 0xffffff9605007836 */ /* 0x000fe40000000000 */
[----:B------:R-:W2:Y:S01]  /*4c50*/  @!P3 LDG.E.U16 R75, desc[UR6][R82.64] ;  /* 0x00000006524bb981 */ /* 0x000ea2000c1e1500 */
[----:B0-----:R-:W-:-:S03]  /*4c60*/  IMAD.WIDE R72, R4, 0x2, R90 ;  /* 0x0000000204487825 */ /* 0x001fc600078e025a */
[----:B------:R-:W2:Y:S04]  /*4c70*/  @!P0 LDG.E.U16 R49, desc[UR6][R54.64] ;  /* 0x0000000636318981 */ /* 0x000ea8000c1e1500 */
[----:B------:R0:W2:Y:S01]  /*4c80*/  @!P0 LDG.E.U16 R50, desc[UR6][R72.64] ;  /* 0x0000000648328981 */ /* 0x0000a2000c1e1500 */
[----:B------:R-:W-:Y:S01]  /*4c90*/  ISETP.GE.U32.AND P0, PT, R0, 0x7ffffe97, PT ;  /* 0x7ffffe970000780c */ /* 0x000fe20003f06070 */
[----:B------:R-:W-:Y:S01]  /*4ca0*/  IMAD R0, R2, 0x49, RZ ;  /* 0x0000004902007824 */ /* 0x000fe200078e02ff */
[----:B------:R-:W-:Y:S01]  /*4cb0*/  PRMT R48, RZ, 0x7610, R48 ;  /* 0x00007610ff307816 */ /* 0x000fe20000000030 */
[----:B------:R-:W-:Y:S01]  /*4cc0*/  VIADD R6, R5, 0xffffffae ;  /* 0xffffffae05067836 */ /* 0x000fe20000000000 */
[----:B------:R0:W-:Y:S04]  /*4cd0*/  STL.64 [R1+0xd18], R80 ;  /* 0x000d185001007387 */ /* 0x0001e80000100a00 */
[----:B------:R-:W-:Y:S01]  /*4ce0*/  ISETP.GE.U32.AND P3, PT, R6, 0x7ffffeaf, PT ;  /* 0x7ffffeaf0600780c */ /* 0x000fe20003f66070 */
[----:B0-----:R-:W-:Y:S01]  /*4cf0*/  IMAD.WIDE R80, R0, 0x2, R90 ;  /* 0x0000000200507825 */ /* 0x001fe200078e025a */
[----:B------:R1:W-:Y:S04]  /*4d00*/  STL.64 [R1+0xd10], R78 ;  /* 0x000d104e01007387 */ /* 0x0003e80000100a00 */
[----:B------:R0:W2:Y:S01]  /*4d10*/  @!P1 LDG.E.U16 R48, desc[UR6][R80.64] ;  /* 0x0000000650309981 */ /* 0x0000a2000c1e1500 */
[----:B------:R-:W-:Y:S01]  /*4d20*/  IMAD R4, R2, 0x51, RZ ;  /* 0x0000005102047824 */ /* 0x000fe200078e02ff */
[----:B------:R-:W-:-:S02]  /*4d30*/  PRMT R47, RZ, 0x7610, R47 ;  /* 0x00007610ff2f7816 */ /* 0x000fc4000000002f */
[----:B------:R-:W-:Y:S01]  /*4d40*/  PRMT R46, RZ, 0x7610, R46 ;  /* 0x00007610ff2e7816 */ /* 0x000fe2000000002e */
[----:B-1----:R-:W-:-:S05]  /*4d50*/  IMAD.WIDE R78, R0, 0x2, R88 ;  /* 0x00000002004e7825 */ /* 0x002fca00078e0258 */
[----:B------:R1:W2:Y:S04]  /*4d60*/  @!P1 LDG.E.U16 R47, desc[UR6][R78.64] ;  /* 0x000000064e2f9981 */ /* 0x0002a8000c1e1500 */
[----:B---3--:R-:W-:Y:S04]  /*4d70*/  STL [R1+0x2524], R52 ;  /* 0x0025243401007387 */ /* 0x008fe80000100800 */
[----:B------:R3:W-:Y:S02]  /*4d80*/  STL.64 [R1+0xc98], R72 ;  /* 0x000c984801007387 */ /* 0x0007e40000100a00 */
[----:B---3--:R-:W-:-:S05]  /*4d90*/  IMAD.WIDE R72, R4, 0x2, R90 ;  /* 0x0000000204487825 */ /* 0x008fca00078e025a */
[----:B------:R3:W3:Y:S01]  /*4da0*/  @!P3 LDG.E.U16 R46, desc[UR6][R72.64] ;  /* 0x00000006482eb981 */ /* 0x0006e2000c1e1500 */
[----:B------:R-:W-:Y:S01]  /*4db0*/  PRMT R45, RZ, 0x7610, R45 ;  /* 0x00007610ff2d7816 */ /* 0x000fe2000000002d */
[----:B------:R-:W-:Y:S02]  /*4dc0*/  VIADD R0, R5, 0xffffff86 ;  /* 0xffffff8605007836 */ /* 0x000fe40000000000 */
[----:B------:R0:W-:Y:S04]  /*4dd0*/  STL.64 [R1+0xc90], R54 ;  /* 0x000c903601007387 */ /* 0x0001e80000100a00 */
[----:B----4-:R-:W-:Y:S01]  /*4de0*/  STL [R1+0x2528], R51 ;  /* 0x0025283301007387 */ /* 0x010fe20000100800 */
[----:B0-----:R-:W-:-:S03]  /*4df0*/  IMAD.WIDE R54, R4, 0x2, R88 ;  /* 0x0000000204367825 */ /* 0x001fc600078e0258 */
[----:B--2---:R-:W-:Y:S04]  /*4e00*/  STL [R1+0x90], R75 ;  /* 0x0000904b01007387 */ /* 0x004fe80000100800 */
[----:B------:R0:W2:Y:S01]  /*4e10*/  @!P3 LDG.E.U16 R45, desc[UR6][R54.64] ;  /* 0x00000006362db981 */ /* 0x0000a2000c1e1500 */
[----:B------:R-:W-:Y:S01]  /*4e20*/  ISETP.GE.U32.AND P3, PT, R0, 0x7ffffe87, PT ;  /* 0x7ffffe870000780c */ /* 0x000fe20003f66070 */
[----:B------:R-:W-:Y:S02]  /*4e30*/  IMAD R0, R2, 0x59, RZ ;  /* 0x0000005902007824 */ /* 0x000fe400078e02ff */
[----:B------:R-:W-:Y:S01]  /*4e40*/  STL [R1+0x252c], R50 ;  /* 0x00252c3201007387 */ /* 0x000fe20000100800 */
[----:B------:R-:W-:-:S03]  /*4e50*/  PRMT R44, RZ, 0x7610, R44 ;  /* 0x00007610ff2c7816 */ /* 0x000fc6000000002c */
[----:B------:R-:W-:Y:S01]  /*4e60*/  STL [R1+0x2530], R49 ;  /* 0x0025303101007387 */ /* 0x000fe20000100800 */
[----:B------:R-:W-:-:S03]  /*4e70*/  VIADD R6, R5, 0xffffff9e ;  /* 0xffffff9e05067836 */ /* 0x000fc60000000000 */
[----:B------:R-:W-:Y:S04]  /*4e80*/  STL [R1+0x84], R53 ;  /* 0x0000843501007387 */ /* 0x000fe80000100800 */
[----:B------:R4:W-:Y:S01]  /*4e90*/  STL.64 [R1+0xc18], R80 ;  /* 0x000c185001007387 */ /* 0x0009e20000100a00 */
[----:B------:R-:W-:Y:S01]  /*4ea0*/  ISETP.GE.U32.AND P4, PT, R6, 0x7ffffe9f, PT ;  /* 0x7ffffe9f0600780c */ /* 0x000fe20003f86070 */
[----:B------:R-:W-:Y:S02]  /*4eb0*/  IMAD R4, R2, 0x61, RZ ;  /* 0x0000006102047824 */ /* 0x000fe400078e02ff */
[----:B----4-:R-:W-:-:S05]  /*4ec0*/  IMAD.WIDE R80, R0, 0x2, R90 ;  /* 0x0000000200507825 */ /* 0x010fca00078e025a */
[----:B------:R4:W2:Y:S01]  /*4ed0*/  @!P6 LDG.E.U16 R44, desc[UR6][R80.64] ;  /* 0x00000006502ce981 */ /* 0x0008a2000c1e1500 */
[----:B------:R-:W-:-:S03]  /*4ee0*/  PRMT R43, RZ, 0x7610, R43 ;  /* 0x00007610ff2b7816 */ /* 0x000fc6000000002b */
[----:B------:R1:W-:Y:S01]  /*4ef0*/  STL.64 [R1+0xc10], R78 ;  /* 0x000c104e01007387 */ /* 0x0003e20000100a00 */
[----:B------:R-:W-:-:S03]  /*4f00*/  PRMT R42, RZ, 0x7610, R42 ;  /* 0x00007610ff2a7816 */ /* 0x000fc6000000002a */
[----:B------:R-:W-:Y:S01]  /*4f10*/  STL [R1+0x2534], R48 ;  /* 0x0025343001007387 */ /* 0x000fe20000100800 */
[----:B------:R-:W-:-:S03]  /*4f20*/  PRMT R41, RZ, 0x7610, R41 ;  /* 0x00007610ff297816 */ /* 0x000fc60000000029 */
[----:B------:R3:W-:Y:S04]  /*4f30*/  STL.64 [R1+0xb98], R72 ;  /* 0x000b984801007387 */ /* 0x0007e80000100a00 */
[----:B------:R0:W-:Y:S01]  /*4f40*/  STL.64 [R1+0xb90], R54 ;  /* 0x000b903601007387 */ /* 0x0001e20000100a00 */
[----:B-1----:R-:W-:-:S04]  /*4f50*/  IMAD.WIDE R78, R0, 0x2, R88 ;  /* 0x00000002004e7825 */ /* 0x002fc800078e0258 */
[----:B------:R-:W-:Y:S01]  /*4f60*/  VIADD R0, R5, 0xffffff76 ;  /* 0xffffff7605007836 */ /* 0x000fe20000000000 */
[----:B------:R1:W2:Y:S01]  /*4f70*/  @!P6 LDG.E.U16 R43, desc[UR6][R78.64] ;  /* 0x000000064e2be981 */ /* 0x0002a2000c1e1500 */
[----:B---3--:R-:W-:-:S04]  /*4f80*/  IMAD.WIDE R72, R4, 0x2, R90 ;  /* 0x0000000204487825 */ /* 0x008fc800078e025a */
[----:B0-----:R-:W-:Y:S01]  /*4f90*/  IMAD.WIDE R54, R4, 0x2, R88 ;  /* 0x0000000204367825 */ /* 0x001fe200078e0258 */
[----:B------:R0:W3:Y:S04]  /*4fa0*/  @!P4 LDG.E.U16 R42, desc[UR6][R72.64] ;  /* 0x00000006482ac981 */ /* 0x0000e8000c1e1500 */
[----:B------:R0:W3:Y:S01]  /*4fb0*/  @!P4 LDG.E.U16 R41, desc[UR6][R54.64] ;  /* 0x000000063629c981 */ /* 0x0000e2000c1e1500 */
[----:B------:R-:W-:Y:S01]  /*4fc0*/  ISETP.GE.U32.AND P4, PT, R0, 0x7ffffe77, PT ;  /* 0x7ffffe770000780c */ /* 0x000fe20003f86070 */
[----:B------:R-:W-:Y:S02]  /*4fd0*/  IMAD R0, R2, 0x69, RZ ;  /* 0x0000006902007824 */ /* 0x000fe400078e02ff */
[----:B------:R-:W-:Y:S01]  /*4fe0*/  STL [R1+0x2538], R47 ;  /* 0x0025382f01007387 */ /* 0x000fe20000100800 */
[----:B------:R-:W-:-:S03]  /*4ff0*/  PRMT R40, RZ, 0x7610, R40 ;  /* 0x00007610ff287816 */ /* 0x000fc60000000028 */
[----:B------:R-:W-:Y:S04]  /*5000*/  STL [R1+0x253c], R46 ;  /* 0x00253c2e01007387 */ /* 0x000fe80000100800 */
[----:B------:R4:W-:Y:S02]  /*5010*/  STL.64 [R1+0xb18], R80 ;  /* 0x000b185001007387 */ /* 0x0009e40000100a00 */
[----:B----4-:R-:W-:-:S05]  /*5020*/  IMAD.WIDE R80, R0, 0x2, R90 ;  /* 0x0000000200507825 */ /* 0x010fca00078e025a */
[----:B------:R4:W4:Y:S01]  /*5030*/  @!P0 LDG.E.U16 R40, desc[UR6][R80.64] ;  /* 0x0000000650288981 */ /* 0x000922000c1e1500 */
[----:B------:R-:W-:-:S05]  /*5040*/  VIADD R6, R5, 0xffffff8e ;  /* 0xffffff8e05067836 */ /* 0x000fca0000000000 */
[----:B------:R-:W-:Y:S01]  /*5050*/  ISETP.GE.U32.AND P1, PT, R6, 0x7ffffe8f, PT ;  /* 0x7ffffe8f0600780c */ /* 0x000fe20003f26070 */
[----:B------:R1:W-:Y:S01]  /*5060*/  STL.64 [R1+0xb10], R78 ;  /* 0x000b104e01007387 */ /* 0x0003e20000100a00 */
[----:B------:R-:W-:Y:S01]  /*5070*/  IMAD R4, R2, 0x71, RZ ;  /* 0x0000007102047824 */ /* 0x000fe200078e02ff */
[----:B------:R-:W-:Y:S02]  /*5080*/  PRMT R38, RZ, 0x7610, R38 ;  /* 0x00007610ff267816 */ /* 0x000fe40000000026 */
[----:B------:R-:W-:Y:S02]  /*5090*/  PRMT R37, RZ, 0x7610, R37 ;  /* 0x00007610ff257816 */ /* 0x000fe40000000025 */
[----:B------:R-:W-:Y:S01]  /*50a0*/  PRMT R39, RZ, 0x7610, R39 ;  /* 0x00007610ff277816 */ /* 0x000fe20000000027 */
[----:B-1----:R-:W-:-:S04]  /*50b0*/  IMAD.WIDE R78, R0, 0x2, R88 ;  /* 0x00000002004e7825 */ /* 0x002fc800078e0258 */
[C---:B------:R-:W-:Y:S01]  /*50c0*/  VIADD R0, R5.reuse, 0xffffff66 ;  /* 0xffffff6605007836 */ /* 0x040fe20000000000 */
[----:B------:R-:W-:Y:S01]  /*50d0*/  PRMT R36, RZ, 0x7610, R36 ;  /* 0x00007610ff247816 */ /* 0x000fe20000000024 */
[----:B------:R-:W-:Y:S01]  /*50e0*/  VIADD R6, R5, 0xffffff7e ;  /* 0xffffff7e05067836 */ /* 0x000fe20000000000 */
[----:B------:R1:W4:Y:S04]  /*50f0*/  @!P0 LDG.E.U16 R39, desc[UR6][R78.64] ;  /* 0x000000064e278981 */ /* 0x000328000c1e1500 */
[----:B--2---:R-:W-:Y:S04]  /*5100*/  STL.64 [R1+0x2540], R44 ;  /* 0x0025402c01007387 */ /* 0x004fe80000100a00 */
[----:B------:R0:W-:Y:S04]  /*5110*/  STL.64 [R1+0xa98], R72 ;  /* 0x000a984801007387 */ /* 0x0001e80000100a00 */
[----:B------:R-:W-:Y:S04]  /*5120*/  STL.64 [R1+0x2558], R44 ;  /* 0x0025582c01007387 */ /* 0x000fe80000100a00 */
[----:B------:R2:W-:Y:S01]  /*5130*/  STL.64 [R1+0xa90], R54 ;  /* 0x000a903601007387 */ /* 0x0005e20000100a00 */
[----:B0-----:R-:W-:-:S05]  /*5140*/  IMAD.WIDE R72, R4, 0x2, R90 ;  /* 0x0000000204487825 */ /* 0x001fca00078e025a */
[----:B------:R0:W4:Y:S01]  /*5150*/  @!P1 LDG.E.U16 R38, desc[UR6][R72.64] ;  /* 0x0000000648269981 */ /* 0x000122000c1e1500 */
[----:B--2---:R-:W-:-:S05]  /*5160*/  IMAD.WIDE R54, R4, 0x2, R88 ;  /* 0x0000000204367825 */ /* 0x004fca00078e0258 */
[----:B------:R2:W4:Y:S01]  /*5170*/  @!P1 LDG.E.U16 R37, desc[UR6][R54.64] ;  /* 0x0000000636259981 */ /* 0x000522000c1e1500 */
[----:B------:R-:W-:Y:S01]  /*5180*/  ISETP.GE.U32.AND P1, PT, R0, 0x7ffffe67, PT ;  /* 0x7ffffe670000780c */ /* 0x000fe20003f26070 */
[----:B------:R-:W-:Y:S02]  /*5190*/  IMAD R0, R2, 0x79, RZ ;  /* 0x0000007902007824 */ /* 0x000fe400078e02ff */
[----:B---3--:R-:W-:Y:S04]  /*51a0*/  STL.64 [R1+0x2548], R42 ;  /* 0x0025482a01007387 */ /* 0x008fe80000100a00 */
[----:B------:R4:W-:Y:S01]  /*51b0*/  STL.64 [R1+0xa18], R80 ;  /* 0x000a185001007387 */ /* 0x0009e20000100a00 */
[----:B------:R-:W-:Y:S01]  /*51c0*/  ISETP.GE.U32.AND P6, PT, R6, 0x7ffffe7f, PT ;  /* 0x7ffffe7f0600780c */ /* 0x000fe20003fc6070 */
[----:B------:R-:W-:-:S02]  /*51d0*/  IMAD R4, R2, 0x81, RZ ;  /* 0x0000008102047824 */ /* 0x000fc400078e02ff */
[C---:B----4-:R-:W-:Y:S01]  /*51e0*/  IMAD.WIDE R80, R0.reuse, 0x2, R90 ;  /* 0x0000000200507825 */ /* 0x050fe200078e025a */
[----:B------:R1:W-:Y:S04]  /*51f0*/  STL.64 [R1+0xa10], R78 ;  /* 0x000a104e01007387 */ /* 0x0003e80000100a00 */
[----:B------:R3:W4:Y:S01]  /*5200*/  @!P3 LDG.E.U16 R36, desc[UR6][R80.64] ;  /* 0x000000065024b981 */ /* 0x000722000c1e1500 */
[----:B------:R-:W-:Y:S02]  /*5210*/  PRMT R35, RZ, 0x7610, R35 ;  /* 0x00007610ff237816 */ /* 0x000fe40000000023 */
[----:B------:R-:W-:Y:S01]  /*5220*/  PRMT R34, RZ, 0x7610, R34 ;  /* 0x00007610ff227816 */ /* 0x000fe20000000022 */
[----:B-1----:R-:W-:-:S05]  /*5230*/  IMAD.WIDE R78, R0, 0x2, R88 ;  /* 0x00000002004e7825 */ /* 0x002fca00078e0258 */
[----:B------:R1:W4:Y:S04]  /*5240*/  @!P3 LDG.E.U16 R35, desc[UR6][R78.64] ;  /* 0x000000064e23b981 */ /* 0x000328000c1e1500 */
[----:B------:R-:W-:Y:S04]  /*5250*/  STL.64 [R1+0x2550], R40 ;  /* 0x0025502801007387 */ /* 0x000fe80000100a00 */
[----:B------:R0:W-:Y:S02]  /*5260*/  STL.64 [R1+0x998], R72 ;  /* 0x0009984801007387 */ /* 0x0001e40000100a00 */
[----:B0-----:R-:W-:-:S05]  /*5270*/  IMAD.WIDE R72, R4, 0x2, R90 ;  /* 0x0000000204487825 */ /* 0x001fca00078e025a */
[----:B------:R0:W4:Y:S01]  /*5280*/  @!P6 LDG.E.U16 R34, desc[UR6][R72.64] ;  /* 0x000000064822e981 */ /* 0x000122000c1e1500 */
[C---:B------:R-:W-:Y:S01]  /*5290*/  VIADD R6, R5.reuse, 0xffffff6e ;  /* 0xffffff6e05067836 */ /* 0x040fe20000000000 */
[----:B------:R-:W-:Y:S02]  /*52a0*/  PRMT R33, RZ, 0x7610, R33 ;  /* 0x00007610ff217816 */ /* 0x000fe40000000021 */
[----:B------:R-:W-:Y:S01]  /*52b0*/  STL.64 [R1+0x2568], R40 ;  /* 0x0025682801007387 */ /* 0x000fe20000100a00 */
[----:B------:R-:W-:-:S03]  /*52c0*/  VIADD R0, R5, 0xffffff56 ;  /* 0xffffff5605007836 */ /* 0x000fc60000000000 */
[----:B------:R2:W-:Y:S01]  /*52d0*/  STL.64 [R1+0x990], R54 ;  /* 0x0009903601007387 */ /* 0x0005e20000100a00 */
[----:B------:R-:W-:Y:S01]  /*52e0*/  ISETP.GE.U32.AND P0, PT, R6, 0x7ffffe6f, PT ;  /* 0x7ffffe6f0600780c */ /* 0x000fe20003f06070 */
[----:B--2---:R-:W-:-:S05]  /*52f0*/  IMAD.WIDE R54, R4, 0x2, R88 ;  /* 0x0000000204367825 */ /* 0x004fca00078e0258 */
[----:B------:R2:W4:Y:S01]  /*5300*/  @!P6 LDG.E.U16 R33, desc[UR6][R54.64] ;  /* 0x000000063621e981 */ /* 0x000522000c1e1500 */
[----:B------:R-:W-:Y:S01]  /*5310*/  ISETP.GE.U32.AND P6, PT, R0, 0x7ffffe57, PT ;  /* 0x7ffffe570000780c */ /* 0x000fe20003fc6070 */
[C---:B------:R-:W-:Y:S02]  /*5320*/  IMAD R0, R2.reuse, 0x89, RZ ;  /* 0x0000008902007824 */ /* 0x040fe400078e02ff */
[----:B------:R-:W-:Y:S04]  /*5330*/  STL.64 [R1+0x2560], R38 ;  /* 0x0025602601007387 */ /* 0x000fe80000100a00 */
[----:B------:R-:W-:Y:S01]  /*5340*/  STL.64 [R1+0x2578], R38 ;  /* 0x0025782601007387 */ /* 0x000fe20000100a00 */
[----:B------:R-:W-:-:S03]  /*5350*/  IMAD R4, R2, 0x91, RZ ;  /* 0x0000009102047824 */ /* 0x000fc600078e02ff */
[----:B------:R-:W-:Y:S04]  /*5360*/  STL [R1+0x25b0], R39 ;  /* 0x0025b02701007387 */ /* 0x000fe80000100800 */
[----:B------:R3:W-:Y:S04]  /*5370*/  STL.64 [R1+0x918], R80 ;  /* 0x0009185001007387 */ /* 0x0007e80000100a00 */
[----:B------:R1:W-:Y:S01]  /*5380*/  STL.64 [R1+0x910], R78 ;  /* 0x0009104e01007387 */ /* 0x0003e20000100a00 */
[----:B------:R-:W-:Y:S02]  /*5390*/  PRMT R32, RZ, 0x7610, R32 ;  /* 0x00007610ff207816 */ /* 0x000fe40000000020 */
[----:B------:R-:W-:-:S02]  /*53a0*/  PRMT R30, RZ, 0x7610, R30 ;  /* 0x00007610ff1e7816 */ /* 0x000fc4000000001e */
[----:B------:R-:W-:Y:S01]  /*53b0*/  PRMT R29, RZ, 0x7610, R29 ;  /* 0x00007610ff1d7816 */ /* 0x000fe2000000001d */
[----:B---3--:R-:W-:-:S04]  /*53c0*/  IMAD.WIDE R80, R0, 0x2, R90 ;  /* 0x0000000200507825 */ /* 0x008fc800078e025a */
[----:B-1----:R-:W-:Y:S01]  /*53d0*/  IMAD.WIDE R78, R0, 0x2, R88 ;  /* 0x00000002004e7825 */ /* 0x002fe200078e0258 */
[----:B------:R1:W3:Y:S04]  /*53e0*/  @!P4 LDG.E.U16 R32, desc[UR6][R80.64] ;  /* 0x000000065020c981 */ /* 0x0002e8000c1e1500 */
[----:B----4-:R-:W-:Y:S04]  /*53f0*/  STL.64 [R1+0x2570], R36 ;  /* 0x0025702401007387 */ /* 0x010fe80000100a00 */
[----:B------:R0:W-:Y:S01]  /*5400*/  STL.64 [R1+0x898], R72 ;  /* 0x0008984801007387 */ /* 0x0001e20000100a00 */
[----:B------:R-:W-:-:S03]  /*5410*/  VIADD R0, R5, 0xffffff46 ;  /* 0xffffff4605007836 */ /* 0x000fc60000000000 */
[----:B------:R-:W-:Y:S04]  /*5420*/  STL.64 [R1+0x2580], R36 ;  /* 0x0025802401007387 */ /* 0x000fe80000100a00 */
[----:B------:R2:W-:Y:S01]  /*5430*/  STL.64 [R1+0x890], R54 ;  /* 0x0008903601007387 */ /* 0x0005e20000100a00 */
[----:B0-----:R-:W-:Y:S01]  /*5440*/  IMAD.WIDE R72, R4, 0x2, R90 ;  /* 0x0000000204487825 */ /* 0x001fe200078e025a */
[----:B------:R-:W-:-:S04]  /*5450*/  PRMT R31, RZ, 0x7610, R31 ;  /* 0x00007610ff1f7816 */ /* 0x000fc8000000001f */
[----:B------:R-:W4:Y:S01]  /*5460*/  @!P0 LDG.E.U16 R30, desc[UR6][R72.64] ;  /* 0x00000006481e8981 */ /* 0x000f22000c1e1500 */
[----:B--2---:R-:W-:Y:S01]  /*5470*/  IMAD.WIDE R54, R4, 0x2, R88 ;  /* 0x0000000204367825 */ /* 0x004fe200078e0258 */
[----:B------:R-:W-:Y:S02]  /*5480*/  PRMT R28, RZ, 0x7610, R28 ;  /* 0x00007610ff1c7816 */ /* 0x000fe4000000001c */
[----:B------:R0:W4:Y:S04]  /*5490*/  @!P4 LDG.E.U16 R31, desc[UR6][R78.64] ;  /* 0x000000064e1fc981 */ /* 0x000128000c1e1500 */
[----:B------:R2:W4:Y:S01]  /*54a0*/  @!P0 LDG.E.U16 R29, desc[UR6][R54.64] ;  /* 0x00000006361d8981 */ /* 0x000522000c1e1500 */
[----:B------:R-:W-:Y:S01]  /*54b0*/  ISETP.GE.U32.AND P0, PT, R0, 0x7ffffe47, PT ;  /* 0x7ffffe470000780c */ /* 0x000fe20003f06070 */
[----:B------:R-:W-:-:S02]  /*54c0*/  IMAD R0, R2, 0x99, RZ ;  /* 0x0000009902007824 */ /* 0x000fc400078e02ff */
[----:B------:R-:W-:Y:S04]  /*54d0*/  STL.64 [R1+0x2588], R34 ;  /* 0x0025882201007387 */ /* 0x000fe80000100a00 */
[----:B------:R-:W-:Y:S04]  /*54e0*/  STL.64 [R1+0x25a0], R34 ;  /* 0x0025a02201007387 */ /* 0x000fe80000100a00 */
[----:B------:R1:W-:Y:S02]  /*54f0*/  STL.64 [R1+0x818], R80 ;  /* 0x0008185001007387 */ /* 0x0003e40000100a00 */
[----:B-1----:R-:W-:-:S05]  /*5500*/  IMAD.WIDE R80, R0, 0x2, R90 ;  /* 0x0000000200507825 */ /* 0x002fca00078e025a */
[----:B------:R1:W4:Y:S01]  /*5510*/  @!P1 LDG.E.U16 R28, desc[UR6][R80.64] ;  /* 0x00000006501c9981 */ /* 0x000322000c1e1500 */
[----:B------:R-:W-:-:S05]  /*5520*/  VIADD R6, R5, 0xffffff5e ;  /* 0xffffff5e05067836 */ /* 0x000fca0000000000 */
[----:B------:R-:W-:Y:S01]  /*5530*/  ISETP.GE.U32.AND P3, PT, R6, 0x7ffffe5f, PT ;  /* 0x7ffffe5f0600780c */ /* 0x000fe20003f66070 */
[----:B------:R0:W-:Y:S01]  /*5540*/  STL.64 [R1+0x810], R78 ;  /* 0x0008104e01007387 */ /* 0x0001e20000100a00 */
[----:B------:R-:W-:Y:S01]  /*5550*/  IMAD R4, R2, 0xa1, RZ ;  /* 0x000000a102047824 */ /* 0x000fe200078e02ff */
[----:B------:R-:W-:Y:S01]  /*5560*/  PRMT R26, RZ, 0x7610, R26 ;  /* 0x00007610ff1a7816 */ /* 0x000fe2000000001a */
[----:B------:R-:W-:Y:S01]  /*5570*/  VIADD R6, R5, 0xffffff4e ;  /* 0xffffff4e05067836 */ /* 0x000fe20000000000 */
[----:B------:R-:W-:Y:S02]  /*5580*/  PRMT R25, RZ, 0x7610, R25 ;  /* 0x00007610ff197816 */ /* 0x000fe40000000019 */
[----:B------:R-:W-:Y:S02]  /*5590*/  PRMT R27, RZ, 0x7610, R27 ;  /* 0x00007610ff1b7816 */ /* 0x000fe4000000001b */
[----:B------:R-:W-:Y:S01]  /*55a0*/  ISETP.GE.U32.AND P4, PT, R6, 0x7ffffe4f, PT ;  /* 0x7ffffe4f0600780c */ /* 0x000fe20003f86070 */
[----:B0-----:R-:W-:-:S04]  /*55b0*/  IMAD.WIDE R78, R0, 0x2, R88 ;  /* 0x00000002004e7825 */ /* 0x001fc800078e0258 */
[C---:B------:R-:W-:Y:S01]  /*55c0*/  VIADD R0, R5.reuse, 0xffffff36 ;  /* 0xffffff3605007836 */ /* 0x040fe20000000000 */
[----:B------:R0:W4:Y:S01]  /*55d0*/  @!P1 LDG.E.U16 R27, desc[UR6][R78.64] ;  /* 0x000000064e1b9981 */ /* 0x000122000c1e1500 */
[----:B------:R-:W-:-:S03]  /*55e0*/  VIADD R6, R5, 0xffffff3e ;  /* 0xffffff3e05067836 */ /* 0x000fc60000000000 */
[----:B---3--:R-:W-:Y:S04]  /*55f0*/  STL.64 [R1+0x2590], R32 ;  /* 0x0025902001007387 */ /* 0x008fe80000100a00 */
[----:B------:R3:W-:Y:S04]  /*5600*/  STL.64 [R1+0x798], R72 ;  /* 0x0007984801007387 */ /* 0x0007e80000100a00 */
[----:B------:R2:W-:Y:S01]  /*5610*/  STL.64 [R1+0x790], R54 ;  /* 0x0007903601007387 */ /* 0x0005e20000100a00 */
[----:B---3--:R-:W-:-:S04]  /*5620*/  IMAD.WIDE R72, R4, 0x2, R90 ;  /* 0x0000000204487825 */ /* 0x008fc800078e025a */
[----:B--2---:R-:W-:Y:S01]  /*5630*/  IMAD.WIDE R54, R4, 0x2, R88 ;  /* 0x0000000204367825 */ /* 0x004fe200078e0258 */
[----:B------:R2:W3:Y:S04]  /*5640*/  @!P3 LDG.E.U16 R26, desc[UR6][R72.64] ;  /* 0x00000006481ab981 */ /* 0x0004e8000c1e1500 */
[----:B------:R0:W3:Y:S01]  /*5650*/  @!P3 LDG.E.U16 R25, desc[UR6][R54.64] ;  /* 0x000000063619b981 */ /* 0x0000e2000c1e1500 */
[----:B------:R-:W-:Y:S01]  /*5660*/  ISETP.GE.U32.AND P3, PT, R0, 0x7ffffe37, PT ;  /* 0x7ffffe370000780c */ /* 0x000fe20003f66070 */
[C---:B------:R-:W-:Y:S02]  /*5670*/  IMAD R0, R2.reuse, 0xa9, RZ ;  /* 0x000000a902007824 */ /* 0x040fe400078e02ff */
[----:B----4-:R-:W-:Y:S01]  /*5680*/  STL.64 [R1+0x2598], R30 ;  /* 0x0025981e01007387 */ /* 0x010fe20000100a00 */
[----:B------:R-:W-:-:S03]  /*5690*/  IMAD R4, R2, 0xb1, RZ ;  /* 0x000000b102047824 */ /* 0x000fc600078e02ff */
[----:B------:R1:W-:Y:S01]  /*56a0*/  STL.64 [R1+0x718], R80 ;  /* 0x0007185001007387 */ /* 0x0003e20000100a00 */
[----:B------:R-:W-:-:S03]  /*56b0*/  PRMT R22, RZ, 0x7610, R22 ;  /* 0x00007610ff167816 */ /* 0x000fc60000000016 */
[----:B------:R0:W-:Y:S01]  /*56c0*/  STL.64 [R1+0x710], R78 ;  /* 0x0007104e01007387 */ /* 0x0001e20000100a00 */
[----:B------:R-:W-:Y:S02]  /*56d0*/  PRMT R21, RZ, 0x7610, R21 ;  /* 0x00007610ff157816 */ /* 0x000fe40000000015 */
[----:B------:R-:W-:Y:S01]  /*56e0*/  ISETP.GE.U32.AND P1, PT, R6, 0x7ffffe3f, PT ;  /* 0x7ffffe3f0600780c */ /* 0x000fe20003f26070 */
[----:B-1----:R-:W-:-:S04]  /*56f0*/  IMAD.WIDE R80, R0, 0x2, R90 ;  /* 0x0000000200507825 */ /* 0x002fc800078e025a */
[----:B0-----:R-:W-:Y:S01]  /*5700*/  IMAD.WIDE R78, R0, 0x2, R88 ;  /* 0x00000002004e7825 */ /* 0x001fe200078e0258 */
[----:B------:R-:W-:-:S03]  /*5710*/  PRMT R24, RZ, 0x7610, R24 ;  /* 0x00007610ff187816 */ /* 0x000fc60000000018 */
[C---:B------:R-:W-:Y:S01]  /*5720*/  VIADD R0, R5.reuse, 0xffffff26 ;  /* 0xffffff2605007836 */ /* 0x040fe20000000000 */
[----:B------:R-:W-:Y:S01]  /*5730*/  PRMT R23, RZ, 0x7610, R23 ;  /* 0x00007610ff177816 */ /* 0x000fe20000000017 */
[----:B------:R-:W-:Y:S01]  /*5740*/  VIADD R6, R5, 0xffffff2e ;  /* 0xffffff2e05067836 */ /* 0x000fe20000000000 */
[----:B------:R0:W4:Y:S01]  /*5750*/  @!P6 LDG.E.U16 R24, desc[UR6][R80.64] ;  /* 0x000000065018e981 */ /* 0x000122000c1e1500 */
[----:B------:R-:W-:Y:S02]  /*5760*/  PRMT R18, RZ, 0x7610, R18 ;  /* 0x00007610ff127816 */ /* 0x000fe40000000012 */
[----:B------:R-:W-:Y:S01]  /*5770*/  PRMT R17, RZ, 0x7610, R17 ;  /* 0x00007610ff117816 */ /* 0x000fe20000000011 */
[----:B------:R1:W3:Y:S01]  /*5780*/  @!P6 LDG.E.U16 R23, desc[UR6][R78.64] ;  /* 0x000000064e17e981 */ /* 0x0002e2000c1e1500 */
[----:B------:R-:W-:Y:S02]  /*5790*/  ISETP.GE.U32.AND P6, PT, R6, 0x7ffffe2f, PT ;  /* 0x7ffffe2f0600780c */ /* 0x000fe40003fc6070 */
[----:B------:R-:W-:-:S02]  /*57a0*/  PRMT R20, RZ, 0x7610, R20 ;  /* 0x00007610ff147816 */ /* 0x000fc40000000014 */
[----:B------:R-:W-:Y:S01]  /*57b0*/  PRMT R19, RZ, 0x7610, R19 ;  /* 0x00007610ff137816 */ /* 0x000fe20000000013 */
[----:B------:R-:W-:Y:S01]  /*57c0*/  VIADD R6, R5, 0xffffff1e ;  /* 0xffffff1e05067836 */ /* 0x000fe20000000000 */
[----:B------:R-:W-:Y:S02]  /*57d0*/  PRMT R14, RZ, 0x7610, R14 ;  /* 0x00007610ff0e7816 */ /* 0x000fe4000000000e */
[----:B------:R-:W-:Y:S02]  /*57e0*/  PRMT R13, RZ, 0x7610, R13 ;  /* 0x00007610ff0d7816 */ /* 0x000fe4000000000d */
[----:B------:R-:W-:Y:S02]  /*57f0*/  PRMT R16, RZ, 0x7610, R16 ;  /* 0x00007610ff107816 */ /* 0x000fe40000000010 */
[----:B------:R-:W-:Y:S02]  /*5800*/  PRMT R15, RZ, 0x7610, R15 ;  /* 0x00007610ff0f7816 */ /* 0x000fe4000000000f */
[----:B------:R-:W-:-:S02]  /*5810*/  PRMT R10, RZ, 0x7610, R10 ;  /* 0x00007610ff0a7816 */ /* 0x000fc4000000000a */
[----:B------:R-:W-:Y:S02]  /*5820*/  PRMT R9, RZ, 0x7610, R9 ;  /* 0x00007610ff097816 */ /* 0x000fe40000000009 */
[----:B------:R-:W-:Y:S02]  /*5830*/  PRMT R12, RZ, 0x7610, R12 ;  /* 0x00007610ff0c7816 */ /* 0x000fe4000000000c */
[----:B------:R-:W-:Y:S01]  /*5840*/  PRMT R11, RZ, 0x7610, R11 ;  /* 0x00007610ff0b7816 */ /* 0x000fe2000000000b */
[----:B------:R-:W-:Y:S01]  /*5850*/  IMAD R53, R2, 0xf1, RZ ;  /* 0x000000f102357824 */ /* 0x000fe200078e02ff */
[----:B------:R-:W-:Y:S02]  /*5860*/  PRMT R56, RZ, 0x7610, R56 ;  /* 0x00007610ff387816 */ /* 0x000fe40000000038 */
[----:B------:R-:W-:Y:S01]  /*5870*/  PRMT R74, RZ, 0x7610, R74 ;  /* 0x00007610ff4a7816 */ /* 0x000fe2000000004a */
[----:B------:R-:W-:Y:S04]  /*5880*/  STL.64 [R1+0x25a8], R28 ;  /* 0x0025a81c01007387 */ /* 0x000fe80000100a00 */
[----:B------:R2:W-:Y:S04]  /*5890*/  STL.64 [R1+0x698], R72 ;  /* 0x0006984801007387 */ /* 0x0005e80000100a00 */
[----:B------:R0:W-:Y:S01]  /*58a0*/  STL.64 [R1+0x690], R54 ;  /* 0x0006903601007387 */ /* 0x0001e20000100a00 */
[----:B--2---:R-:W-:-:S04]  /*58b0*/  IMAD.WIDE R72, R4, 0x2, R90 ;  /* 0x0000000204487825 */ /* 0x004fc800078e025a */
[----:B0-----:R-:W-:Y:S01]  /*58c0*/  IMAD.WIDE R54, R4, 0x2, R88 ;  /* 0x0000000204367825 */ /* 0x001fe200078e0258 */
[----:B------:R0:W2:Y:S04]  /*58d0*/  @!P4 LDG.E.U16 R22, desc[UR6][R72.64] ;  /* 0x000000064816c981 */ /* 0x0000a8000c1e1500 */
[----:B------:R0:W2:Y:S01]  /*58e0*/  @!P4 LDG.E.U16 R21, desc[UR6][R54.64] ;  /* 0x000000063615c981 */ /* 0x0000a2000c1e1500 */
[----:B------:R-:W-:Y:S01]  /*58f0*/  ISETP.GE.U32.AND P4, PT, R0, 0x7ffffe27, PT ;  /* 0x7ffffe270000780c */ /* 0x000fe20003f86070 */
[C---:B------:R-:W-:Y:S02]  /*5900*/  IMAD R0, R2.reuse, 0xb9, RZ ;  /* 0x000000b902007824 */ /* 0x040fe400078e02ff */
[----:B------:R0:W-:Y:S01]  /*5910*/  STL.64 [R1+0x618], R80 ;  /* 0x0006185001007387 */ /* 0x0001e20000100a00 */
[----:B------:R-:W-:-:S03]  /*5920*/  IMAD R4, R2, 0xc1, RZ ;  /* 0x000000c102047824 */ /* 0x000fc600078e02ff */
[----:B------:R1:W-:Y:S04]  /*5930*/  STL.64 [R1+0x610], R78 ;  /* 0x0006104e01007387 */ /* 0x0003e80000100a00 */
[----:B------:R1:W-:Y:S04]  /*5940*/  STL.64 [R1+0x598], R72 ;  /* 0x0005984801007387 */ /* 0x0003e80000100a00 */
[----:B------:R1:W-:Y:S01]  /*5950*/  STL.64 [R1+0x590], R54 ;  /* 0x0005903601007387 */ /* 0x0003e20000100a00 */
[----:B0-----:R-:W-:-:S04]  /*5960*/  IMAD.WIDE R80, R0, 0x2, R90 ;  /* 0x0000000200507825 */ /* 0x001fc800078e025a */
[----:B-1----:R-:W-:Y:S01]  /*5970*/  IMAD.WIDE R78, R0, 0x2, R88 ;  /* 0x00000002004e7825 */ /* 0x002fe200078e0258 */
[----:B------:R0:W2:Y:S03]  /*5980*/  @!P0 LDG.E.U16 R20, desc[UR6][R80.64] ;  /* 0x0000000650148981 */ /* 0x0000a6000c1e1500 */
[----:B------:R-:W-:-:S04]  /*5990*/  IMAD.WIDE R72, R4, 0x2, R90 ;  /* 0x0000000204487825 */ /* 0x000fc800078e025a */
[----:B------:R-:W-:Y:S01]  /*59a0*/  IMAD.WIDE R54, R4, 0x2, R88 ;  /* 0x0000000204367825 */ /* 0x000fe200078e0258 */
[----:B------:R1:W2:Y:S03]  /*59b0*/  @!P1 LDG.E.U16 R18, desc[UR6][R72.64] ;  /* 0x0000000648129981 */ /* 0x0002a6000c1e1500 */
[----:B------:R-:W-:Y:S01]  /*59c0*/  VIADD R0, R5, 0xffffff16 ;  /* 0xffffff1605007836 */ /* 0x000fe20000000000 */
[----:B------:R-:W2:Y:S01]  /*59d0*/  @!P1 LDG.E.U16 R17, desc[UR6][R54.64] ;  /* 0x0000000636119981 */ /* 0x000ea2000c1e1500 */
[----:B------:R-:W-:-:S03]  /*59e0*/  IMAD R4, R2, 0xd1, RZ ;  /* 0x000000d102047824 */ /* 0x000fc600078e02ff */
[----:B------:R-:W-:Y:S01]  /*59f0*/  ISETP.GE.U32.AND P1, PT, R0, 0x7ffffe17, PT ;  /* 0x7ffffe170000780c */ /* 0x000fe20003f26070 */
[----:B------:R0:W-:Y:S01]  /*5a00*/  STL.64 [R1+0x518], R80 ;  /* 0x0005185001007387 */ /* 0x0001e20000100a00 */
[----:B------:R-:W-:-:S03]  /*5a10*/  IMAD R0, R2, 0xc9, RZ ;  /* 0x000000c902007824 */ /* 0x000fc600078e02ff */
[----:B------:R-:W-:Y:S04]  /*5a20*/  STL.64 [R1+0x510], R78 ;  /* 0x0005104e01007387 */ /* 0x000fe80000100a00 */
[----:B------:R1:W-:Y:S04]  /*5a30*/  STL.64 [R1+0x498], R72 ;  /* 0x0004984801007387 */ /* 0x0003e80000100a00 */
[----:B------:R1:W2:Y:S01]  /*5a40*/  @!P0 LDG.E.U16 R19, desc[UR6][R78.64] ;  /* 0x000000064e138981 */ /* 0x0002a2000c1e1500 */
[----:B0-----:R-:W-:-:S03]  /*5a50*/  IMAD.WIDE R80, R0, 0x2, R90 ;  /* 0x0000000200507825 */ /* 0x001fc600078e025a */
[----:B------:R0:W-:Y:S01]  /*5a60*/  STL.64 [R1+0x490], R54 ;  /* 0x0004903601007387 */ /* 0x0001e20000100a00 */
[----:B------:R-:W-:Y:S01]  /*5a70*/  ISETP.GE.U32.AND P0, PT, R6, 0x7ffffe1f, PT ;  /* 0x7ffffe1f0600780c */ /* 0x000fe20003f06070 */
[----:B-1----:R-:W-:-:S04]  /*5a80*/  IMAD.WIDE R72, R4, 0x2, R90 ;  /* 0x0000000204487825 */ /* 0x002fc800078e025a */
[--C-:B------:R-:W-:Y:S01]  /*5a90*/  IMAD.WIDE R78, R0, 0x2, R88.reuse ;  /* 0x00000002004e7825 */ /* 0x100fe200078e0258 */
[----:B------:R1:W2:Y:S03]  /*5aa0*/  @!P6 LDG.E.U16 R14, desc[UR6][R72.64] ;  /* 0x00000006480ee981 */ /* 0x0002a6000c1e1500 */
[----:B0-----:R-:W-:Y:S01]  /*5ab0*/  IMAD.WIDE R54, R4, 0x2, R88 ;  /* 0x0000000204367825 */ /* 0x001fe200078e0258 */
[----:B------:R-:W-:Y:S03]  /*5ac0*/  STL.64 [R1+0x418], R80 ;  /* 0x0004185001007387 */ /* 0x000fe60000100a00 */
[----:B------:R-:W-:Y:S01]  /*5ad0*/  VIADD R0, R5, 0xffffff06 ;  /* 0xffffff0605007836 */ /* 0x000fe20000000000 */
[----:B------:R-:W2:Y:S01]  /*5ae0*/  @!P6 LDG.E.U16 R13, desc[UR6][R54.64] ;  /* 0x00000006360de981 */ /* 0x000ea2000c1e1500 */
[----:B------:R-:W-:-:S03]  /*5af0*/  IMAD R4, R2, 0xe1, RZ ;  /* 0x000000e102047824 */ /* 0x000fc600078e02ff */
[----:B------:R-:W-:Y:S01]  /*5b00*/  ISETP.GE.U32.AND P6, PT, R0, 0x7ffffe07, PT ;  /* 0x7ffffe070000780c */ /* 0x000fe20003fc6070 */
[----:B------:R-:W-:Y:S01]  /*5b10*/  IMAD R0, R2, 0xd9, RZ ;  /* 0x000000d902007824 */ /* 0x000fe200078e02ff */
[----:B------:R-:W-:Y:S01]  /*5b20*/  STL.64 [R1+0x410], R78 ;  /* 0x0004104e01007387 */ /* 0x000fe20000100a00 */
[----:B------:R-:W-:-:S03]  /*5b30*/  VIADD R6, R5, 0xffffff0e ;  /* 0xffffff0e05067836 */ /* 0x000fc60000000000 */
[----:B------:R1:W-:Y:S04]  /*5b40*/  STL.64 [R1+0x398], R72 ;  /* 0x0003984801007387 */ /* 0x0003e80000100a00 */
[----:B------:R0:W2:Y:S04]  /*5b50*/  @!P3 LDG.E.U16 R16, desc[UR6][R80.64] ;  /* 0x000000065010b981 */ /* 0x0000a8000c1e1500 */
[----:B------:R3:W2:Y:S04]  /*5b60*/  @!P3 LDG.E.U16 R15, desc[UR6][R78.64] ;  /* 0x000000064e0fb981 */ /* 0x0006a8000c1e1500 */
[----:B------:R4:W-:Y:S01]  /*5b70*/  STL.64 [R1+0x390], R54 ;  /* 0x0003903601007387 */ /* 0x0009e20000100a00 */
[----:B-1----:R-:W-:-:S04]  /*5b80*/  IMAD.WIDE R72, R4, 0x2, R90 ;  /* 0x0000000204487825 */ /* 0x002fc800078e025a */
[C---:B0-----:R-:W-:Y:S01]  /*5b90*/  IMAD.WIDE R80, R0.reuse, 0x2, R90 ;  /* 0x0000000200507825 */ /* 0x041fe200078e025a */
[----:B------:R-:W2:Y:S03]  /*5ba0*/  @!P0 LDG.E.U16 R10, desc[UR6][R72.64] ;  /* 0x00000006480a8981 */ /* 0x000ea6000c1e1500 */
[--C-:B---3--:R-:W-:Y:S01]  /*5bb0*/  IMAD.WIDE R78, R0, 0x2, R88.reuse ;  /* 0x00000002004e7825 */ /* 0x108fe200078e0258 */
[----:B------:R-:W-:Y:S01]  /*5bc0*/  ISETP.GE.U32.AND P3, PT, R6, 0x7ffffe0f, PT ;  /* 0x7ffffe0f0600780c */ /* 0x000fe20003f66070 */
[----:B------:R0:W3:Y:S02]  /*5bd0*/  @!P4 LDG.E.U16 R12, desc[UR6][R80.64] ;  /* 0x00000006500cc981 */ /* 0x0000e4000c1e1500 */
[----:B----4-:R-:W-:Y:S02]  /*5be0*/  IMAD.WIDE R54, R4, 0x2, R88 ;  /* 0x0000000204367825 */ /* 0x010fe400078e0258 */
[----:B------:R0:W-:Y:S02]  /*5bf0*/  STL.64 [R1+0x318], R80 ;  /* 0x0003185001007387 */ /* 0x0001e40000100a00 */
[----:B------:R-:W-:-:S02]  /*5c00*/  VIADD R0, R5, 0xfffffffd ;  /* 0xfffffffd05007836 */ /* 0x000fc40000000000 */
[----:B------:R-:W4:Y:S01]  /*5c10*/  @!P0 LDG.E.U16 R9, desc[UR6][R54.64] ;  /* 0x0000000636098981 */ /* 0x000f22000c1e1500 */
[----:B------:R-:W-:Y:S02]  /*5c20*/  VIADD R6, R5, 0xfffffffe ;  /* 0xfffffffe05067836 */ /* 0x000fe40000000000 */
[----:B------:R-:W-:Y:S01]  /*5c30*/  ISETP.GE.U32.AND P0, PT, R0, 0x7ffffefe, PT ;  /* 0x7ffffefe0000780c */ /* 0x000fe20003f06070 */
[----:B------:R-:W-:Y:S01]  /*5c40*/  IMAD R0, R2, 0xe9, RZ ;  /* 0x000000e902007824 */ /* 0x000fe200078e02ff */
[----:B------:R1:W2:Y:S01]  /*5c50*/  @!P4 LDG.E.U16 R11, desc[UR6][R78.64] ;  /* 0x000000064e0bc981 */ /* 0x0002a2000c1e1500 */
[----:B------:R-:W-:Y:S02]  /*5c60*/  ISETP.GE.U32.AND P4, PT, R6, 0x7ffffeff, PT ;  /* 0x7ffffeff0600780c */ /* 0x000fe40003f86070 */
[----:B------:R-:W-:Y:S01]  /*5c70*/  IMAD.WIDE R82, R0, 0x2, R90 ;  /* 0x0000000200527825 */ /* 0x000fe200078e025a */
[----:B------:R1:W-:Y:S01]  /*5c80*/  STL.64 [R1+0x310], R78 ;  /* 0x0003104e01007387 */ /* 0x0003e20000100a00 */
[----:B------:R-:W-:-:S02]  /*5c90*/  PRMT R4, RZ, 0x7610, R4 ;  /* 0x00007610ff047816 */ /* 0x000fc40000000004 */
[----:B0-----:R-:W-:Y:S01]  /*5ca0*/  IMAD.WIDE R80, R0, 0x2, R88 ;  /* 0x0000000200507825 */ /* 0x001fe200078e0258 */
[----:B------:R0:W-:Y:S01]  /*5cb0*/  STL.64 [R1+0x298], R72 ;  /* 0x0002984801007387 */ /* 0x0001e20000100a00 */
[----:B------:R-:W-:-:S03]  /*5cc0*/  PRMT R6, RZ, 0x7610, R6 ;  /* 0x00007610ff067816 */ /* 0x000fc60000000006 */
[----:B------:R-:W-:Y:S01]  /*5cd0*/  STL.64 [R1+0x290], R54 ;  /* 0x0002903601007387 */ /* 0x000fe20000100a00 */
[----:B-1----:R-:W-:-:S03]  /*5ce0*/  IMAD.WIDE R78, R53, 0x2, R90 ;  /* 0x00000002354e7825 */ /* 0x002fc600078e025a */
[----:B------:R-:W-:Y:S01]  /*5cf0*/  STL.64 [R1+0x218], R82 ;  /* 0x0002185201007387 */ /* 0x000fe20000100a00 */
[----:B0-----:R-:W-:-:S03]  /*5d00*/  IMAD.WIDE R72, R53, 0x2, R88 ;  /* 0x0000000235487825 */ /* 0x001fc600078e0258 */
[----:B------:R-:W-:Y:S04]  /*5d10*/  STL.64 [R1+0x210], R80 ;  /* 0x0002105001007387 */ /* 0x000fe80000100a00 */
[----:B------:R-:W-:Y:S04]  /*5d20*/  STL.64 [R1+0x198], R78 ;  /* 0x0001984e01007387 */ /* 0x000fe80000100a00 */
[----:B------:R0:W-:Y:S04]  /*5d30*/  STL.64 [R1+0x190], R72 ;  /* 0x0001904801007387 */ /* 0x0001e80000100a00 */
[----:B------:R0:W2:Y:S04]  /*5d40*/  @!P3 LDG.E.U16 R4, desc[UR6][R72.64] ;  /* 0x000000064804b981 */ /* 0x0000a8000c1e1500 */
[----:B------:R1:W2:Y:S01]  /*5d50*/  @!P3 LDG.E.U16 R6, desc[UR6][R78.64] ;  /* 0x000000064e06b981 */ /* 0x0002a2000c1e1500 */
[----:B0-----:R-:W-:-:S04]  /*5d60*/  IMAD.WIDE R72, R2, 0x2, R88 ;  /* 0x0000000202487825 */ /* 0x001fc800078e0258 */
[----:B-1----:R-:W-:Y:S01]  /*5d70*/  IMAD.WIDE R78, R2, 0x2, R90 ;  /* 0x00000002024e7825 */ /* 0x002fe200078e025a */
[----:B------:R-:W2:Y:S04]  /*5d80*/  @!P4 LDG.E.U16 R56, desc[UR6][R72.64] ;  /* 0x000000064838c981 */ /* 0x000ea8000c1e1500 */
[----:B------:R-:W3:Y:S01]  /*5d90*/  @!P4 LDG.E.U16 R74, desc[UR6][R78.64] ;  /* 0x000000064e4ac981 */ /* 0x000ee2000c1e1500 */
[C---:B------:R-:W-:Y:S01]  /*5da0*/  VIADD R0, R5.reuse, 0xffffffed ;  /* 0xffffffed05007836 */ /* 0x040fe20000000000 */
[----:B------:R-:W-:Y:S02]  /*5db0*/  PRMT R8, RZ, 0x7610, R8 ;  /* 0x00007610ff087816 */ /* 0x000fe40000000008 */
[----:B------:R-:W-:Y:S01]  /*5dc0*/  PRMT R7, RZ, 0x7610, R7 ;  /* 0x00007610ff077816 */ /* 0x000fe20000000007 */
[----:B------:R-:W-:Y:S01]  /*5dd0*/  VIADD R54, R5, 0xfffffff5 ;  /* 0xfffffff505367836 */ /* 0x000fe20000000000 */
[----:B------:R-:W-:Y:S01]  /*5de0*/  ISETP.GE.U32.AND P3, PT, R0, 0x7ffffeee, PT ;  /* 0x7ffffeee0000780c */ /* 0x000fe20003f66070 */
[----:B------:R-:W-:Y:S01]  /*5df0*/  IMAD R0, R2, 0xf9, RZ ;  /* 0x000000f902007824 */ /* 0x000fe200078e02ff */
[----:B------:R0:W4:Y:S04]  /*5e00*/  @!P1 LDG.E.U16 R8, desc[UR6][R82.64] ;  /* 0x0000000652089981 */ /* 0x000128000c1e1500 */
[----:B------:R1:W4:Y:S01]  /*5e10*/  @!P1 LDG.E.U16 R7, desc[UR6][R80.64] ;  /* 0x0000000650079981 */ /* 0x000322000c1e1500 */
[----:B------:R-:W-:-:S02]  /*5e20*/  ISETP.GE.U32.AND P1, PT, R54, 0x7ffffef6, PT ;  /* 0x7ffffef63600780c */ /* 0x000fc40003f26070 */
[----:B------:R-:W-:Y:S01]  /*5e30*/  PRMT R54, RZ, 0x7610, R54 ;  /* 0x00007610ff367816 */ /* 0x000fe20000000036 */
[----:B0-----:R-:W-:-:S04]  /*5e40*/  IMAD.WIDE R82, R0, 0x2, R90 ;  /* 0x0000000200527825 */ /* 0x001fc800078e025a */
[----:B-1----:R-:W-:Y:S01]  /*5e50*/  IMAD.WIDE R80, R0, 0x2, R88 ;  /* 0x0000000200507825 */ /* 0x002fe200078e0258 */
[----:B------:R-:W-:Y:S01]  /*5e60*/  PRMT R53, RZ, 0x7610, R53 ;  /* 0x00007610ff357816 */ /* 0x000fe20000000035 */
[----:B------:R-:W4:Y:S02]  /*5e70*/  @!P6 LDG.E.U16 R54, desc[UR6][R82.64] ;  /* 0x000000065236e981 */ /* 0x000f24000c1e1500 */
[C---:B------:R-:W-:Y:S02]  /*5e80*/  VIADD R0, R5.reuse, 0xffffffdd ;  /* 0xffffffdd05007836 */ /* 0x040fe40000000000 */
[----:B------:R0:W-:Y:S03]  /*5e90*/  STL.64 [R1+0x118], R82 ;  /* 0x0001185201007387 */ /* 0x0001e60000100a00 */
[----:B------:R-:W-:Y:S01]  /*5ea0*/  ISETP.GE.U32.AND P4, PT, R0, 0x7ffffede, PT ;  /* 0x7ffffede0000780c */ /* 0x000fe20003f86070 */
[----:B------:R-:W-:Y:S01]  /*5eb0*/  IMAD.SHL.U32 R0, R2, 0x2, RZ ;  /* 0x0000000202007824 */ /* 0x000fe200078e00ff */
[----:B------:R1:W-:Y:S01]  /*5ec0*/  STL.64 [R1+0x110], R80 ;  /* 0x0001105001007387 */ /* 0x0003e20000100a00 */
[----:B------:R-:W-:Y:S01]  /*5ed0*/  VIADD R55, R5, 0xffffffe5 ;  /* 0xffffffe505377836 */ /* 0x000fe20000000000 */
[----:B------:R-:W-:-:S02]  /*5ee0*/  PRMT R76, RZ, 0x7610, R76 ;  /* 0x00007610ff4c7816 */ /* 0x000fc4000000004c */
[----:B------:R1:W4:Y:S01]  /*5ef0*/  @!P6 LDG.E.U16 R53, desc[UR6][R80.64] ;  /* 0x000000065035e981 */ /* 0x000322000c1e1500 */
[----:B------:R-:W-:-:S03]  /*5f00*/  PRMT R77, RZ, 0x7610, R77 ;  /* 0x00007610ff4d7816 */ /* 0x000fc6000000004d */
[----:B0-----:R-:W4:Y:S04]  /*5f10*/  LDL.LU.64 R82, [R1+0x2618] ;  /* 0x0026180001527983 */ /* 0x001f280000300a00 */
[----:B------:R0:W-:Y:S01]  /*5f20*/  STL.64 [R1+0x1098], R78 ;  /* 0x0010984e01007387 */ /* 0x0001e20000100a00 */
[----:B-1----:R-:W-:Y:S01]  /*5f30*/  IMAD.WIDE R80, R0, 0x2, R90 ;  /* 0x0000000200507825 */ /* 0x002fe200078e025a */
[----:B------:R-:W-:Y:S02]  /*5f40*/  ISETP.GE.U32.AND P6, PT, R55, 0x7ffffee6, PT ;  /* 0x7ffffee63700780c */ /* 0x000fe40003fc6070 */
[----:B------:R1:W-:Y:S01]  /*5f50*/  STL.64 [R1+0x1090], R72 ;  /* 0x0010904801007387 */ /* 0x0003e20000100a00 */
[----:B------:R-:W-:-:S03]  /*5f60*/  IMAD R55, R2, 0xa, RZ ;  /* 0x0000000a02377824 */ /* 0x000fc600078e02ff */
[----:B------:R-:W4:Y:S01]  /*5f70*/  @!P0 LDG.E.U16 R77, desc[UR6][R80.64] ;  /* 0x00000006504d8981 */ /* 0x000f22000c1e1500 */
[----:B0-----:R-:W-:Y:S01]  /*5f80*/  IMAD.WIDE R78, R0, 0x2, R88 ;  /* 0x00000002004e7825 */ /* 0x001fe200078e0258 */
[----:B------:R-:W-:-:S04]  /*5f90*/  PRMT R48, RZ, 0x7610, R48 ;  /* 0x00007610ff307816 */ /* 0x000fc80000000030 */
[----:B------:R-:W4:Y:S01]  /*5fa0*/  @!P0 LDG.E.U16 R76, desc[UR6][R78.64] ;  /* 0x000000064e4c8981 */ /* 0x000f22000c1e1500 */
[----:B------:R-:W-:Y:S01]  /*5fb0*/  PRMT R49, RZ, 0x7610, R49 ;  /* 0x00007610ff317816 */ /* 0x000fe20000000031 */
[----:B-1----:R-:W-:-:S05]  /*5fc0*/  IMAD.WIDE R72, R55, 0x2, R88 ;  /* 0x0000000237487825 */ /* 0x002fca00078e0258 */
[----:B------:R-:W4:Y:S04]  /*5fd0*/  @!P1 LDG.E.U16 R48, desc[UR6][R72.64] ;  /* 0x0000000648309981 */ /* 0x000f28000c1e1500 */
[----:B--2---:R-:W-:Y:S04]  /*5fe0*/  STL [R1+0x6c], R56 ;  /* 0x00006c3801007387 */ /* 0x004fe80000100800 */
[----:B---3--:R0:W-:Y:S02]  /*5ff0*/  STL [R1+0x70], R74 ;  /* 0x0000704a01007387 */ /* 0x0081e40000100800 */
[----:B0-----:R-:W-:-:S05]  /*6000*/  IMAD.WIDE R74, R55, 0x2, R90 ;  /* 0x00000002374a7825 */ /* 0x001fca00078e025a */
[----:B------:R0:W2:Y:S01]  /*6010*/  @!P1 LDG.E.U16 R49, desc[UR6][R74.64] ;  /* 0x000000064a319981 */ /* 0x0000a2000c1e1500 */
[----:B------:R-:W-:-:S03]  /*6020*/  VIADD R0, R5, 0xffffffcd ;  /* 0xffffffcd05007836 */ /* 0x000fc60000000000 */
[----:B------:R1:W-:Y:S02]  /*6030*/  STL.64 [R1+0x1088], R80 ;  /* 0x0010885001007387 */ /* 0x0003e40000100a00 */
[----:B------:R-:W-:Y:S02]  /*6040*/  ISETP.GE.U32.AND P1, PT, R0, 0x7ffffece, PT ;  /* 0x7ffffece0000780c */ /* 0x000fe40003f26070 */
[----:B------:R3:W-:Y:S01]  /*6050*/  STL.64 [R1+0x1080], R78 ;  /* 0x0010804e01007387 */ /* 0x0007e20000100a00 */
[----:B------:R-:W-:Y:S01]  /*6060*/  IMAD R0, R2, 0x12, RZ ;  /* 0x0000001202007824 */ /* 0x000fe200078e02ff */
[----:B------:R-:W-:Y:S02]  /*6070*/  PRMT R52, RZ, 0x7610, R52 ;  /* 0x00007610ff347816 */ /* 0x000fe40000000034 */
[----:B-1----:R-:W2:Y:S04]  /*6080*/  LDL.LU.64 R80, [R1+0x2610] ;  /* 0x0026100001507983 */ /* 0x002ea80000300a00 */
[----:B---3--:R-:W3:Y:S04]  /*6090*/  LDL.LU.64 R78, [R1+0x2608] ;  /* 0x00260800014e7983 */ /* 0x008ee80000300a00 */
[----:B------:R0:W-:Y:S01]  /*60a0*/  STL.64 [R1+0x1008], R74 ;  /* 0x0010084a01007387 */ /* 0x0001e20000100a00 */
[----:B------:R-:W-:-:S03]  /*60b0*/  PRMT R50, RZ, 0x7610, R50 ;  /* 0x00007610ff327816 */ /* 0x000fc60000000032 */
[----:B------:R-:W-:Y:S01]  /*60c0*/  STL.64 [R1+0x1000], R72 ;  /* 0x0010004801007387 */ /* 0x000fe20000100a00 */
[----:B------:R-:W-:Y:S02]  /*60d0*/  IMAD R55, R2, 0x1a, RZ ;  /* 0x0000001a02377824 */ /* 0x000fe400078e02ff */
[----:B0-----:R-:W-:Y:S01]  /*60e0*/  IMAD.WIDE R74, R0, 0x2, R88 ;  /* 0x00000002004a7825 */ /* 0x001fe200078e0258 */
[----:B------:R-:W-:-:S04]  /*60f0*/  PRMT R44, RZ, 0x7610, R44 ;  /* 0x00007610ff2c7816 */ /* 0x000fc8000000002c */
[----:B------:R-:W3:Y:S04]  /*6100*/  @!P3 LDG.E.U16 R50, desc[UR6][R74.64] ;  /* 0x000000064a32b981 */ /* 0x000ee8000c1e1500 */
[----:B----4-:R-:W-:Y:S04]  /*6110*/  STL [R1+0x64], R76 ;  /* 0x0000644c01007387 */ /* 0x010fe80000100800 */
[----:B------:R0:W-:Y:S01]  /*6120*/  STL [R1+0x68], R77 ;  /* 0x0000684d01007387 */ /* 0x0001e20000100800 */
[----:B------:R-:W-:Y:S01]  /*6130*/  PRMT R45, RZ, 0x7610, R45 ;  /* 0x00007610ff2d7816 */ /* 0x000fe2000000002d */
[----:B0-----:R-:W-:-:S05]  /*6140*/  IMAD.WIDE R76, R0, 0x2, R90 ;  /* 0x00000002004c7825 */ /* 0x001fca00078e025a */
[----:B------:R-:W4:Y:S04]  /*6150*/  @!P3 LDG.E.U16 R52, desc[UR6][R76.64] ;  /* 0x000000064c34b981 */ /* 0x000f28000c1e1500 */
[----:B------:R-:W-:Y:S01]  /*6160*/  STL.64 [R1+0xf88], R76 ;  /* 0x000f884c01007387 */ /* 0x000fe20000100a00 */
[----:B------:R-:W-:-:S03]  /*6170*/  IMAD.WIDE R72, R55, 0x2, R90 ;  /* 0x0000000237487825 */ /* 0x000fc600078e025a */
[----:B------:R-:W-:Y:S04]  /*6180*/  STL [R1+0x5c], R48 ;  /* 0x00005c3001007387 */ /* 0x000fe80000100800 */
[----:B------:R0:W3:Y:S04]  /*6190*/  @!P6 LDG.E.U16 R45, desc[UR6][R72.64] ;  /* 0x00000006482de981 */ /* 0x0000e8000c1e1500 */
[----:B--2---:R1:W-:Y:S02]  /*61a0*/  STL [R1+0x60], R49 ;  /* 0x0000603101007387 */ /* 0x0043e40000100800 */
[----:B-1----:R-:W-:-:S05]  /*61b0*/  IMAD.WIDE R48, R55, 0x2, R88 ;  /* 0x0000000237307825 */ /* 0x002fca00078e0258 */
[----:B------:R1:W2:Y:S01]  /*61c0*/  @!P6 LDG.E.U16 R44, desc[UR6][R48.64] ;  /* 0x00000006302ce981 */ /* 0x0002a2000c1e1500 */
[----:B------:R-:W-:-:S03]  /*61d0*/  VIADD R0, R5, 0xffffffbd ;  /* 0xffffffbd05007836 */ /* 0x000fc60000000000 */
[----:B------:R0:W-:Y:S01]  /*61e0*/  STL.64 [R1+0xf80], R74 ;  /* 0x000f804a01007387 */ /* 0x0001e20000100a00 */
[----:B------:R-:W-:Y:S01]  /*61f0*/  VIADD R56, R5, 0xffffffd5 ;  /* 0xffffffd505387836 */ /* 0x000fe20000000000 */
[----:B------:R-:W-:Y:S02]  /*6200*/  ISETP.GE.U32.AND P6, PT, R0, 0x7ffffebe, PT ;  /* 0x7ffffebe0000780c */ /* 0x000fe40003fc6070 */
[----:B------:R-:W2:Y:S01]  /*6210*/  LDL.LU.64 R76, [R1+0x2600] ;  /* 0x00260000014c7983 */ /* 0x000ea20000300a00 */
[----:B------:R-:W-:Y:S01]  /*6220*/  IMAD R0, R2, 0x22, RZ ;  /* 0x0000002202007824 */ /* 0x000fe200078e02ff */
[----:B------:R-:W-:Y:S02]  /*6230*/  PRMT R68, RZ, 0x7610, R68 ;  /* 0x00007610ff447816 */ /* 0x000fe40000000044 */
[----:B0-----:R-:W2:Y:S04]  /*6240*/  LDL.LU.64 R74, [R1+0x25f8] ;  /* 0x0025f800014a7983 */ /* 0x001ea80000300a00 */
[----:B------:R0:W-:Y:S04]  /*6250*/  STL.64 [R1+0xf08], R72 ;  /* 0x000f084801007387 */ /* 0x0001e80000100a00 */
[----:B------:R1:W-:Y:S01]  /*6260*/  STL.64 [R1+0xf00], R48 ;  /* 0x000f003001007387 */ /* 0x0003e20000100a00 */
[----:B------:R-:W-:-:S02]  /*6270*/  ISETP.GE.U32.AND P0, PT, R56, 0x7ffffed6, PT ;  /* 0x7ffffed63800780c */ /* 0x000fc40003f06070 */
[----:B------:R-:W-:Y:S01]  /*6280*/  PRMT R69, RZ, 0x7610, R69 ;  /* 0x00007610ff457816 */ /* 0x000fe20000000045 */
[----:B------:R-:W-:Y:S02]  /*6290*/  IMAD R55, R2, 0x2a, RZ ;  /* 0x0000002a02377824 */ /* 0x000fe400078e02ff */
[----:B0-----:R-:W-:Y:S01]  /*62a0*/  IMAD.WIDE R72, R0, 0x2, R90 ;  /* 0x0000000200487825 */ /* 0x001fe200078e025a */
[----:B------:R-:W-:Y:S02]  /*62b0*/  PRMT R42, RZ, 0x7610, R42 ;  /* 0x00007610ff2a7816 */ /* 0x000fe4000000002a */
[----:B------:R-:W-:Y:S02]  /*62c0*/  PRMT R43, RZ, 0x7610, R43 ;  /* 0x00007610ff2b7816 */ /* 0x000fe4000000002b */
[----:B------:R-:W2:Y:S01]  /*62d0*/  @!P4 LDG.E.U16 R69, desc[UR6][R72.64] ;  /* 0x000000064845c981 */ /* 0x000ea2000c1e1500 */
[----:B-1----:R-:W-:Y:S02]  /*62e0*/  IMAD.MOV.U32 R49, RZ, RZ, R67 ;  /* 0x000000ffff317224 */ /* 0x002fe400078e0043 */
[----:B------:R-:W-:Y:S01]  /*62f0*/  IMAD.MOV.U32 R48, RZ, RZ, R66 ;  /* 0x000000ffff307224 */ /* 0x000fe200078e0042 */
[----:B----4-:R0:W-:Y:S04]  /*6300*/  STL [R1+0x58], R52 ;  /* 0x0000583401007387 */ /* 0x0101e80000100800 */
[----:B---3--:R1:W-:Y:S01]  /*6310*/  STL [R1+0x54], R50 ;  /* 0x0000543201007387 */ /* 0x0083e20000100800 */
[----:B0-----:R-:W-:-:S02]  /*6320*/  IMAD.MOV.U32 R52, RZ, RZ, R71 ;  /* 0x000000ffff347224 */ /* 0x001fc400078e0047 */
[----:B-1----:R-:W-:Y:S02]  /*6330*/  IMAD.MOV.U32 R50, RZ, RZ, R70 ;  /* 0x000000ffff327224 */ /* 0x002fe400078e0046 */
[----:B------:R-:W-:Y:S01]  /*6340*/  IMAD.WIDE R70, R0, 0x2, R88 ;  /* 0x0000000200467825 */ /* 0x000fe200078e0258 */
[----:B------:R-:W-:Y:S04]  /*6350*/  STL.64 [R1+0xe88], R72 ;  /* 0x000e884801007387 */ /* 0x000fe80000100a00 */
[----:B------:R-:W3:Y:S01]  /*6360*/  @!P4 LDG.E.U16 R68, desc[UR6][R70.64] ;  /* 0x000000064644c981 */ /* 0x000ee2000c1e1500 */
[----:B------:R-:W-:-:S05]  /*6370*/  IMAD.WIDE R66, R55, 0x2, R90 ;  /* 0x0000000237427825 */ /* 0x000fca00078e025a */
[----:B------:R0:W4:Y:S04]  /*6380*/  @!P0 LDG.E.U16 R43, desc[UR6][R66.64] ;  /* 0x00000006422b8981 */ /* 0x000128000c1e1500 */
[----:B--2---:R-:W-:Y:S04]  /*6390*/  STL [R1+0x4c], R44 ;  /* 0x00004c2c01007387 */ /* 0x004fe80000100800 */
[----:B------:R1:W-:Y:S02]  /*63a0*/  STL [R1+0x50], R45 ;  /* 0x0000502d01007387 */ /* 0x0003e40000100800 */
[----:B-1----:R-:W-:-:S05]  /*63b0*/  IMAD.WIDE R44, R55, 0x2, R88 ;  /* 0x00000002372c7825 */ /* 0x002fca00078e0258 */
[----:B------:R1:W2:Y:S01]  /*63c0*/  @!P0 LDG.E.U16 R42, desc[UR6][R44.64] ;  /* 0x000000062c2a8981 */ /* 0x0002a2000c1e1500 */
[----:B------:R-:W-:-:S03]  /*63d0*/  VIADD R0, R5, 0xffffffad ;  /* 0xffffffad05007836 */ /* 0x000fc60000000000 */
[----:B------:R0:W-:Y:S02]  /*63e0*/  STL.64 [R1+0xe80], R70 ;  /* 0x000e804601007387 */ /* 0x0001e40000100a00 */
[----:B------:R-:W-:Y:S01]  /*63f0*/  ISETP.GE.U32.AND P0, PT, R0, 0x7ffffeae, PT ;  /* 0x7ffffeae0000780c */ /* 0x000fe20003f06070 */
[----:B------:R-:W-:Y:S01]  /*6400*/  IMAD R0, R2, 0x32, RZ ;  /* 0x0000003202007824 */ /* 0x000fe200078e02ff */
[----:B------:R-:W4:Y:S01]  /*6410*/  LDL.LU.64 R72, [R1+0x25f0] ;  /* 0x0025f00001487983 */ /* 0x000f220000300a00 */
[----:B------:R-:W-:Y:S01]  /*6420*/  VIADD R56, R5, 0xffffffc5 ;  /* 0xffffffc505387836 */ /* 0x000fe20000000000 */
[----:B------:R-:W-:Y:S02]  /*6430*/  PRMT R46, RZ, 0x7610, R46 ;  /* 0x00007610ff2e7816 */ /* 0x000fe4000000002e */
[----:B------:R-:W-:Y:S01]  /*6440*/  PRMT R47, RZ, 0x7610, R47 ;  /* 0x00007610ff2f7816 */ /* 0x000fe2000000002f */
[----:B0-----:R-:W4:Y:S04]  /*6450*/  LDL.LU.64 R70, [R1+0x25e8] ;  /* 0x0025e80001467983 */ /* 0x001f280000300a00 */
[----:B------:R0:W-:Y:S01]  /*6460*/  STL.64 [R1+0xe08], R66 ;  /* 0x000e084201007387 */ /* 0x0001e20000100a00 */
[----:B------:R-:W-:-:S03]  /*6470*/  ISETP.GE.U32.AND P3, PT, R56, 0x7ffffec6, PT ;  /* 0x7ffffec63800780c */ /* 0x000fc60003f66070 */
[----:B------:R1:W-:Y:S01]  /*6480*/  STL.64 [R1+0xe00], R44 ;  /* 0x000e002c01007387 */ /* 0x0003e20000100a00 */
[----:B------:R-:W-:Y:S02]  /*6490*/  IMAD R55, R2, 0x3a, RZ ;  /* 0x0000003a02377824 */ /* 0x000fe400078e02ff */
[----:B0-----:R-:W-:Y:S01]  /*64a0*/  IMAD.WIDE R66, R0, 0x2, R88 ;  /* 0x0000000200427825 */ /* 0x001fe200078e0258 */
[----:B------:R-:W-:-:S04]  /*64b0*/  PRMT R36, RZ, 0x7610, R36 ;  /* 0x00007610ff247816 */ /* 0x000fc80000000024 */
[----:B------:R-:W4:Y:S01]  /*64c0*/  @!P1 LDG.E.U16 R46, desc[UR6][R66.64] ;  /* 0x00000006422e9981 */ /* 0x000f22000c1e1500 */
[----:B------:R-:W-:Y:S01]  /*64d0*/  PRMT R37, RZ, 0x7610, R37 ;  /* 0x00007610ff257816 */ /* 0x000fe20000000025 */
[----:B-1----:R-:W-:-:S05]  /*64e0*/  IMAD.WIDE R44, R55, 0x2, R90 ;  /* 0x00000002372c7825 */ /* 0x002fca00078e025a */
[----:B------:R0:W4:Y:S04]  /*64f0*/  @!P3 LDG.E.U16 R37, desc[UR6][R44.64] ;  /* 0x000000062c25b981 */ /* 0x000128000c1e1500 */
[----:B---3--:R-:W-:Y:S04]  /*6500*/  STL [R1+0x44], R68 ;  /* 0x0000444401007387 */ /* 0x008fe80000100800 */
[----:B------:R1:W-:Y:S02]  /*6510*/  STL [R1+0x48], R69 ;  /* 0x0000484501007387 */ /* 0x0003e40000100800 */
[----:B-1----:R-:W-:-:S05]  /*6520*/  IMAD.WIDE R68, R0, 0x2, R90 ;  /* 0x0000000200447825 */ /* 0x002fca00078e025a */
[----:B------:R-:W-:Y:S04]  /*6530*/  STL.64 [R1+0xd88], R68 ;  /* 0x000d884401007387 */ /* 0x000fe80000100a00 */
[----:B------:R-:W3:Y:S04]  /*6540*/  @!P1 LDG.E.U16 R47, desc[UR6][R68.64] ;  /* 0x00000006442f9981 */ /* 0x000ee8000c1e1500 */
[----:B--2---:R-:W-:Y:S04]  /*6550*/  STL [R1+0x3c], R42 ;  /* 0x00003c2a01007387 */ /* 0x004fe80000100800 */
[----:B----4-:R1:W-:Y:S02]  /*6560*/  STL [R1+0x40], R43 ;  /* 0x0000402b01007387 */ /* 0x0103e40000100800 */
[----:B-1----:R-:W-:-:S05]  /*6570*/  IMAD.WIDE R42, R55, 0x2, R88 ;  /* 0x00000002372a7825 */ /* 0x002fca00078e0258 */
[----:B------:R1:W2:Y:S01]  /*6580*/  @!P3 LDG.E.U16 R36, desc[UR6][R42.64] ;  /* 0x000000062a24b981 */ /* 0x0002a2000c1e1500 */
[----:B------:R-:W-:-:S03]  /*6590*/  VIADD R0, R5, 0xffffff9d ;  /* 0xffffff9d05007836 */ /* 0x000fc60000000000 */
[----:B------:R4:W-:Y:S01]  /*65a0*/  STL.64 [R1+0xd80], R66 ;  /* 0x000d804201007387 */ /* 0x0009e20000100a00 */
[----:B------:R-:W-:-:S03]  /*65b0*/  VIADD R56, R5, 0xffffffb5 ;  /* 0xffffffb505387836 */ /* 0x000fc60000000000 */
[----:B------:R-:W2:Y:S01]  /*65c0*/  LDL.LU.64 R68, [R1+0x25e0] ;  /* 0x0025e00001447983 */ /* 0x000ea20000300a00 */
[----:B------:R-:W-:Y:S01]  /*65d0*/  ISETP.GE.U32.AND P3, PT, R0, 0x7ffffe9e, PT ;  /* 0x7ffffe9e0000780c */ /* 0x000fe20003f66070 */
[----:B------:R-:W-:Y:S02]  /*65e0*/  IMAD R0, R2, 0x42, RZ ;  /* 0x0000004202007824 */ /* 0x000fe400078e02ff */
[----:B----4-:R-:W4:Y:S04]  /*65f0*/  LDL.LU.64 R66, [R1+0x25d8] ;  /* 0x0025d80001427983 */ /* 0x010f280000300a00 */
[----:B------:R0:W-:Y:S04]  /*6600*/  STL.64 [R1+0xd08], R44 ;  /* 0x000d082c01007387 */ /* 0x0001e80000100a00 */
[----:B------:R-:W-:Y:S01]  /*6610*/  STL.64 [R1+0xd00], R42 ;  /* 0x000d002a01007387 */ /* 0x000fe20000100a00 */
[----:B------:R-:W-:-:S03]  /*6620*/  PRMT R60, RZ, 0x7610, R60 ;  /* 0x00007610ff3c7816 */ /* 0x000fc6000000003c */
[----:B------:R1:W-:Y:S01]  /*6630*/  STL [R1+0x34], R46 ;  /* 0x0000342e01007387 */ /* 0x0003e20000100800 */
[----:B------:R-:W-:Y:S01]  /*6640*/  ISETP.GE.U32.AND P4, PT, R56, 0x7ffffeb6, PT ;  /* 0x7ffffeb63800780c */ /* 0x000fe20003f86070 */
[----:B0-----:R-:W-:Y:S02]  /*6650*/  IMAD.MOV.U32 R44, RZ, RZ, R48 ;  /* 0x000000ffff2c7224 */ /* 0x001fe400078e0030 */
[----:B------:R-:W-:Y:S01]  /*6660*/  IMAD.MOV.U32 R45, RZ, RZ, R50 ;  /* 0x000000ffff2d7224 */ /* 0x000fe200078e0032 */
[----:B------:R-:W-:Y:S01]  /*6670*/  PRMT R61, RZ, 0x7610, R61 ;  /* 0x00007610ff3d7816 */ /* 0x000fe2000000003d */
[----:B------:R-:W-:Y:S02]  /*6680*/  IMAD.MOV.U32 R48, RZ, RZ, R65 ;  /* 0x000000ffff307224 */ /* 0x000fe400078e0041 */
[----:B-1----:R-:W-:Y:S02]  /*6690*/  IMAD.MOV.U32 R46, RZ, RZ, R49 ;  /* 0x000000ffff2e7224 */ /* 0x002fe400078e0031 */
[----:B------:R-:W-:-:S02]  /*66a0*/  IMAD.MOV.U32 R49, RZ, RZ, R52 ;  /* 0x000000ffff317224 */ /* 0x000fc400078e0034 */
[----:B------:R-:W-:Y:S02]  /*66b0*/  IMAD.MOV.U32 R50, RZ, RZ, R63 ;  /* 0x000000ffff327224 */ /* 0x000fe400078e003f */
[----:B------:R-:W-:Y:S02]  /*66c0*/  IMAD.MOV.U32 R52, RZ, RZ, R62 ;  /* 0x000000ffff347224 */ /* 0x000fe400078e003e */
[----:B------:R-:W-:Y:S01]  /*66d0*/  IMAD.WIDE R62, R0, 0x2, R88 ;  /* 0x00000002003e7825 */ /* 0x000fe200078e0258 */
[----:B------:R-:W-:-:S03]  /*66e0*/  PRMT R34, RZ, 0x7610, R34 ;  /* 0x00007610ff227816 */ /* 0x000fc60000000022 */
[----:B------:R-:W-:Y:S01]  /*66f0*/  IMAD R55, R2, 0x4a, RZ ;  /* 0x0000004a02377824 */ /* 0x000fe200078e02ff */
[----:B------:R-:W4:Y:S04]  /*6700*/  @!P6 LDG.E.U16 R60, desc[UR6][R62.64] ;  /* 0x000000063e3ce981 */ /* 0x000f28000c1e1500 */
[----:B---3--:R0:W-:Y:S01]  /*6710*/  STL [R1+0x38], R47 ;  /* 0x0000382f01007387 */ /* 0x0081e20000100800 */
[----:B------:R-:W-:Y:S01]  /*6720*/  PRMT R35, RZ, 0x7610, R35 ;  /* 0x00007610ff237816 */ /* 0x000fe20000000023 */
[----:B0-----:R-:W-:Y:S02]  /*6730*/  IMAD.MOV.U32 R47, RZ, RZ, R64 ;  /* 0x000000ffff2f7224 */ /* 0x001fe400078e0040 */
[----:B------:R-:W-:-:S05]  /*6740*/  IMAD.WIDE R64, R0, 0x2, R90 ;  /* 0x0000000200407825 */ /* 0x000fca00078e025a */
[----:B------:R-:W-:Y:S01]  /*6750*/  STL.64 [R1+0xc88], R64 ;  /* 0x000c884001007387 */ /* 0x000fe20000100a00 */
[----:B------:R-:W-:-:S03]  /*6760*/  IMAD.WIDE R42, R55, 0x2, R90 ;  /* 0x00000002372a7825 */ /* 0x000fc600078e025a */
[----:B------:R-:W3:Y:S04]  /*6770*/  @!P6 LDG.E.U16 R61, desc[UR6][R64.64] ;  /* 0x00000006403de981 */ /* 0x000ee8000c1e1500 */
[----:B------:R-:W3:Y:S04]  /*6780*/  @!P4 LDG.E.U16 R35, desc[UR6][R42.64] ;  /* 0x000000062a23c981 */ /* 0x000ee8000c1e1500 */
[----:B--2---:R-:W-:Y:S04]  /*6790*/  STL [R1+0x2c], R36 ;  /* 0x00002c2401007387 */ /* 0x004fe80000100800 */
[----:B------:R0:W-:Y:S02]  /*67a0*/  STL [R1+0x30], R37 ;  /* 0x0000302501007387 */ /* 0x0001e40000100800 */
[----:B0-----:R-:W-:-:S05]  /*67b0*/  IMAD.WIDE R36, R55, 0x2, R88 ;  /* 0x0000000237247825 */ /* 0x001fca00078e0258 */
[----:B------:R0:W2:Y:S01]  /*67c0*/  @!P4 LDG.E.U16 R34, desc[UR6][R36.64] ;  /* 0x000000062422c981 */ /* 0x0000a2000c1e1500 */
[----:B------:R-:W-:-:S03]  /*67d0*/  VIADD R0, R5, 0xffffff8d ;  /* 0xffffff8d05007836 */ /* 0x000fc60000000000 */
[----:B------:R1:W-:Y:S01]  /*67e0*/  STL.64 [R1+0xc80], R62 ;  /* 0x000c803e01007387 */ /* 0x0003e20000100a00 */
[----:B------:R-:W-:Y:S01]  /*67f0*/  VIADD R56, R5, 0xffffffa5 ;  /* 0xffffffa505387836 */ /* 0x000fe20000000000 */
[----:B------:R-:W-:Y:S02]  /*6800*/  ISETP.GE.U32.AND P4, PT, R0, 0x7ffffe8e, PT ;  /* 0x7ffffe8e0000780c */ /* 0x000fe40003f86070 */
[----:B------:R-:W2:Y:S01]  /*6810*/  LDL.LU.64 R64, [R1+0x25d0] ;  /* 0x0025d00001407983 */ /* 0x000ea20000300a00 */
[----:B------:R-:W-:Y:S01]  /*6820*/  IMAD R0, R2, 0x52, RZ ;  /* 0x0000005202007824 */ /* 0x000fe200078e02ff */
[----:B------:R-:W-:Y:S02]  /*6830*/  ISETP.GE.U32.AND P1, PT, R56, 0x7ffffea6, PT ;  /* 0x7ffffea63800780c */ /* 0x000fe40003f26070 */
[----:B-1----:R-:W2:Y:S04]  /*6840*/  LDL.LU.64 R62, [R1+0x25c8] ;  /* 0x0025c800013e7983 */ /* 0x002ea80000300a00 */
[----:B------:R-:W-:Y:S04]  /*6850*/  STL.64 [R1+0xc08], R42 ;  /* 0x000c082a01007387 */ /* 0x000fe80000100a00 */
[----:B------:R0:W-:Y:S01]  /*6860*/  STL.64 [R1+0xc00], R36 ;  /* 0x000c002401007387 */ /* 0x0001e20000100a00 */
[----:B------:R-:W-:-:S03]  /*6870*/  IMAD R55, R2, 0x5a, RZ ;  /* 0x0000005a02377824 */ /* 0x000fc600078e02ff */
[----:B----4-:R-:W-:Y:S01]  /*6880*/  STL [R1+0x24], R60 ;  /* 0x0000243c01007387 */ /* 0x010fe20000100800 */
[----:B------:R-:W-:Y:S02]  /*6890*/  PRMT R28, RZ, 0x7610, R28 ;  /* 0x00007610ff1c7816 */ /* 0x000fe4000000001c */
[----:B------:R-:W-:Y:S01]  /*68a0*/  PRMT R29, RZ, 0x7610, R29 ;  /* 0x00007610ff1d7816 */ /* 0x000fe2000000001d */
[----:B0-----:R-:W-:-:S05]  /*68b0*/  IMAD.WIDE R36, R55, 0x2, R90 ;  /* 0x0000000237247825 */ /* 0x001fca00078e025a */
[----:B------:R-:W4:Y:S04]  /*68c0*/  @!P1 LDG.E.U16 R29, desc[UR6][R36.64] ;  /* 0x00000006241d9981 */ /* 0x000f28000c1e1500 */
[----:B---3--:R0:W-:Y:S02]  /*68d0*/  STL [R1+0x28], R61 ;  /* 0x0000283d01007387 */ /* 0x0081e40000100800 */
[----:B0-----:R-:W-:-:S05]  /*68e0*/  IMAD.WIDE R60, R0, 0x2, R90 ;  /* 0x00000002003c7825 */ /* 0x001fca00078e025a */
[----:B------:R-:W-:Y:S04]  /*68f0*/  STL.64 [R1+0xb88], R60 ;  /* 0x000b883c01007387 */ /* 0x000fe80000100a00 */
[----:B--2---:R-:W-:Y:S04]  /*6900*/  STL [R1+0x1c], R34 ;  /* 0x00001c2201007387 */ /* 0x004fe80000100800 */
[----:B------:R0:W-:Y:S02]  /*6910*/  STL [R1+0x20], R35 ;  /* 0x0000202301007387 */ /* 0x0001e40000100800 */
[----:B0-----:R-:W-:-:S05]  /*6920*/  IMAD.WIDE R34, R55, 0x2, R88 ;  /* 0x0000000237227825 */ /* 0x001fca00078e0258 */
[----:B------:R-:W2:Y:S01]  /*6930*/  @!P1 LDG.E.U16 R28, desc[UR6][R34.64] ;  /* 0x00000006221c9981 */ /* 0x000ea2000c1e1500 */
[----:B------:R-:W-:Y:S01]  /*6940*/  IMAD.WIDE R42, R0, 0x2, R88 ;  /* 0x00000002002a7825 */ /* 0x000fe200078e0258 */
[----:B------:R-:W-:-:S03]  /*6950*/  PRMT R39, RZ, 0x7610, R39 ;  /* 0x00007610ff277816 */ /* 0x000fc60000000027 */
[C---:B------:R-:W-:Y:S01]  /*6960*/  VIADD R0, R5.reuse, 0xffffff7d ;  /* 0xffffff7d05007836 */ /* 0x040fe20000000000 */
[----:B------:R-:W-:Y:S01]  /*6970*/  PRMT R41, RZ, 0x7610, R41 ;  /* 0x00007610ff297816 */ /* 0x000fe20000000029 */
[----:B------:R-:W-:Y:S01]  /*6980*/  VIADD R56, R5, 0xffffff95 ;  /* 0xffffff9505387836 */ /* 0x000fe20000000000 */
[----:B------:R0:W-:Y:S02]  /*6990*/  STL.64 [R1+0xb80], R42 ;  /* 0x000b802a01007387 */ /* 0x0001e40000100a00 */
[----:B------:R-:W-:Y:S01]  /*69a0*/  ISETP.GE.U32.AND P1, PT, R0, 0x7ffffe7e, PT ;  /* 0x7ffffe7e0000780c */ /* 0x000fe20003f26070 */
[----:B------:R-:W-:Y:S01]  /*69b0*/  IMAD R0, R2, 0x62, RZ ;  /* 0x0000006202007824 */ /* 0x000fe200078e02ff */
[----:B------:R0:W3:Y:S01]  /*69c0*/  @!P0 LDG.E.U16 R39, desc[UR6][R42.64] ;  /* 0x000000062a278981 */ /* 0x0000e2000c1e1500 */
[----:B------:R-:W-:-:S03]  /*69d0*/  ISETP.GE.U32.AND P6, PT, R56, 0x7ffffe96, PT ;  /* 0x7ffffe963800780c */ /* 0x000fc60003fc6070 */
[----:B------:R-:W3:Y:S01]  /*69e0*/  @!P0 LDG.E.U16 R41, desc[UR6][R60.64] ;  /* 0x000000063c298981 */ /* 0x000ee2000c1e1500 */
[----:B0-----:R-:W-:Y:S02]  /*69f0*/  IMAD.MOV.U32 R42, RZ, RZ, R44 ;  /* 0x000000ffff2a7224 */ /* 0x001fe400078e002c */
[----:B------:R-:W-:Y:S02]  /*6a00*/  IMAD.MOV.U32 R43, RZ, RZ, R59 ;  /* 0x000000ffff2b7224 */ /* 0x000fe400078e003b */
[----:B------:R-:W-:Y:S01]  /*6a10*/  IMAD.MOV.U32 R44, RZ, RZ, R58 ;  /* 0x000000ffff2c7224 */ /* 0x000fe200078e003a */
[----:B------:R-:W3:Y:S01]  /*6a20*/  LDL.LU.64 R60, [R1+0x25c0] ;  /* 0x0025c000013c7983 */ /* 0x000ee20000300a00 */
[----:B------:R-:W-:-:S03]  /*6a30*/  IMAD.WIDE R58, R0, 0x2, R90 ;  /* 0x00000002003a7825 */ /* 0x000fc600078e025a */
[----:B------:R0:W-:Y:S01]  /*6a40*/  STL.64 [R1+0xb08], R36 ;  /* 0x000b082401007387 */ /* 0x0001e20000100a00 */
[----:B------:R-:W-:-:S03]  /*6a50*/  IMAD R55, R2, 0x6a, RZ ;  /* 0x0000006a02377824 */ /* 0x000fc600078e02ff */
[----:B------:R1:W-:Y:S01]  /*6a60*/  STL.64 [R1+0xb00], R34 ;  /* 0x000b002201007387 */ /* 0x0003e20000100a00 */
[----:B------:R-:W-:-:S03]  /*6a70*/  PRMT R87, RZ, 0x7610, R87 ;  /* 0x00007610ff577816 */ /* 0x000fc60000000057 */
[----:B------:R-:W-:Y:S01]  /*6a80*/  STL.64 [R1+0xa88], R58 ;  /* 0x000a883a01007387 */ /* 0x000fe20000100a00 */
[----:B------:R-:W-:Y:S02]  /*6a90*/  PRMT R32, RZ, 0x7610, R32 ;  /* 0x00007610ff207816 */ /* 0x000fe40000000020 */
[----:B------:R-:W-:Y:S01]  /*6aa0*/  PRMT R33, RZ, 0x7610, R33 ;  /* 0x00007610ff217816 */ /* 0x000fe20000000021 */
[----:B0-----:R-:W-:-:S04]  /*6ab0*/  IMAD.WIDE R36, R0, 0x2, R88 ;  /* 0x0000000200247825 */ /* 0x001fc800078e0258 */
[----:B-1----:R-:W-:Y:S01]  /*6ac0*/  IMAD.WIDE R34, R55, 0x2, R90 ;  /* 0x0000000237227825 */ /* 0x002fe200078e025a */
[----:B------:R0:W3:Y:S04]  /*6ad0*/  @!P3 LDG.E.U16 R33, desc[UR6][R36.64] ;  /* 0x000000062421b981 */ /* 0x0000e8000c1e1500 */
[----:B------:R1:W3:Y:S01]  /*6ae0*/  @!P6 LDG.E.U16 R32, desc[UR6][R34.64] ;  /* 0x000000062220e981 */ /* 0x0002e2000c1e1500 */
[----:B------:R-:W-:-:S06]  /*6af0*/  PRMT R38, RZ, 0x7610, R38 ;  /* 0x00007610ff267816 */ /* 0x000fcc0000000026 */
[----:B------:R-:W3:Y:S04]  /*6b00*/  @!P3 LDG.E.U16 R38, desc[UR6][R58.64] ;  /* 0x000000063a26b981 */ /* 0x000ee8000c1e1500 */
[----:B--2---:R-:W-:Y:S04]  /*6b10*/  STL [R1+0xc], R28 ;  /* 0x00000c1c01007387 */ /* 0x004fe80000100800 */
[----:B----4-:R2:W-:Y:S02]  /*6b20*/  STL [R1+0x10], R29 ;  /* 0x0000101d01007387 */ /* 0x0105e40000100800 */
[----:B--2---:R-:W-:-:S05]  /*6b30*/  IMAD.WIDE R28, R55, 0x2, R88 ;  /* 0x00000002371c7825 */ /* 0x004fca00078e0258 */
[----:B------:R2:W4:Y:S01]  /*6b40*/  @!P6 LDG.E.U16 R87, desc[UR6][R28.64] ;  /* 0x000000061c57e981 */ /* 0x000522000c1e1500 */
[C---:B------:R-:W-:Y:S01]  /*6b50*/  VIADD R0, R5.reuse, 0xffffff6d ;  /* 0xffffff6d05007836 */ /* 0x040fe20000000000 */
[----:B------:R-:W-:Y:S01]  /*6b60*/  PRMT R86, RZ, 0x7610, R86 ;  /* 0x00007610ff567816 */ /* 0x000fe20000000056 */
[----:B------:R-:W-:Y:S01]  /*6b70*/  VIADD R56, R5, 0xffffff85 ;  /* 0xffffff8505387836 */ /* 0x000fe20000000000 */
[----:B---3--:R-:W-:Y:S02]  /*6b80*/  STL [R1+0x18], R41 ;  /* 0x0000182901007387 */ /* 0x008fe40000100800 */
[----:B------:R-:W-:Y:S01]  /*6b90*/  ISETP.GE.U32.AND P6, PT, R0, 0x7ffffe6e, PT ;  /* 0x7ffffe6e0000780c */ /* 0x000fe20003fc6070 */
[----:B------:R-:W-:Y:S01]  /*6ba0*/  IMAD R0, R2, 0x72, RZ ;  /* 0x0000007202007824 */ /* 0x000fe200078e02ff */
[----:B------:R-:W-:Y:S04]  /*6bb0*/  STL [R1+0x14], R39 ;  /* 0x0000142701007387 */ /* 0x000fe80000100800 */
[----:B------:R0:W-:Y:S01]  /*6bc0*/  STL.64 [R1+0xa80], R36 ;  /* 0x000a802401007387 */ /* 0x0001e20000100a00 */
[----:B------:R-:W-:Y:S01]  /*6bd0*/  ISETP.GE.U32.AND P0, PT, R56, 0x7ffffe86, PT ;  /* 0x7ffffe863800780c */ /* 0x000fe20003f06070 */
[----:B------:R-:W-:-:S02]  /*6be0*/  IMAD R55, R2, 0x7a, RZ ;  /* 0x0000007a02377824 */ /* 0x000fc400078e02ff */
[----:B------:R-:W3:Y:S01]  /*6bf0*/  LDL.LU.64 R58, [R1+0x25b8] ;  /* 0x0025b800013a7983 */ /* 0x000ee20000300a00 */
[----:B0-----:R-:W-:-:S03]  /*6c00*/  IMAD.WIDE R36, R0, 0x2, R90 ;  /* 0x0000000200247825 */ /* 0x001fc600078e025a */
[----:B------:R1:W-:Y:S04]  /*6c10*/  STL.64 [R1+0xa08], R34 ;  /* 0x000a082201007387 */ /* 0x0003e80000100a00 */
[----:B------:R0:W3:Y:S01]  /*6c20*/  @!P4 LDG.E.U16 R86, desc[UR6][R36.64] ;  /* 0x000000062456c981 */ /* 0x0000e2000c1e1500 */
[----:B------:R-:W-:-:S03]  /*6c30*/  PRMT R85, RZ, 0x7610, R85 ;  /* 0x00007610ff557816 */ /* 0x000fc60000000055 */
[----:B------:R2:W-:Y:S01]  /*6c40*/  STL.64 [R1+0xa00], R28 ;  /* 0x000a001c01007387 */ /* 0x0005e20000100a00 */
[----:B------:R-:W-:Y:S02]  /*6c50*/  PRMT R84, RZ, 0x7610, R84 ;  /* 0x00007610ff547816 */ /* 0x000fe40000000054 */
[----:B------:R-:W-:Y:S01]  /*6c60*/  PRMT R83, RZ, 0x7610, R83 ;  /* 0x00007610ff537816 */ /* 0x000fe20000000053 */
[----:B-1----:R-:W-:-:S04]  /*6c70*/  IMAD.WIDE R34, R0, 0x2, R88 ;  /* 0x0000000200227825 */ /* 0x002fc800078e0258 */
[----:B------:R-:W-:Y:S01]  /*6c80*/  VIADD R0, R5, 0xffffff5d ;  /* 0xffffff5d05007836 */ /* 0x000fe20000000000 */
[----:B------:R1:W3:Y:S01]  /*6c90*/  @!P4 LDG.E.U16 R85, desc[UR6][R34.64] ;  /* 0x000000062255c981 */ /* 0x0002e2000c1e1500 */
[----:B--2---:R-:W-:-:S05]  /*6ca0*/  IMAD.WIDE R28, R55, 0x2, R88 ;  /* 0x00000002371c7825 */ /* 0x004fca00078e0258 */
[----:B------:R-:W2:Y:S01]  /*6cb0*/  @!P0 LDG.E.U16 R83, desc[UR6][R28.64] ;  /* 0x000000061c538981 */ /* 0x000ea2000c1e1500 */
[----:B------:R-:W-:-:S03]  /*6cc0*/  PRMT R82, RZ, 0x7610, R82 ;  /* 0x00007610ff527816 */ /* 0x000fc60000000052 */
[----:B----4-:R-:W-:Y:S04]  /*6cd0*/  STL [R1+0x24dc], R87 ;  /* 0x0024dc5701007387 */ /* 0x010fe80000100800 */
[----:B------:R-:W-:Y:S04]  /*6ce0*/  STL [R1], R32 ;  /* 0x0000002001007387 */ /* 0x000fe80000100800 */
[----:B------:R4:W-:Y:S02]  /*6cf0*/  STL [R1+0x4], R33 ;  /* 0x0000042101007387 */ /* 0x0009e40000100800 */
[----:B----4-:R-:W-:-:S05]  /*6d00*/  IMAD.WIDE R32, R55, 0x2, R90 ;  /* 0x0000000237207825 */ /* 0x010fca00078e025a */
[----:B------:R4:W2:Y:S01]  /*6d10*/  @!P0 LDG.E.U16 R84, desc[UR6][R32.64] ;  /* 0x0000000620548981 */ /* 0x0008a2000c1e1500 */
[----:B------:R-:W-:Y:S01]  /*6d20*/  ISETP.GE.U32.AND P0, PT, R0, 0x7ffffe5e, PT ;  /* 0x7ffffe5e0000780c */ /* 0x000fe20003f06070 */
[----:B------:R-:W-:Y:S02]  /*6d30*/  IMAD R0, R2, 0x82, RZ ;  /* 0x0000008202007824 */ /* 0x000fe400078e02ff */
[----:B------:R-:W-:Y:S04]  /*6d40*/  STL [R1+0x8], R38 ;  /* 0x0000082601007387 */ /* 0x000fe80000100800 */
[----:B------:R0:W-:Y:S02]  /*6d50*/  STL.64 [R1+0x988], R36 ;  /* 0x0009882401007387 */ /* 0x0001e40000100a00 */
[----:B0-----:R-:W-:-:S05]  /*6d60*/  IMAD.WIDE R36, R0, 0x2, R90 ;  /* 0x0000000200247825 */ /* 0x001fca00078e025a */
[----:B------:R0:W2:Y:S01]  /*6d70*/  @!P1 LDG.E.U16 R82, desc[UR6][R36.64] ;  /* 0x0000000624529981 */ /* 0x0000a2000c1e1500 */
[----:B------:R-:W-:-:S05]  /*6d80*/  VIADD R56, R5, 0xffffff75 ;  /* 0xffffff7505387836 */ /* 0x000fca0000000000 */
[----:B------:R-:W-:Y:S01]  /*6d90*/  ISETP.GE.U32.AND P3, PT, R56, 0x7ffffe76, PT ;  /* 0x7ffffe763800780c */ /* 0x000fe20003f66070 */
[----:B------:R1:W-:Y:S01]  /*6da0*/  STL.64 [R1+0x980], R34 ;  /* 0x0009802201007387 */ /* 0x0003e20000100a00 */
[----:B------:R-:W-:Y:S01]  /*6db0*/  IMAD R55, R2, 0x8a, RZ ;  /* 0x0000008a02377824 */ /* 0x000fe200078e02ff */
[----:B------:R-:W-:Y:S02]  /*6dc0*/  PRMT R80, RZ, 0x7610, R80 ;  /* 0x00007610ff507816 */ /* 0x000fe40000000050 */
[----:B---3--:R-:W-:Y:S01]  /*6dd0*/  STL [R1+0x24e0], R86 ;  /* 0x0024e05601007387 */ /* 0x008fe20000100800 */
[----:B------:R-:W-:-:S03]  /*6de0*/  PRMT R79, RZ, 0x7610, R79 ;  /* 0x00007610ff4f7816 */ /* 0x000fc6000000004f */
[----:B------:R4:W-:Y:S01]  /*6df0*/  STL.64 [R1+0x908], R32 ;  /* 0x0009082001007387 */ /* 0x0009e20000100a00 */
[----:B------:R-:W-:-:S03]  /*6e00*/  PRMT R81, RZ, 0x7610, R81 ;  /* 0x00007610ff517816 */ /* 0x000fc60000000051 */
[----:B------:R3:W-:Y:S01]  /*6e10*/  STL.64 [R1+0x900], R28 ;  /* 0x0009001c01007387 */ /* 0x0007e20000100a00 */
[----:B-1----:R-:W-:-:S04]  /*6e20*/  IMAD.WIDE R34, R0, 0x2, R88 ;  /* 0x0000000200227825 */ /* 0x002fc800078e0258 */
[----:B------:R-:W-:Y:S01]  /*6e30*/  VIADD R0, R5, 0xffffff4d ;  /* 0xffffff4d05007836 */ /* 0x000fe20000000000 */
[----:B------:R1:W2:Y:S01]  /*6e40*/  @!P1 LDG.E.U16 R81, desc[UR6][R34.64] ;  /* 0x0000000622519981 */ /* 0x0002a2000c1e1500 */
[----:B----4-:R-:W-:-:S04]  /*6e50*/  IMAD.WIDE R32, R55, 0x2, R90 ;  /* 0x0000000237207825 */ /* 0x010fc800078e025a */
[----:B---3--:R-:W-:Y:S01]  /*6e60*/  IMAD.WIDE R28, R55, 0x2, R88 ;  /* 0x00000002371c7825 */ /* 0x008fe200078e0258 */
[----:B------:R3:W4:Y:S04]  /*6e70*/  @!P3 LDG.E.U16 R80, desc[UR6][R32.64] ;  /* 0x000000062050b981 */ /* 0x000728000c1e1500 */
[----:B------:R0:W4:Y:S01]  /*6e80*/  @!P3 LDG.E.U16 R79, desc[UR6][R28.64] ;  /* 0x000000061c4fb981 */ /* 0x000122000c1e1500 */
[----:B------:R-:W-:Y:S01]  /*6e90*/  ISETP.GE.U32.AND P3, PT, R0, 0x7ffffe4e, PT ;  /* 0x7ffffe4e0000780c */ /* 0x000fe20003f66070 */
[----:B------:R-:W-:Y:S02]  /*6ea0*/  IMAD R0, R2, 0x92, RZ ;  /* 0x0000009202007824 */ /* 0x000fe400078e02ff */
[----:B------:R-:W-:Y:S01]  /*6eb0*/  STL [R1+0x24e4], R85 ;  /* 0x0024e45501007387 */ /* 0x000fe20000100800 */
[----:B------:R-:W-:Y:S01]  /*6ec0*/  VIADD R56, R5, 0xffffff65 ;  /* 0xffffff6505387836 */ /* 0x000fe20000000000 */
[----:B------:R-:W-:-:S04]  /*6ed0*/  PRMT R78, RZ, 0x7610, R78 ;  /* 0x00007610ff4e7816 */ /* 0x000fc8000000004e */
[----:B------:R-:W-:Y:S01]  /*6ee0*/  ISETP.GE.U32.AND P4, PT, R56, 0x7ffffe66, PT ;  /* 0x7ffffe663800780c */ /* 0x000fe20003f86070 */
[----:B------:R-:W-:Y:S01]  /*6ef0*/  IMAD R55, R2, 0x9a, RZ ;  /* 0x0000009a02377824 */ /* 0x000fe200078e02ff */
[----:B------:R-:W-:Y:S02]  /*6f00*/  PRMT R77, RZ, 0x7610, R77 ;  /* 0x00007610ff4d7816 */ /* 0x000fe4000000004d */
[----:B------:R-:W-:Y:S02]  /*6f10*/  PRMT R76, RZ, 0x7610, R76 ;  /* 0x00007610ff4c7816 */ /* 0x000fe4000000004c */
[----:B------:R-:W-:Y:S01]  /*6f20*/  PRMT R75, RZ, 0x7610, R75 ;  /* 0x00007610ff4b7816 */ /* 0x000fe2000000004b */
[----:B--2---:R-:W-:Y:S04]  /*6f30*/  STL [R1+0x24e8], R84 ;  /* 0x0024e85401007387 */ /* 0x004fe80000100800 */
[----:B------:R-:W-:Y:S04]  /*6f40*/  STL [R1+0x24ec], R83 ;  /* 0x0024ec5301007387 */ /* 0x000fe80000100800 */
[----:B------:R0:W-:Y:S04]  /*6f50*/  STL.64 [R1+0x888], R36 ;  /* 0x0008882401007387 */ /* 0x0001e80000100a00 */
[----:B------:R1:W-:Y:S01]  /*6f60*/  STL.64 [R1+0x880], R34 ;  /* 0x0008802201007387 */ /* 0x0003e20000100a00 */
[----:B0-----:R-:W-:-:S05]  /*6f70*/  IMAD.WIDE R36, R0, 0x2, R90 ;  /* 0x0000000200247825 */ /* 0x001fca00078e025a */
[----:B------:R0:W2:Y:S01]  /*6f80*/  @!P6 LDG.E.U16 R78, desc[UR6][R36.64] ;  /* 0x00000006244ee981 */ /* 0x0000a2000c1e1500 */
[----:B-1----:R-:W-:-:S03]  /*6f90*/  IMAD.WIDE R34, R0, 0x2, R88 ;  /* 0x0000000200227825 */ /* 0x002fc600078e0258 */
[----:B------:R-:W-:Y:S04]  /*6fa0*/  STL [R1+0x24f0], R82 ;  /* 0x0024f05201007387 */ /* 0x000fe80000100800 */
[----:B------:R3:W-:Y:S04]  /*6fb0*/  STL.64 [R1+0x808], R32 ;  /* 0x0008082001007387 */ /* 0x0007e80000100a00 */
[----:B------:R1:W-:Y:S04]  /*6fc0*/  STL.64 [R1+0x800], R28 ;  /* 0x0008001c01007387 */ /* 0x0003e80000100a00 */
[----:B------:R0:W2:Y:S01]  /*6fd0*/  @!P6 LDG.E.U16 R77, desc[UR6][R34.64] ;  /* 0x00000006224de981 */ /* 0x0000a2000c1e1500 */
[----:B---3--:R-:W-:-:S04]  /*6fe0*/  IMAD.WIDE R32, R55, 0x2, R90 ;  /* 0x0000000237207825 */ /* 0x008fc800078e025a */
[----:B-1----:R-:W-:Y:S01]  /*6ff0*/  IMAD.WIDE R28, R55, 0x2, R88 ;  /* 0x00000002371c7825 */ /* 0x002fe200078e0258 */
[----:B------:R1:W3:Y:S04]  /*7000*/  @!P4 LDG.E.U16 R76, desc[UR6][R32.64] ;  /* 0x00000006204cc981 */ /* 0x0002e8000c1e1500 */
[----:B------:R0:W3:Y:S01]  /*7010*/  @!P4 LDG.E.U16 R75, desc[UR6][R28.64] ;  /* 0x000000061c4bc981 */ /* 0x0000e2000c1e1500 */
[C---:B------:R-:W-:Y:S02]  /*7020*/  VIADD R0, R5.reuse, 0xffffff3d ;  /* 0xffffff3d05007836 */ /* 0x040fe40000000000 */
[----:B------:R-:W-:Y:S01]  /*7030*/  VIADD R56, R5, 0xffffff55 ;  /* 0xffffff5505387836 */ /* 0x000fe20000000000 */
[----:B------:R-:W-:Y:S02]  /*7040*/  STL [R1+0x24f4], R81 ;  /* 0x0024f45101007387 */ /* 0x000fe40000100800 */
[----:B------:R-:W-:Y:S01]  /*7050*/  ISETP.GE.U32.AND P4, PT, R0, 0x7ffffe3e, PT ;  /* 0x7ffffe3e0000780c */ /* 0x000fe20003f86070 */
[----:B------:R-:W-:Y:S01]  /*7060*/  IMAD R0, R2, 0xa2, RZ ;  /* 0x000000a202007824 */ /* 0x000fe200078e02ff */
[----:B----4-:R-:W-:Y:S01]  /*7070*/  STL [R1+0x24f8], R80 ;  /* 0x0024f85001007387 */ /* 0x010fe20000100800 */
[----:B------:R-:W-:-:S03]  /*7080*/  PRMT R74, RZ, 0x7610, R74 ;  /* 0x00007610ff4a7816 */ /* 0x000fc6000000004a */
[----:B------:R-:W-:Y:S01]  /*7090*/  STL [R1+0x24fc], R79 ;  /* 0x0024fc4f01007387 */ /* 0x000fe20000100800 */
[----:B------:R-:W-:-:S03]  /*70a0*/  ISETP.GE.U32.AND P1, PT, R56, 0x7ffffe56, PT ;  /* 0x7ffffe563800780c */ /* 0x000fc60003f26070 */
[----:B------:R0:W-:Y:S01]  /*70b0*/  STL.64 [R1+0x788], R36 ;  /* 0x0007882401007387 */ /* 0x0001e20000100a00 */
[----:B------:R-:W-:Y:S01]  /*70c0*/  IMAD R55, R2, 0xaa, RZ ;  /* 0x000000aa02377824 */ /* 0x000fe200078e02ff */
[----:B------:R-:W-:Y:S02]  /*70d0*/  PRMT R73, RZ, 0x7610, R73 ;  /* 0x00007610ff497816 */ /* 0x000fe40000000049 */
[----:B------:R4:W-:Y:S01]  /*70e0*/  STL.64 [R1+0x780], R34 ;  /* 0x0007802201007387 */ /* 0x0009e20000100a00 */
[----:B------:R-:W-:Y:S01]  /*70f0*/  PRMT R72, RZ, 0x7610, R72 ;  /* 0x00007610ff487816 */ /* 0x000fe20000000048 */
[----:B0-----:R-:W-:Y:S01]  /*7100*/  IMAD.WIDE R36, R0, 0x2, R90 ;  /* 0x0000000200247825 */ /* 0x001fe200078e025a */
[----:B------:R-:W-:-:S04]  /*7110*/  PRMT R71, RZ, 0x7610, R71 ;  /* 0x00007610ff477816 */ /* 0x000fc80000000047 */
[----:B------:R0:W3:Y:S01]  /*7120*/  @!P0 LDG.E.U16 R74, desc[UR6][R36.64] ;  /* 0x00000006244a8981 */ /* 0x0000e2000c1e1500 */
[----:B----4-:R-:W-:-:S04]  /*7130*/  IMAD.WIDE R34, R0, 0x2, R88 ;  /* 0x0000000200227825 */ /* 0x010fc800078e0258 */
[----:B------:R-:W-:Y:S01]  /*7140*/  VIADD R0, R5, 0xffffff2d ;  /* 0xffffff2d05007836 */ /* 0x000fe20000000000 */
[----:B------:R4:W4:Y:S01]  /*7150*/  @!P0 LDG.E.U16 R73, desc[UR6][R34.64] ;  /* 0x0000000622498981 */ /* 0x000922000c1e1500 */
[----:B------:R-:W-:-:S03]  /*7160*/  PRMT R70, RZ, 0x7610, R70 ;  /* 0x00007610ff467816 */ /* 0x000fc60000000046 */
[----:B--2---:R-:W-:Y:S04]  /*7170*/  STL [R1+0x2500], R78 ;  /* 0x0025004e01007387 */ /* 0x004fe80000100800 */
[----:B------:R1:W-:Y:S04]  /*7180*/  STL.64 [R1+0x708], R32 ;  /* 0x0007082001007387 */ /* 0x0003e80000100a00 */
[----:B------:R2:W-:Y:S01]  /*7190*/  STL.64 [R1+0x700], R28 ;  /* 0x0007001c01007387 */ /* 0x0005e20000100a00 */
[----:B-1----:R-:W-:-:S04]  /*71a0*/  IMAD.WIDE R32, R55, 0x2, R90 ;  /* 0x0000000237207825 */ /* 0x002fc800078e025a */
[----:B--2---:R-:W-:Y:S01]  /*71b0*/  IMAD.WIDE R28, R55, 0x2, R88 ;  /* 0x00000002371c7825 */ /* 0x004fe200078e0258 */
[----:B------:R1:W2:Y:S04]  /*71c0*/  @!P1 LDG.E.U16 R72, desc[UR6][R32.64] ;  /* 0x0000000620489981 */ /* 0x0002a8000c1e1500 */
[----:B------:R0:W2:Y:S01]  /*71d0*/  @!P1 LDG.E.U16 R71, desc[UR6][R28.64] ;  /* 0x000000061c479981 */ /* 0x0000a2000c1e1500 */
[----:B------:R-:W-:Y:S01]  /*71e0*/  ISETP.GE.U32.AND P1, PT, R0, 0x7ffffe2e, PT ;  /* 0x7ffffe2e0000780c */ /* 0x000fe20003f26070 */
[----:B------:R-:W-:Y:S02]  /*71f0*/  IMAD R0, R2, 0xb2, RZ ;  /* 0x000000b202007824 */ /* 0x000fe400078e02ff */
[----:B------:R-:W-:Y:S04]  /*7200*/  STL [R1+0x2504], R77 ;  /* 0x0025044d01007387 */ /* 0x000fe80000100800 */
[----:B---3--:R-:W-:Y:S04]  /*7210*/  STL [R1+0x2508], R76 ;  /* 0x0025084c01007387 */ /* 0x008fe80000100800 */
[----:B------:R-:W-:Y:S04]  /*7220*/  STL [R1+0x250c], R75 ;  /* 0x00250c4b01007387 */ /* 0x000fe80000100800 */
[----:B------:R0:W-:Y:S02]  /*7230*/  STL.64 [R1+0x688], R36 ;  /* 0x0006882401007387 */ /* 0x0001e40000100a00 */
[----:B0-----:R-:W-:-:S05]  /*7240*/  IMAD.WIDE R36, R0, 0x2, R90 ;  /* 0x0000000200247825 */ /* 0x001fca00078e025a */
[----:B------:R0:W3:Y:S01]  /*7250*/  @!P3 LDG.E.U16 R70, desc[UR6][R36.64] ;  /* 0x000000062446b981 */ /* 0x0000e2000c1e1500 */
[----:B------:R-:W-:-:S05]  /*7260*/  VIADD R56, R5, 0xffffff45 ;  /* 0xffffff4505387836 */ /* 0x000fca0000000000 */
[----:B------:R-:W-:Y:S01]  /*7270*/  ISETP.GE.U32.AND P6, PT, R56, 0x7ffffe46, PT ;  /* 0x7ffffe463800780c */ /* 0x000fe20003fc6070 */
[----:B------:R4:W-:Y:S01]  /*7280*/  STL.64 [R1+0x680], R34 ;  /* 0x0006802201007387 */ /* 0x0009e20000100a00 */
[----:B------:R-:W-:Y:S01]  /*7290*/  IMAD R55, R2, 0xba, RZ ;  /* 0x000000ba02377824 */ /* 0x000fe200078e02ff */
[----:B------:R-:W-:Y:S01]  /*72a0*/  PRMT R68, RZ, 0x7610, R68 ;  /* 0x00007610ff447816 */ /* 0x000fe20000000044 */
[----:B------:R-:W-:Y:S01]  /*72b0*/  VIADD R56, R5, 0xffffff35 ;  /* 0xffffff3505387836 */ /* 0x000fe20000000000 */
[----:B------:R-:W-:Y:S01]  /*72c0*/  STL [R1+0x2510], R74 ;  /* 0x0025104a01007387 */ /* 0x000fe20000100800 */
[----:B------:R-:W-:-:S03]  /*72d0*/  PRMT R67, RZ, 0x7610, R67 ;  /* 0x00007610ff437816 */ /* 0x000fc60000000043 */
[----:B------:R1:W-:Y:S04]  /*72e0*/  STL.64 [R1+0x608], R32 ;  /* 0x0006082001007387 */ /* 0x0003e80000100a00 */
[----:B------:R0:W-:Y:S01]  /*72f0*/  STL.64 [R1+0x600], R28 ;  /* 0x0006001c01007387 */ /* 0x0001e20000100a00 */
[----:B----4-:R-:W-:Y:S01]  /*7300*/  IMAD.WIDE R34, R0, 0x2, R88 ;  /* 0x0000000200227825 */ /* 0x010fe200078e0258 */
[----:B------:R-:W-:-:S03]  /*7310*/  ISETP.GE.U32.AND P0, PT, R56, 0x7ffffe36, PT ;  /* 0x7ffffe363800780c */ /* 0x000fc60003f06070 */
[----:B------:R-:W-:Y:S02]  /*7320*/  VIADD R0, R5, 0xffffff1d ;  /* 0xffffff1d05007836 */ /* 0x000fe40000000000 */
[----:B-1----:R-:W-:-:S04]  /*7330*/  IMAD.WIDE R32, R55, 0x2, R90 ;  /* 0x0000000237207825 */ /* 0x002fc800078e025a */
[----:B0-----:R-:W-:Y:S01]  /*7340*/  IMAD.WIDE R28, R55, 0x2, R88 ;  /* 0x00000002371c7825 */ /* 0x001fe200078e0258 */
[----:B------:R-:W-:Y:S01]  /*7350*/  STL [R1+0x2514], R73 ;  /* 0x0025144901007387 */ /* 0x000fe20000100800 */
[----:B------:R-:W-:-:S03]  /*7360*/  PRMT R69, RZ, 0x7610, R69 ;  /* 0x00007610ff457816 */ /* 0x000fc60000000045 */
[----:B------:R-:W4:Y:S01]  /*7370*/  @!P6 LDG.E.U16 R68, desc[UR6][R32.64] ;  /* 0x000000062044e981 */ /* 0x000f22000c1e1500 */
[----:B------:R-:W-:-:S03]  /*7380*/  IMAD R55, R2, 0xca, RZ ;  /* 0x000000ca02377824 */ /* 0x000fc600078e02ff */
[----:B------:R-:W4:Y:S01]  /*7390*/  @!P6 LDG.E.U16 R67, desc[UR6][R28.64] ;  /* 0x000000061c43e981 */ /* 0x000f22000c1e1500 */
[----:B------:R-:W-:Y:S01]  /*73a0*/  ISETP.GE.U32.AND P6, PT, R0, 0x7ffffe1e, PT ;  /* 0x7ffffe1e0000780c */ /* 0x000fe20003fc6070 */
[----:B------:R-:W-:Y:S01]  /*73b0*/  IMAD R0, R2, 0xc2, RZ ;  /* 0x000000c202007824 */ /* 0x000fe200078e02ff */
[----:B------:R-:W-:Y:S01]  /*73c0*/  PRMT R64, RZ, 0x7610, R64 ;  /* 0x00007610ff407816 */ /* 0x000fe20000000040 */
[----:B------:R-:W-:Y:S01]  /*73d0*/  VIADD R56, R5, 0xffffff25 ;  /* 0xffffff2505387836 */ /* 0x000fe20000000000 */
[----:B------:R0:W4:Y:S01]  /*73e0*/  @!P3 LDG.E.U16 R69, desc[UR6][R34.64] ;  /* 0x000000062245b981 */ /* 0x000122000c1e1500 */
[----:B------:R-:W-:Y:S02]  /*73f0*/  PRMT R63, RZ, 0x7610, R63 ;  /* 0x00007610ff3f7816 */ /* 0x000fe4000000003f */
[----:B------:R-:W-:Y:S02]  /*7400*/  PRMT R66, RZ, 0x7610, R66 ;  /* 0x00007610ff427816 */ /* 0x000fe40000000042 */
[----:B------:R-:W-:-:S02]  /*7410*/  ISETP.GE.U32.AND P3, PT, R56, 0x7ffffe26, PT ;  /* 0x7ffffe263800780c */ /* 0x000fc40003f66070 */
[----:B------:R-:W-:Y:S01]  /*7420*/  PRMT R65, RZ, 0x7610, R65 ;  /* 0x00007610ff417816 */ /* 0x000fe20000000041 */
[----:B------:R-:W-:Y:S01]  /*7430*/  VIADD R56, R5, 0xffffff15 ;  /* 0xffffff1505387836 */ /* 0x000fe20000000000 */
[----:B------:R-:W-:Y:S01]  /*7440*/  PRMT R60, RZ, 0x7610, R60 ;  /* 0x00007610ff3c7816 */ /* 0x000fe2000000003c */
[----:B------:R-:W-:Y:S01]  /*7450*/  IMAD.MOV.U32 R41, RZ, RZ, R42 ;  /* 0x000000ffff297224 */ /* 0x000fe200078e002a */
[----:B------:R-:W-:Y:S01]  /*7460*/  PRMT R59, RZ, 0x7610, R59 ;  /* 0x00007610ff3b7816 */ /* 0x000fe2000000003b */
[----:B------:R-:W-:Y:S01]  /*7470*/  IMAD.MOV.U32 R42, RZ, RZ, R43 ;  /* 0x000000ffff2a7224 */ /* 0x000fe200078e002b */
[----:B------:R-:W-:Y:S01]  /*7480*/  PRMT R62, RZ, 0x7610, R62 ;  /* 0x00007610ff3e7816 */ /* 0x000fe2000000003e */
[----:B------:R-:W-:Y:S01]  /*7490*/  IMAD.MOV.U32 R43, RZ, RZ, R44 ;  /* 0x000000ffff2b7224 */ /* 0x000fe200078e002c */
[----:B------:R-:W-:Y:S01]  /*74a0*/  PRMT R61, RZ, 0x7610, R61 ;  /* 0x00007610ff3d7816 */ /* 0x000fe2000000003d */
[----:B------:R-:W-:Y:S02]  /*74b0*/  IMAD.MOV.U32 R44, RZ, RZ, R45 ;  /* 0x000000ffff2c7224 */ /* 0x000fe400078e002d */
[----:B------:R-:W-:-:S02]  /*74c0*/  IMAD.MOV.U32 R45, RZ, RZ, R48 ;  /* 0x000000ffff2d7224 */ /* 0x000fc400078e0030 */
[----:B------:R-:W-:Y:S02]  /*74d0*/  IMAD.MOV.U32 R48, RZ, RZ, R49 ;  /* 0x000000ffff307224 */ /* 0x000fe400078e0031 */
[----:B------:R-:W-:Y:S02]  /*74e0*/  IMAD.MOV.U32 R49, RZ, RZ, R92 ;  /* 0x000000ffff317224 */ /* 0x000fe400078e005c */
[----:B------:R-:W-:Y:S01]  /*74f0*/  IMAD R92, R2, 0xea, RZ ;  /* 0x000000ea025c7824 */ /* 0x000fe200078e02ff */
[----:B------:R-:W-:Y:S02]  /*7500*/  PRMT R58, RZ, 0x7610, R58 ;  /* 0x00007610ff3a7816 */ /* 0x000fe4000000003a */
[----:B------:R-:W-:Y:S02]  /*7510*/  PRMT R57, RZ, 0x7610, R57 ;  /* 0x00007610ff397816 */ /* 0x000fe40000000039 */
[----:B------:R-:W-:Y:S02]  /*7520*/  PRMT R83, RZ, 0x7610, R83 ;  /* 0x00007610ff537816 */ /* 0x000fe40000000053 */
[----:B------:R-:W-:-:S02]  /*7530*/  PRMT R30, RZ, 0x7610, R30 ;  /* 0x00007610ff1e7816 */ /* 0x000fc4000000001e */
[----:B------:R-:W-:Y:S02]  /*7540*/  PRMT R82, RZ, 0x7610, R82 ;  /* 0x00007610ff527816 */ /* 0x000fe40000000052 */
[----:B------:R-:W-:Y:S01]  /*7550*/  PRMT R31, RZ, 0x7610, R31 ;  /* 0x00007610ff1f7816 */ /* 0x000fe2000000001f */
[----:B--2---:R-:W-:Y:S04]  /*7560*/  STL [R1+0x2518], R72 ;  /* 0x0025184801007387 */ /* 0x004fe80000100800 */
[----:B------:R-:W-:Y:S04]  /*7570*/  STL [R1+0x251c], R71 ;  /* 0x00251c4701007387 */ /* 0x000fe80000100800 */
[----:B------:R1:W-:Y:S04]  /*7580*/  STL.64 [R1+0x588], R36 ;  /* 0x0005882401007387 */ /* 0x0003e80000100a00 */
[----:B------:R0:W-:Y:S04]  /*7590*/  STL.64 [R1+0x580], R34 ;  /* 0x0005802201007387 */ /* 0x0001e80000100a00 */
[----:B------:R2:W-:Y:S04]  /*75a0*/  STL.64 [R1+0x508], R32 ;  /* 0x0005082001007387 */ /* 0x0005e80000100a00 */
[----:B------:R2:W-:Y:S01]  /*75b0*/  STL.64 [R1+0x500], R28 ;  /* 0x0005001c01007387 */ /* 0x0005e20000100a00 */
[----:B-1----:R-:W-:-:S04]  /*75c0*/  IMAD.WIDE R36, R0, 0x2, R90 ;  /* 0x0000000200247825 */ /* 0x002fc800078e025a */
[----:B0-----:R-:W-:Y:S01]  /*75d0*/  IMAD.WIDE R34, R0, 0x2, R88 ;  /* 0x0000000200227825 */ /* 0x001fe200078e0258 */
[----:B------:R0:W4:Y:S03]  /*75e0*/  @!P4 LDG.E.U16 R66, desc[UR6][R36.64] ;  /* 0x000000062442c981 */ /* 0x000126000c1e1500 */
[C---:B--2---:R-:W-:Y:S01]  /*75f0*/  IMAD.WIDE R32, R55.reuse, 0x2, R90 ;  /* 0x0000000237207825 */ /* 0x044fe200078e025a */
[----:B------:R1:W2:Y:S03]  /*7600*/  @!P4 LDG.E.U16 R65, desc[UR6][R34.64] ;  /* 0x000000062241c981 */ /* 0x0002a6000c1e1500 */
[----:B------:R-:W-:Y:S01]  /*7610*/  IMAD.WIDE R28, R55, 0x2, R88 ;  /* 0x00000002371c7825 */ /* 0x000fe200078e0258 */
[----:B------:R0:W2:Y:S03]  /*7620*/  @!P0 LDG.E.U16 R64, desc[UR6][R32.64] ;  /* 0x0000000620408981 */ /* 0x0000a6000c1e1500 */
[----:B------:R-:W-:Y:S01]  /*7630*/  VIADD R0, R5, 0xffffff0d ;  /* 0xffffff0d05007836 */ /* 0x000fe20000000000 */
[----:B------:R0:W2:Y:S01]  /*7640*/  @!P0 LDG.E.U16 R63, desc[UR6][R28.64] ;  /* 0x000000061c3f8981 */ /* 0x0000a2000c1e1500 */
[----:B------:R-:W-:-:S03]  /*7650*/  IMAD R55, R2, 0xda, RZ ;  /* 0x000000da02377824 */ /* 0x000fc600078e02ff */
[----:B---3--:R-:W-:Y:S01]  /*7660*/  STL [R1+0x2520], R70 ;  /* 0x0025204601007387 */ /* 0x008fe20000100800 */
[----:B------:R-:W-:Y:S01]  /*7670*/  ISETP.GE.U32.AND P0, PT, R0, 0x7ffffe0e, PT ;  /* 0x7ffffe0e0000780c */ /* 0x000fe20003f06070 */
[----:B------:R-:W-:Y:S02]  /*7680*/  IMAD R0, R2, 0xd2, RZ ;  /* 0x000000d202007824 */ /* 0x000fe400078e02ff */
[----:B------:R0:W-:Y:S04]  /*7690*/  STL.64 [R1+0x488], R36 ;  /* 0x0004882401007387 */ /* 0x0001e80000100a00 */
[----:B------:R1:W-:Y:S04]  /*76a0*/  STL.64 [R1+0x480], R34 ;  /* 0x0004802201007387 */ /* 0x0003e80000100a00 */
[----:B------:R3:W-:Y:S04]  /*76b0*/  STL.64 [R1+0x408], R32 ;  /* 0x0004082001007387 */ /* 0x0007e80000100a00 */
[----:B------:R3:W-:Y:S01]  /*76c0*/  STL.64 [R1+0x400], R28 ;  /* 0x0004001c01007387 */ /* 0x0007e20000100a00 */
[----:B0-----:R-:W-:Y:S01]  /*76d0*/  IMAD.WIDE R36, R0, 0x2, R90 ;  /* 0x0000000200247825 */ /* 0x001fe200078e025a */
[----:B------:R-:W-:-:S03]  /*76e0*/  ISETP.GE.U32.AND P4, PT, R56, 0x7ffffe16, PT ;  /* 0x7ffffe163800780c */ /* 0x000fc60003f86070 */
[----:B-1----:R-:W-:Y:S01]  /*76f0*/  IMAD.WIDE R34, R0, 0x2, R88 ;  /* 0x0000000200227825 */ /* 0x002fe200078e0258 */
[----:B------:R0:W2:Y:S03]  /*7700*/  @!P1 LDG.E.U16 R62, desc[UR6][R36.64] ;  /* 0x00000006243e9981 */ /* 0x0000a6000c1e1500 */
[----:B---3--:R-:W-:-:S04]  /*7710*/  IMAD.WIDE R32, R55, 0x2, R90 ;  /* 0x0000000237207825 */ /* 0x008fc800078e025a */
[----:B------:R-:W-:Y:S01]  /*7720*/  IMAD.WIDE R28, R55, 0x2, R88 ;  /* 0x00000002371c7825 */ /* 0x000fe200078e0258 */
[----:B------:R1:W3:Y:S03]  /*7730*/  @!P3 LDG.E.U16 R60, desc[UR6][R32.64] ;  /* 0x00000006203cb981 */ /* 0x0002e6000c1e1500 */
[C---:B------:R-:W-:Y:S01]  /*7740*/  VIADD R0, R5.reuse, 0xfffffffc ;  /* 0xfffffffc05007836 */ /* 0x040fe20000000000 */
[----:B------:R0:W2:Y:S01]  /*7750*/  @!P3 LDG.E.U16 R59, desc[UR6][R28.64] ;  /* 0x000000061c3bb981 */ /* 0x0000a2000c1e1500 */
[----:B------:R-:W-:-:S03]  /*7760*/  VIADD R56, R5, 0xffffff05 ;  /* 0xffffff0505387836 */ /* 0x000fc60000000000 */
[----:B------:R-:W-:Y:S01]  /*7770*/  ISETP.GE.U32.AND P3, PT, R0, 0x7ffffefd, PT ;  /* 0x7ffffefd0000780c */ /* 0x000fe20003f66070 */
[----:B------:R0:W-:Y:S01]  /*7780*/  STL.64 [R1+0x388], R36 ;  /* 0x0003882401007387 */ /* 0x0001e20000100a00 */
[----:B------:R-:W-:Y:S01]  /*7790*/  IMAD R0, R2, 0xe2, RZ ;  /* 0x000000e202007824 */ /* 0x000fe200078e02ff */
[----:B------:R-:W-:Y:S02]  /*77a0*/  PRMT R55, RZ, 0x7610, R55 ;  /* 0x00007610ff377816 */ /* 0x000fe40000000037 */
[----:B------:R-:W-:Y:S01]  /*77b0*/  STL.64 [R1+0x380], R34 ;  /* 0x0003802201007387 */ /* 0x000fe20000100a00 */
[----:B------:R-:W-:-:S03]  /*77c0*/  IMAD.WIDE R38, R0, 0x2, R90 ;  /* 0x0000000200267825 */ /* 0x000fc600078e025a */
[----:B------:R1:W2:Y:S01]  /*77d0*/  @!P1 LDG.E.U16 R61, desc[UR6][R34.64] ;  /* 0x00000006223d9981 */ /* 0x0002a2000c1e1500 */
[----:B------:R-:W-:Y:S02]  /*77e0*/  ISETP.GE.U32.AND P1, PT, R56, 0x7ffffe06, PT ;  /* 0x7ffffe063800780c */ /* 0x000fe40003f26070 */
[----:B------:R-:W-:Y:S01]  /*77f0*/  PRMT R56, RZ, 0x7610, R56 ;  /* 0x00007610ff387816 */ /* 0x000fe20000000038 */
[----:B------:R1:W-:Y:S01]  /*7800*/  STL.64 [R1+0x308], R32 ;  /* 0x0003082001007387 */ /* 0x0003e20000100a00 */
[----:B0-----:R-:W-:-:S03]  /*7810*/  IMAD.WIDE R36, R0, 0x2, R88 ;  /* 0x0000000200247825 */ /* 0x001fc600078e0258 */
[----:B------:R0:W-:Y:S01]  /*7820*/  STL.64 [R1+0x300], R28 ;  /* 0x0003001c01007387 */ /* 0x0001e20000100a00 */
[----:B------:R-:W-:-:S03]  /*7830*/  VIADD R0, R5, 0xffffffec ;  /* 0xffffffec05007836 */ /* 0x000fc60000000000 */
[----:B------:R-:W2:Y:S01]  /*7840*/  @!P6 LDG.E.U16 R58, desc[UR6][R38.64] ;  /* 0x00000006263ae981 */ /* 0x000ea2000c1e1500 */
[----:B-1----:R-:W-:-:S03]  /*7850*/  IMAD.WIDE R32, R92, 0x2, R90 ;  /* 0x000000025c207825 */ /* 0x002fc600078e025a */
[----:B------:R1:W2:Y:S01]  /*7860*/  @!P6 LDG.E.U16 R57, desc[UR6][R36.64] ;  /* 0x000000062439e981 */ /* 0x0002a2000c1e1500 */
[----:B0-----:R-:W-:-:S03]  /*7870*/  IMAD.WIDE R28, R92, 0x2, R88 ;  /* 0x000000025c1c7825 */ /* 0x001fc600078e0258 */
[----:B------:R0:W2:Y:S01]  /*7880*/  @!P4 LDG.E.U16 R56, desc[UR6][R32.64] ;  /* 0x000000062038c981 */ /* 0x0000a2000c1e1500 */
[----:B------:R-:W-:-:S03]  /*7890*/  VIADD R34, R5, 0xfffffff4 ;  /* 0xfffffff405227836 */ /* 0x000fc60000000000 */
[----:B------:R0:W2:Y:S01]  /*78a0*/  @!P4 LDG.E.U16 R55, desc[UR6][R28.64] ;  /* 0x000000061c37c981 */ /* 0x0000a2000c1e1500 */
[----:B------:R-:W-:Y:S01]  /*78b0*/  ISETP.GE.U32.AND P4, PT, R0, 0x7ffffeed, PT ;  /* 0x7ffffeed0000780c */ /* 0x000fe20003f86070 */
[C---:B------:R-:W-:Y:S02]  /*78c0*/  IMAD R0, R2.reuse, 0xf2, RZ ;  /* 0x000000f202007824 */ /* 0x040fe400078e02ff */
[----:B------:R0:W-:Y:S01]  /*78d0*/  STL.64 [R1+0x288], R38 ;  /* 0x0002882601007387 */ /* 0x0001e20000100a00 */
[----:B------:R-:W-:-:S03]  /*78e0*/  IMAD R92, R2, 0xfa, RZ ;  /* 0x000000fa025c7824 */ /* 0x000fc600078e02ff */
[----:B------:R1:W-:Y:S01]  /*78f0*/  STL.64 [R1+0x280], R36 ;  /* 0x0002802401007387 */ /* 0x0003e20000100a00 */
[----:B------:R-:W-:Y:S01]  /*7900*/  ISETP.GE.U32.AND P6, PT, R34, 0x7ffffef5, PT ;  /* 0x7ffffef52200780c */ /* 0x000fe20003fc6070 */
[----:B------:R-:W-:-:S05]  /*7910*/  IMAD.WIDE R34, R0, 0x2, R88 ;  /* 0x0000000200227825 */ /* 0x000fca00078e0258 */
[----:B------:R-:W2:Y:S04]  /*7920*/  @!P0 LDG.E.U16 R82, desc[UR6][R34.64] ;  /* 0x0000000622528981 */ /* 0x000ea8000c1e1500 */
[----:B0-----:R-:W2:Y:S04]  /*7930*/  LDL.LU R39, [R1+0x25b0] ;  /* 0x0025b00001277983 */ /* 0x001ea80000300800 */
[----:B------:R0:W-:Y:S01]  /*7940*/  STL.64 [R1+0x208], R32 ;  /* 0x0002082001007387 */ /* 0x0001e20000100a00 */
[----:B-1----:R-:W-:-:S03]  /*7950*/  IMAD.WIDE R36, R92, 0x2, R90 ;  /* 0x000000025c247825 */ /* 0x002fc600078e025a */
[----:B------:R1:W-:Y:S04]  /*7960*/  STL.64 [R1+0x200], R28 ;  /* 0x0002001c01007387 */ /* 0x0003e80000100a00 */
[----:B------:R1:W2:Y:S01]  /*7970*/  @!P1 LDG.E.U16 R31, desc[UR6][R36.64] ;  /* 0x00000006241f9981 */ /* 0x0002a2000c1e1500 */
[----:B0-----:R-:W-:-:S04]  /*7980*/  IMAD.WIDE R32, R92, 0x2, R88 ;  /* 0x000000025c207825 */ /* 0x001fc800078e0258 */
[----:B-1----:R-:W-:Y:S01]  /*7990*/  IMAD.WIDE R28, R0, 0x2, R90 ;  /* 0x00000002001c7825 */ /* 0x002fe200078e025a */
[----:B------:R-:W2:Y:S04]  /*79a0*/  @!P1 LDG.E.U16 R30, desc[UR6][R32.64] ;  /* 0x00000006201e9981 */ /* 0x000ea8000c1e1500 */
[----:B------:R0:W-:Y:S04]  /*79b0*/  STL.64 [R1+0x188], R28 ;  /* 0x0001881c01007387 */ /* 0x0001e80000100a00 */
[----:B------:R1:W-:Y:S04]  /*79c0*/  STL.64 [R1+0x180], R34 ;  /* 0x0001802201007387 */ /* 0x0003e80000100a00 */
[----:B------:R-:W3:Y:S04]  /*79d0*/  @!P0 LDG.E.U16 R83, desc[UR6][R28.64] ;  /* 0x000000061c538981 */ /* 0x000ee8000c1e1500 */
[----:B0-----:R-:W4:Y:S04]  /*79e0*/  LDL.LU.64 R28, [R1+0x25a8] ;  /* 0x0025a800011c7983 */ /* 0x001f280000300a00 */
[----:B-1----:R-:W4:Y:S01]  /*79f0*/  LDL.LU.64 R34, [R1+0x25a0] ;  /* 0x0025a00001227983 */ /* 0x002f220000300a00 */
[----:B------:R-:W-:-:S03]  /*7a00*/  IMAD R92, R2, 0xb, RZ ;  /* 0x0000000b025c7824 */ /* 0x000fc600078e02ff */
[----:B------:R0:W-:Y:S04]  /*7a10*/  STL.64 [R1+0x108], R36 ;  /* 0x0001082401007387 */ /* 0x0001e80000100a00 */
[----:B------:R-:W-:Y:S01]  /*7a20*/  STL.64 [R1+0x100], R32 ;  /* 0x0001002001007387 */ /* 0x000fe20000100a00 */
[----:B0-----:R-:W-:-:S03]  /*7a30*/  IMAD.WIDE R36, R92, 0x2, R88 ;  /* 0x000000025c247825 */ /* 0x001fc600078e0258 */
[----:B--2---:R-:W-:Y:S04]  /*7a40*/  STL [R1+0x74], R30 ;  /* 0x0000741e01007387 */ /* 0x004fe80000100800 */
[----:B------:R-:W-:Y:S04]  /*7a50*/  STL [R1+0x78], R31 ;  /* 0x0000781f01007387 */ /* 0x000fe80000100800 */
[----:B---3--:R-:W-:Y:S04]  /*7a60*/  STL [R1+0x80], R83 ;  /* 0x0000805301007387 */ /* 0x008fe80000100800 */
[----:B------:R0:W-:Y:S01]  /*7a70*/  STL [R1+0x7c], R82 ;  /* 0x00007c5201007387 */ /* 0x0001e20000100800 */
[----:B----4-:R-:W-:Y:S01]  /*7a80*/  PRMT R34, RZ, 0x7610, R34 ;  /* 0x00007610ff227816 */ /* 0x010fe20000000022 */
[----:B0-----:R-:W-:Y:S01]  /*7a90*/  IMAD.WIDE R82, R92, 0x2, R90 ;  /* 0x000000025c527825 */ /* 0x001fe200078e025a */
[----:B------:R-:W-:-:S04]  /*7aa0*/  PRMT R35, RZ, 0x7610, R35 ;  /* 0x00007610ff237816 */ /* 0x000fc80000000023 */
[----:B------:R0:W2:Y:S04]  /*7ab0*/  @!P6 LDG.E.U16 R34, desc[UR6][R36.64] ;  /* 0x000000062422e981 */ /* 0x0000a8000c1e1500 */
[----:B------:R-:W3:Y:S01]  /*7ac0*/  @!P6 LDG.E.U16 R35, desc[UR6][R82.64] ;  /* 0x000000065223e981 */ /* 0x000ee2000c1e1500 */
[----:B------:R-:W-:-:S05]  /*7ad0*/  VIADD R0, R5, 0xfffffffa ;  /* 0xfffffffa05007836 */ /* 0x000fca0000000000 */
[----:B------:R-:W-:Y:S01]  /*7ae0*/  ISETP.GE.U32.AND P1, PT, R0, 0x7ffffefb, PT ;  /* 0x7ffffefb0000780c */ /* 0x000fe20003f26070 */
[----:B------:R-:W-:Y:S01]  /*7af0*/  IMAD R0, R2, 0x3, RZ ;  /* 0x0000000302007824 */ /* 0x000fe200078e02ff */
[----:B------:R-:W-:Y:S02]  /*7b00*/  PRMT R87, RZ, 0x7610, R87 ;  /* 0x00007610ff577816 */ /* 0x000fe40000000057 */
[----:B------:R-:W-:Y:S01]  /*7b10*/  PRMT R86, RZ, 0x7610, R86 ;  /* 0x00007610ff567816 */ /* 0x000fe20000000056 */
[----:B------:R-:W-:-:S04]  /*7b20*/  IMAD.WIDE R30, R0, 0x2, R90 ;  /* 0x00000002001e7825 */ /* 0x000fc800078e025a */
[----:B------:R-:W-:Y:S01]  /*7b30*/  IMAD.WIDE R32, R0, 0x2, R88 ;  /* 0x0000000200207825 */ /* 0x000fe200078e0258 */
[----:B------:R1:W-:Y:S03]  /*7b40*/  STL.64 [R1+0x1078], R30 ;  /* 0x0010781e01007387 */ /* 0x0003e60000100a00 */
[----:B------:R-:W-:Y:S01]  /*7b50*/  VIADD R0, R5, 0xfffffff8 ;  /* 0xfffffff805007836 */ /* 0x000fe20000000000 */
[----:B------:R4:W-:Y:S04]  /*7b60*/  STL.64 [R1+0x1070], R32 ;  /* 0x0010702001007387 */ /* 0x0009e80000100a00 */
[----:B------:R-:W3:Y:S01]  /*7b70*/  @!P3 LDG.E.U16 R87, desc[UR6][R30.64] ;  /* 0x000000061e57b981 */ /* 0x000ee2000c1e1500 */
[----:B------:R-:W-:Y:S01]  /*7b80*/  ISETP.GE.U32.AND P6, PT, R0, 0x7ffffef9, PT ;  /* 0x7ffffef90000780c */ /* 0x000fe20003fc6070 */
[----:B------:R-:W-:-:S02]  /*7b90*/  IMAD R0, R2, 0x13, RZ ;  /* 0x0000001302007824 */ /* 0x000fc400078e02ff */
[----:B------:R-:W3:Y:S01]  /*7ba0*/  @!P3 LDG.E.U16 R86, desc[UR6][R32.64] ;  /* 0x000000062056b981 */ /* 0x000ee2000c1e1500 */
[----:B------:R-:W-:-:S03]  /*7bb0*/  PRMT R93, RZ, 0x7610, R93 ;  /* 0x00007610ff5d7816 */ /* 0x000fc6000000005d */
[----:B-1----:R-:W3:Y:S04]  /*7bc0*/  LDL.LU.64 R30, [R1+0x2598] ;  /* 0x00259800011e7983 */ /* 0x002ee80000300a00 */
[----:B----4-:R-:W4:Y:S04]  /*7bd0*/  LDL.LU.64 R32, [R1+0x2590] ;  /* 0x0025900001207983 */ /* 0x010f280000300a00 */
[----:B------:R-:W-:Y:S04]  /*7be0*/  STL.64 [R1+0xff8], R82 ;  /* 0x000ff85201007387 */ /* 0x000fe80000100a00 */
[----:B------:R0:W-:Y:S01]  /*7bf0*/  STL.64 [R1+0xff0], R36 ;  /* 0x000ff02401007387 */ /* 0x0001e20000100a00 */
[----:B------:R-:W-:Y:S01]  /*7c00*/  PRMT R85, RZ, 0x7610, R85 ;  /* 0x00007610ff557816 */ /* 0x000fe20000000055 */
[----:B0-----:R-:W-:-:S05]  /*7c10*/  IMAD.WIDE R36, R0, 0x2, R88 ;  /* 0x0000000200247825 */ /* 0x001fca00078e0258 */
[----:B------:R-:W4:Y:S04]  /*7c20*/  @!P4 LDG.E.U16 R85, desc[UR6][R36.64] ;  /* 0x000000062455c981 */ /* 0x000f28000c1e1500 */
[----:B--2---:R-:W-:Y:S04]  /*7c30*/  STL [R1+0xa0], R34 ;  /* 0x0000a02201007387 */ /* 0x004fe80000100800 */
[----:B---3--:R0:W-:Y:S02]  /*7c40*/  STL [R1+0xa4], R35 ;  /* 0x0000a42301007387 */ /* 0x0081e40000100800 */
[----:B0-----:R-:W-:-:S05]  /*7c50*/  IMAD.WIDE R34, R0, 0x2, R90 ;  /* 0x0000000200227825 */ /* 0x001fca00078e025a */
[----:B------:R-:W2:Y:S01]  /*7c60*/  @!P4 LDG.E.U16 R93, desc[UR6][R34.64] ;  /* 0x00000006225dc981 */ /* 0x000ea2000c1e1500 */
[----:B------:R-:W-:-:S05]  /*7c70*/  VIADD R38, R5, 0xfffffffb ;  /* 0xfffffffb05267836 */ /* 0x000fca0000000000 */
[----:B------:R-:W-:Y:S01]  /*7c80*/  ISETP.GE.U32.AND P0, PT, R38, 0x7ffffefc, PT ;  /* 0x7ffffefc2600780c */ /* 0x000fe20003f06070 */
[C---:B------:R-:W-:Y:S02]  /*7c90*/  VIADD R38, R5.reuse, 0xfffffff9 ;  /* 0xfffffff905267836 */ /* 0x040fe40000000000 */
[----:B------:R-:W-:Y:S01]  /*7ca0*/  IMAD.SHL.U32 R92, R2, 0x4, RZ ;  /* 0x00000004025c7824 */ /* 0x000fe200078e00ff */
[----:B------:R-:W-:Y:S01]  /*7cb0*/  STL [R1+0xac], R87 ;  /* 0x0000ac5701007387 */ /* 0x000fe20000100800 */
[C---:B------:R-:W-:Y:S01]  /*7cc0*/  VIADD R0, R5.reuse, 0xffffffe4 ;  /* 0xffffffe405007836 */ /* 0x040fe20000000000 */
[----:B------:R-:W-:Y:S01]  /*7cd0*/  PRMT R70, RZ, 0x7610, R70 ;  /* 0x00007610ff467816 */ /* 0x000fe20000000046 */
[----:B------:R-:W-:Y:S01]  /*7ce0*/  IMAD.WIDE R82, R92, 0x2, R88 ;  /* 0x000000025c527825 */ /* 0x000fe200078e0258 */
[----:B------:R-:W-:Y:S01]  /*7cf0*/  PRMT R39, RZ, 0x7610, R39 ;  /* 0x00007610ff277816 */ /* 0x000fe20000000027 */
[----:B------:R0:W-:Y:S01]  /*7d00*/  STL [R1+0xa8], R86 ;  /* 0x0000a85601007387 */ /* 0x0001e20000100800 */
[----:B------:R-:W-:Y:S01]  /*7d10*/  ISETP.GE.U32.AND P3, PT, R38, 0x7ffffefa, PT ;  /* 0x7ffffefa2600780c */ /* 0x000fe20003f66070 */
[----:B------:R-:W-:Y:S01]  /*7d20*/  VIADD R38, R5, 0xfffffff3 ;  /* 0xfffffff305267836 */ /* 0x000fe20000000000 */
[----:B------:R-:W-:Y:S01]  /*7d30*/  ISETP.GE.U32.AND P4, PT, R0, 0x7ffffee5, PT ;  /* 0x7ffffee50000780c */ /* 0x000fe20003f86070 */
[----:B------:R1:W-:Y:S04]  /*7d40*/  STL.64 [R1+0xf78], R34 ;  /* 0x000f782201007387 */ /* 0x0003e80000100a00 */
[----:B------:R-:W3:Y:S01]  /*7d50*/  @!P0 LDG.E.U16 R39, desc[UR6][R82.64] ;  /* 0x0000000652278981 */ /* 0x000ee2000c1e1500 */
[----:B0-----:R-:W-:-:S03]  /*7d60*/  IMAD.WIDE R86, R92, 0x2, R90 ;  /* 0x000000025c567825 */ /* 0x001fc600078e025a */
[----:B------:R0:W-:Y:S04]  /*7d70*/  STL.64 [R1+0xf70], R36 ;  /* 0x000f702401007387 */ /* 0x0001e80000100a00 */
[----:B-1----:R-:W3:Y:S04]  /*7d80*/  LDL.LU.64 R34, [R1+0x2588] ;  /* 0x0025880001227983 */ /* 0x002ee80000300a00 */
[----:B------:R1:W3:Y:S01]  /*7d90*/  @!P0 LDG.E.U16 R70, desc[UR6][R86.64] ;  /* 0x0000000656468981 */ /* 0x0002e2000c1e1500 */
[----:B------:R-:W-:Y:S01]  /*7da0*/  ISETP.GE.U32.AND P0, PT, R38, 0x7ffffef4, PT ;  /* 0x7ffffef42600780c */ /* 0x000fe20003f06070 */
[----:B------:R-:W-:Y:S01]  /*7db0*/  IMAD R38, R2, 0x1b, RZ ;  /* 0x0000001b02267824 */ /* 0x000fe200078e02ff */
[----:B------:R-:W-:Y:S01]  /*7dc0*/  PRMT R40, RZ, 0x7610, R40 ;  /* 0x00007610ff287816 */ /* 0x000fe20000000028 */
[----:B--2---:R-:W-:Y:S04]  /*7dd0*/  STL [R1+0x9c], R93 ;  /* 0x00009c5d01007387 */ /* 0x004fe80000100800 */
[----:B0-----:R-:W2:Y:S04]  /*7de0*/  LDL.LU.64 R36, [R1+0x2580] ;  /* 0x0025800001247983 */ /* 0x001ea80000300a00 */
[----:B------:R1:W-:Y:S04]  /*7df0*/  STL.64 [R1+0x1068], R86 ;  /* 0x0010685601007387 */ /* 0x0003e80000100a00 */
[----:B------:R-:W-:Y:S04]  /*7e00*/  STL.64 [R1+0x1060], R82 ;  /* 0x0010605201007387 */ /* 0x000fe80000100a00 */
[----:B----4-:R0:W-:Y:S01]  /*7e10*/  STL [R1+0x98], R85 ;  /* 0x0000985501007387 */ /* 0x0101e20000100800 */
[----:B-1----:R-:W-:-:S02]  /*7e20*/  IMAD.MOV.U32 R86, RZ, RZ, R42 ;  /* 0x000000ffff567224 */ /* 0x002fc400078e002a */
[----:B0-----:R-:W-:Y:S02]  /*7e30*/  IMAD.MOV.U32 R85, RZ, RZ, R43 ;  /* 0x000000ffff557224 */ /* 0x001fe400078e002b */
[----:B------:R-:W-:-:S05]  /*7e40*/  IMAD.WIDE R42, R38, 0x2, R90 ;  /* 0x00000002262a7825 */ /* 0x000fca00078e025a */
[----:B------:R0:W4:Y:S01]  /*7e50*/  @!P4 LDG.E.U16 R40, desc[UR6][R42.64] ;  /* 0x000000062a28c981 */ /* 0x000122000c1e1500 */
[----:B------:R-:W-:-:S03]  /*7e60*/  IMAD R0, R2, 0x5, RZ ;  /* 0x0000000502007824 */ /* 0x000fc600078e02ff */
[----:B---3--:R-:W-:Y:S04]  /*7e70*/  STL [R1+0x11a8], R70 ;  /* 0x0011a84601007387 */ /* 0x008fe80000100800 */
[----:B------:R-:W-:Y:S04]  /*7e80*/  STL.64 [R1+0xef8], R42 ;  /* 0x000ef82a01007387 */ /* 0x000fe80000100a00 */
[----:B------:R1:W-:Y:S01]  /*7e90*/  STL [R1+0x11a4], R39 ;  /* 0x0011a42701007387 */ /* 0x0003e20000100800 */
[----:B------:R-:W-:Y:S01]  /*7ea0*/  IMAD R92, R2, 0x6, RZ ;  /* 0x00000006025c7824 */ /* 0x000fe200078e02ff */
[----:B------:R-:W-:Y:S01]  /*7eb0*/  PRMT R84, RZ, 0x7610, R84 ;  /* 0x00007610ff547816 */ /* 0x000fe20000000054 */
[----:B------:R-:W-:-:S02]  /*7ec0*/  IMAD.MOV.U32 R87, RZ, RZ, R41 ;  /* 0x000000ffff577224 */ /* 0x000fc400078e0029 */
[----:B-1----:R-:W-:-:S05]  /*7ed0*/  IMAD.WIDE R38, R0, 0x2, R90 ;  /* 0x0000000200267825 */ /* 0x002fca00078e025a */
[----:B------:R1:W-:Y:S01]  /*7ee0*/  STL.64 [R1+0x1058], R38 ;  /* 0x0010582601007387 */ /* 0x0003e20000100a00 */
[----:B------:R-:W-:-:S03]  /*7ef0*/  IMAD.WIDE R82, R0, 0x2, R88 ;  /* 0x0000000200527825 */ /* 0x000fc600078e0258 */
[----:B------:R-:W3:Y:S01]  /*7f00*/  @!P1 LDG.E.U16 R84, desc[UR6][R38.64] ;  /* 0x0000000626549981 */ /* 0x000ee2000c1e1500 */
[----:B0-----:R-:W-:Y:S01]  /*7f10*/  IMAD.WIDE R42, R92, 0x2, R90 ;  /* 0x000000025c2a7825 */ /* 0x001fe200078e025a */
[----:B------:R-:W-:-:S06]  /*7f20*/  PRMT R81, RZ, 0x7610, R81 ;  /* 0x00007610ff517816 */ /* 0x000fcc0000000051 */
[----:B------:R0:W3:Y:S01]  /*7f30*/  @!P1 LDG.E.U16 R81, desc[UR6][R82.64] ;  /* 0x0000000652519981 */ /* 0x0000e2000c1e1500 */
[----:B--2---:R-:W-:Y:S02]  /*7f40*/  PRMT R36, RZ, 0x7610, R36 ;  /* 0x00007610ff247816 */ /* 0x004fe40000000024 */
[----:B------:R-:W-:-:S06]  /*7f50*/  PRMT R37, RZ, 0x7610, R37 ;  /* 0x00007610ff257816 */ /* 0x000fcc0000000025 */
[----:B------:R2:W3:Y:S04]  /*7f60*/  @!P3 LDG.E.U16 R37, desc[UR6][R42.64] ;  /* 0x000000062a25b981 */ /* 0x0004e8000c1e1500 */
[----:B----4-:R4:W-:Y:S04]  /*7f70*/  STL [R1+0x94], R40 ;  /* 0x0000942801007387 */ /* 0x0109e80000100800 */
[----:B------:R0:W-:Y:S04]  /*7f80*/  STL.64 [R1+0x1050], R82 ;  /* 0x0010505201007387 */ /* 0x0001e80000100a00 */
[----:B-1----:R-:W3:Y:S01]  /*7f90*/  LDL.LU.64 R38, [R1+0x2578] ;  /* 0x0025780001267983 */ /* 0x002ee20000300a00 */
[----:B----4-:R-:W-:-:S05]  /*7fa0*/  IMAD.WIDE R40, R92, 0x2, R88 ;  /* 0x000000025c287825 */ /* 0x010fca00078e0258 */
[----:B------:R1:W4:Y:S01]  /*7fb0*/  @!P3 LDG.E.U16 R36, desc[UR6][R40.64] ;  /* 0x000000062824b981 */ /* 0x000322000c1e1500 */
[----:B------:R-:W-:-:S03]  /*7fc0*/  VIADD R0, R5, 0xfffffff1 ;  /* 0xfffffff105007836 */ /* 0x000fc60000000000 */
[----:B------:R2:W-:Y:S02]  /*7fd0*/  STL.64 [R1+0x1048], R42 ;  /* 0x0010482a01007387 */ /* 0x0005e40000100a00 */
[----:B------:R-:W-:Y:S01]  /*7fe0*/  ISETP.GE.U32.AND P3, PT, R0, 0x7ffffef2, PT ;  /* 0x7ffffef20000780c */ /* 0x000fe20003f66070 */
[C---:B------:R-:W-:Y:S01]  /*7ff0*/  IMAD R0, R2.reuse, 0x7, RZ ;  /* 0x0000000702007824 */ /* 0x040fe200078e02ff */
[----:B------:R1:W-:Y:S01]  /*8000*/  STL.64 [R1+0x1040], R40 ;  /* 0x0010402801007387 */ /* 0x0003e20000100a00 */
[----:B------:R-:W-:Y:S01]  /*8010*/  IMAD R92, R2, 0xc, RZ ;  /* 0x0000000c025c7824 */ /* 0x000fe200078e02ff */
[----:B------:R-:W-:Y:S01]  /*8020*/  PRMT R74, RZ, 0x7610, R74 ;  /* 0x00007610ff4a7816 */ /* 0x000fe2000000004a */
[----:B0-----:R-:W-:Y:S01]  /*8030*/  IMAD.MOV.U32 R83, RZ, RZ, R45 ;  /* 0x000000ffff537224 */ /* 0x001fe200078e002d */
[----:B---3--:R0:W-:Y:S01]  /*8040*/  STL [R1+0x135c], R84 ;  /* 0x00135c5401007387 */ /* 0x0081e20000100800 */
[----:B--2---:R-:W-:Y:S01]  /*8050*/  IMAD.WIDE R42, R92, 0x2, R88 ;  /* 0x000000025c2a7825 */ /* 0x004fe200078e0258 */
[----:B------:R-:W-:-:S03]  /*8060*/  PRMT R71, RZ, 0x7610, R71 ;  /* 0x00007610ff477816 */ /* 0x000fc60000000047 */
[----:B-1----:R-:W-:-:S04]  /*8070*/  IMAD.WIDE R40, R0, 0x2, R88 ;  /* 0x0000000200287825 */ /* 0x002fc800078e0258 */
[----:B0-----:R-:W-:Y:S01]  /*8080*/  IMAD.MOV.U32 R84, RZ, RZ, R44 ;  /* 0x000000ffff547224 */ /* 0x001fe200078e002c */
[----:B------:R-:W2:Y:S01]  /*8090*/  @!P6 LDG.E.U16 R71, desc[UR6][R40.64] ;  /* 0x000000062847e981 */ /* 0x000ea2000c1e1500 */
[----:B------:R-:W-:Y:S01]  /*80a0*/  IMAD.WIDE R44, R92, 0x2, R90 ;  /* 0x000000025c2c7825 */ /* 0x000fe200078e025a */
[----:B------:R-:W-:Y:S02]  /*80b0*/  PRMT R38, RZ, 0x7610, R38 ;  /* 0x00007610ff267816 */ /* 0x000fe40000000026 */
[----:B------:R-:W-:-:S04]  /*80c0*/  PRMT R39, RZ, 0x7610, R39 ;  /* 0x00007610ff277816 */ /* 0x000fc80000000027 */
[----:B------:R-:W3:Y:S04]  /*80d0*/  @!P0 LDG.E.U16 R38, desc[UR6][R42.64] ;  /* 0x000000062a268981 */ /* 0x000ee8000c1e1500 */
[----:B----4-:R-:W-:Y:S04]  /*80e0*/  STL [R1+0x1364], R36 ;  /* 0x0013642401007387 */ /* 0x010fe80000100800 */
[----:B------:R0:W-:Y:S04]  /*80f0*/  STL [R1+0x1368], R37 ;  /* 0x0013682501007387 */ /* 0x0001e80000100800 */
[----:B------:R1:W4:Y:S01]  /*8100*/  @!P0 LDG.E.U16 R39, desc[UR6][R44.64] ;  /* 0x000000062c278981 */ /* 0x000322000c1e1500 */
[----:B0-----:R-:W-:-:S05]  /*8110*/  IMAD.WIDE R36, R0, 0x2, R90 ;  /* 0x0000000200247825 */ /* 0x001fca00078e025a */
[----:B------:R0:W-:Y:S04]  /*8120*/  STL.64 [R1+0x1038], R36 ;  /* 0x0010382401007387 */ /* 0x0001e80000100a00 */
[----:B------:R-:W2:Y:S04]  /*8130*/  @!P6 LDG.E.U16 R74, desc[UR6][R36.64] ;  /* 0x00000006244ae981 */ /* 0x000ea8000c1e1500 */
[----:B------:R-:W-:Y:S04]  /*8140*/  STL [R1+0x1358], R81 ;  /* 0x0013585101007387 */ /* 0x000fe80000100800 */
[----:B------:R1:W-:Y:S04]  /*8150*/  STL.64 [R1+0x1030], R40 ;  /* 0x0010302801007387 */ /* 0x0003e80000100a00 */
[----:B0-----:R-:W4:Y:S04]  /*8160*/  LDL.LU.64 R36, [R1+0x2570] ;  /* 0x0025700001247983 */ /* 0x001f280000300a00 */
[----:B-1----:R-:W4:Y:S01]  /*8170*/  LDL.LU.64 R40, [R1+0x2568] ;  /* 0x0025680001287983 */ /* 0x002f220000300a00 */
[----:B------:R-:W-:-:S02]  /*8180*/  VIADD R70, R5, 0xfffffff2 ;  /* 0xfffffff205467836 */ /* 0x000fc40000000000 */
[C---:B------:R-:W-:Y:S01]  /*8190*/  VIADD R0, R5.reuse, 0xffffffeb ;  /* 0xffffffeb05007836 */ /* 0x040fe20000000000 */
[----:B------:R0:W-:Y:S02]  /*81a0*/  STL.64 [R1+0xfe8], R44 ;  /* 0x000fe82c01007387 */ /* 0x0001e40000100a00 */
[----:B------:R-:W-:Y:S02]  /*81b0*/  ISETP.GE.U32.AND P1, PT, R70, 0x7ffffef3, PT ;  /* 0x7ffffef34600780c */ /* 0x000fe40003f26070 */
[----:B------:R-:W-:Y:S01]  /*81c0*/  ISETP.GE.U32.AND P0, PT, R0, 0x7ffffeec, PT ;  /* 0x7ffffeec0000780c */ /* 0x000fe20003f06070 */
[----:B------:R1:W-:Y:S01]  /*81d0*/  STL.64 [R1+0xfe0], R42 ;  /* 0x000fe02a01007387 */ /* 0x0003e20000100a00 */
[C---:B------:R-:W-:Y:S02]  /*81e0*/  IMAD R0, R2.reuse, 0xd, RZ ;  /* 0x0000000d02007824 */ /* 0x040fe400078e02ff */
[----:B------:R-:W-:Y:S02]  /*81f0*/  VIADD R70, R5, 0xfffffff0 ;  /* 0xfffffff005467836 */ /* 0x000fe40000000000 */
[----:B------:R-:W-:Y:S01]  /*8200*/  IMAD R92, R2, 0xe, RZ ;  /* 0x0000000e025c7824 */ /* 0x000fe200078e02ff */
[----:B------:R-:W-:Y:S01]  /*8210*/  PRMT R76, RZ, 0x7610, R76 ;  /* 0x00007610ff4c7816 */ /* 0x000fe2000000004c */
[----:B0-----:R-:W-:Y:S01]  /*8220*/  IMAD.WIDE R44, R0, 0x2, R88 ;  /* 0x00000002002c7825 */ /* 0x001fe200078e0258 */
[----:B------:R-:W-:-:S02]  /*8230*/  PRMT R75, RZ, 0x7610, R75 ;  /* 0x00007610ff4b7816 */ /* 0x000fc4000000004b */
[----:B------:R-:W-:Y:S01]  /*8240*/  ISETP.GE.U32.AND P6, PT, R70, 0x7ffffef1, PT ;  /* 0x7ffffef14600780c */ /* 0x000fe20003fc6070 */
[----:B-1----:R-:W-:-:S03]  /*8250*/  IMAD.WIDE R42, R92, 0x2, R88 ;  /* 0x000000025c2a7825 */ /* 0x002fc600078e0258 */
[----:B------:R-:W4:Y:S04]  /*8260*/  @!P1 LDG.E.U16 R75, desc[UR6][R44.64] ;  /* 0x000000062c4b9981 */ /* 0x000f28000c1e1500 */
[----:B--2---:R-:W-:Y:S04]  /*8270*/  STL [R1+0x1394], R74 ;  /* 0x0013944a01007387 */ /* 0x004fe80000100800 */
[----:B---3--:R-:W-:Y:S04]  /*8280*/  STL [R1+0x119c], R38 ;  /* 0x00119c2601007387 */ /* 0x008fe80000100800 */
[----:B----4-:R0:W-:Y:S04]  /*8290*/  STL [R1+0x11a0], R39 ;  /* 0x0011a02701007387 */ /* 0x0101e80000100800 */
[----:B------:R1:W-:Y:S01]  /*82a0*/  STL [R1+0x1390], R71 ;  /* 0x0013904701007387 */ /* 0x0003e20000100800 */
[----:B0-----:R-:W-:Y:S01]  /*82b0*/  IMAD.WIDE R38, R0, 0x2, R90 ;  /* 0x0000000200267825 */ /* 0x001fe200078e025a */
[----:B------:R-:W-:-:S02]  /*82c0*/  PRMT R40, RZ, 0x7610, R40 ;  /* 0x00007610ff287816 */ /* 0x000fc40000000028 */
[----:B------:R-:W-:Y:S01]  /*82d0*/  PRMT R41, RZ, 0x7610, R41 ;  /* 0x00007610ff297816 */ /* 0x000fe20000000029 */
[----:B-1----:R-:W-:Y:S01]  /*82e0*/  IMAD.WIDE R70, R92, 0x2, R90 ;  /* 0x000000025c467825 */ /* 0x002fe200078e025a */
[----:B------:R0:W-:Y:S04]  /*82f0*/  STL.64 [R1+0xfd8], R38 ;  /* 0x000fd82601007387 */ /* 0x0001e80000100a00 */
[----:B------:R1:W-:Y:S04]  /*8300*/  STL.64 [R1+0xfd0], R44 ;  /* 0x000fd02c01007387 */ /* 0x0003e80000100a00 */
[----:B------:R-:W2:Y:S04]  /*8310*/  @!P1 LDG.E.U16 R76, desc[UR6][R38.64] ;  /* 0x00000006264c9981 */ /* 0x000ea8000c1e1500 */
[----:B------:R-:W3:Y:S04]  /*8320*/  @!P3 LDG.E.U16 R40, desc[UR6][R42.64] ;  /* 0x000000062a28b981 */ /* 0x000ee8000c1e1500 */
[----:B------:R4:W3:Y:S04]  /*8330*/  @!P3 LDG.E.U16 R41, desc[UR6][R70.64] ;  /* 0x000000064629b981 */ /* 0x0008e8000c1e1500 */
[----:B0-----:R-:W3:Y:S04]  /*8340*/  LDL.LU.64 R38, [R1+0x2560] ;  /* 0x0025600001267983 */ /* 0x001ee80000300a00 */
[----:B-1----:R-:W3:Y:S01]  /*8350*/  LDL.LU.64 R44, [R1+0x2558] ;  /* 0x00255800012c7983 */ /* 0x002ee20000300a00 */
[----:B------:R-:W-:-:S02]  /*8360*/  VIADD R74, R5, 0xffffffea ;  /* 0xffffffea054a7836 */ /* 0x000fc40000000000 */
[----:B------:R-:W-:Y:S01]  /*8370*/  VIADD R0, R5, 0xffffffe9 ;  /* 0xffffffe905007836 */ /* 0x000fe20000000000 */
[----:B------:R4:W-:Y:S01]  /*8380*/  STL.64 [R1+0xfc8], R70 ;  /* 0x000fc84601007387 */ /* 0x0009e20000100a00 */
[----:B------:R-:W-:-:S03]  /*8390*/  IMAD R92, R2, 0x14, RZ ;  /* 0x00000014025c7824 */ /* 0x000fc600078e02ff */
[----:B------:R0:W-:Y:S01]  /*83a0*/  STL.64 [R1+0xfc0], R42 ;  /* 0x000fc02a01007387 */ /* 0x0001e20000100a00 */
[----:B------:R-:W-:Y:S02]  /*83b0*/  ISETP.GE.U32.AND P1, PT, R74, 0x7ffffeeb, PT ;  /* 0x7ffffeeb4a00780c */ /* 0x000fe40003f26070 */
[----:B------:R-:W-:Y:S01]  /*83c0*/  ISETP.GE.U32.AND P3, PT, R0, 0x7ffffeea, PT ;  /* 0x7ffffeea0000780c */ /* 0x000fe20003f66070 */
[----:B------:R-:W-:Y:S02]  /*83d0*/  IMAD R0, R2, 0xf, RZ ;  /* 0x0000000f02007824 */ /* 0x000fe400078e02ff */
[----:B----4-:R-:W-:Y:S01]  /*83e0*/  IMAD.WIDE R70, R92, 0x2, R88 ;  /* 0x000000025c467825 */ /* 0x010fe200078e0258 */
[----:B------:R-:W-:Y:S02]  /*83f0*/  PRMT R78, RZ, 0x7610, R78 ;  /* 0x00007610ff4e7816 */ /* 0x000fe4000000004e */
[----:B------:R-:W-:Y:S01]  /*8400*/  PRMT R79, RZ, 0x7610, R79 ;  /* 0x00007610ff4f7816 */ /* 0x000fe2000000004f */
[----:B0-----:R-:W-:-:S05]  /*8410*/  IMAD.WIDE R42, R0, 0x2, R88 ;  /* 0x00000002002a7825 */ /* 0x001fca00078e0258 */
[----:B------:R-:W4:Y:S04]  /*8420*/  @!P6 LDG.E.U16 R78, desc[UR6][R42.64] ;  /* 0x000000062a4ee981 */ /* 0x000f28000c1e1500 */
[----:B--2---:R-:W-:Y:S04]  /*8430*/  STL [R1+0x1354], R76 ;  /* 0x0013544c01007387 */ /* 0x004fe80000100800 */
[----:B---3--:R-:W-:Y:S04]  /*8440*/  STL [R1+0x137c], R40 ;  /* 0x00137c2801007387 */ /* 0x008fe80000100800 */
[----:B------:R-:W-:Y:S04]  /*8450*/  STL [R1+0x1360], R41 ;  /* 0x0013602901007387 */ /* 0x000fe80000100800 */
[----:B------:R0:W-:Y:S01]  /*8460*/  STL [R1+0x1350], R75 ;  /* 0x0013504b01007387 */ /* 0x0001e20000100800 */
[----:B------:R-:W-:-:S02]  /*8470*/  PRMT R44, RZ, 0x7610, R44 ;  /* 0x00007610ff2c7816 */ /* 0x000fc4000000002c */
[----:B------:R-:W-:Y:S01]  /*8480*/  PRMT R45, RZ, 0x7610, R45 ;  /* 0x00007610ff2d7816 */ /* 0x000fe2000000002d */
[----:B0-----:R-:W-:-:S03]  /*8490*/  IMAD.WIDE R74, R92, 0x2, R90 ;  /* 0x000000025c4a7825 */ /* 0x001fc600078e025a */
[----:B------:R-:W2:Y:S01]  /*84a0*/  @!P0 LDG.E.U16 R44, desc[UR6][R70.64] ;  /* 0x00000006462c8981 */ /* 0x000ea2000c1e1500 */
[----:B------:R-:W-:-:S03]  /*84b0*/  IMAD.WIDE R40, R0, 0x2, R90 ;  /* 0x0000000200287825 */ /* 0x000fc600078e025a */
[----:B------:R0:W3:Y:S04]  /*84c0*/  @!P0 LDG.E.U16 R45, desc[UR6][R74.64] ;  /* 0x000000064a2d8981 */ /* 0x0000e8000c1e1500 */
[----:B------:R-:W4:Y:S01]  /*84d0*/  @!P6 LDG.E.U16 R79, desc[UR6][R40.64] ;  /* 0x00000006284fe981 */ /* 0x000f22000c1e1500 */
[----:B------:R-:W-:-:S03]  /*84e0*/  VIADD R0, R5, 0xffffffe3 ;  /* 0xffffffe305007836 */ /* 0x000fc60000000000 */
[----:B------:R1:W-:Y:S02]  /*84f0*/  STL.64 [R1+0xfb8], R40 ;  /* 0x000fb82801007387 */ /* 0x0003e40000100a00 */
[----:B------:R-:W-:Y:S02]  /*8500*/  ISETP.GE.U32.AND P0, PT, R0, 0x7ffffee4, PT ;  /* 0x7ffffee40000780c */ /* 0x000fe40003f06070 */
[----:B------:R0:W-:Y:S01]  /*8510*/  STL.64 [R1+0xfb0], R42 ;  /* 0x000fb02a01007387 */ /* 0x0001e20000100a00 */
[C---:B------:R-:W-:Y:S01]  /*8520*/  IMAD R0, R2.reuse, 0x15, RZ ;  /* 0x0000001502007824 */ /* 0x040fe200078e02ff */
[----:B------:R-:W-:Y:S02]  /*8530*/  PRMT R80, RZ, 0x7610, R80 ;  /* 0x00007610ff507816 */ /* 0x000fe40000000050 */
[----:B-1----:R-:W4:Y:S04]  /*8540*/  LDL.LU.64 R40, [R1+0x2550] ;  /* 0x0025500001287983 */ /* 0x002f280000300a00 */
[----:B0-----:R-:W4:Y:S04]  /*8550*/  LDL.LU.64 R42, [R1+0x2548] ;  /* 0x00254800012a7983 */ /* 0x001f280000300a00 */
[----:B------:R0:W-:Y:S01]  /*8560*/  STL.64 [R1+0xf68], R74 ;  /* 0x000f684a01007387 */ /* 0x0001e20000100a00 */
[----:B------:R-:W-:-:S03]  /*8570*/  IMAD R92, R2, 0x16, RZ ;  /* 0x00000016025c7824 */ /* 0x000fc600078e02ff */
[----:B------:R1:W-:Y:S01]  /*8580*/  STL.64 [R1+0xf60], R70 ;  /* 0x000f604601007387 */ /* 0x0003e20000100a00 */
[----:B------:R-:W-:Y:S01]  /*8590*/  PRMT R3, RZ, 0x7610, R3 ;  /* 0x00007610ff037816 */ /* 0x000fe20000000003 */
[----:B------:R-:W-:Y:S01]  /*85a0*/  VIADD R76, R5, 0xffffffe8 ;  /* 0xffffffe8054c7836 */ /* 0x000fe20000000000 */
[----:B------:R-:W-:Y:S01]  /*85b0*/  PRMT R73, RZ, 0x7610, R73 ;  /* 0x00007610ff497816 */ /* 0x000fe20000000049 */
[----:B0-----:R-:W-:-:S04]  /*85c0*/  IMAD.WIDE R74, R92, 0x2, R90 ;  /* 0x000000025c4a7825 */ /* 0x001fc800078e025a */
[----:B-1----:R-:W-:Y:S01]  /*85d0*/  IMAD.WIDE R70, R92, 0x2, R88 ;  /* 0x000000025c467825 */ /* 0x002fe200078e0258 */
[----:B------:R-:W-:Y:S01]  /*85e0*/  ISETP.GE.U32.AND P6, PT, R76, 0x7ffffee9, PT ;  /* 0x7ffffee94c00780c */ /* 0x000fe20003fc6070 */
[----:B------:R-:W4:Y:S01]  /*85f0*/  @!P3 LDG.E.U16 R73, desc[UR6][R74.64] ;  /* 0x000000064a49b981 */ /* 0x000f22000c1e1500 */
[----:B------:R-:W-:-:S03]  /*8600*/  PRMT R77, RZ, 0x7610, R77 ;  /* 0x00007610ff4d7816 */ /* 0x000fc6000000004d */
[----:B------:R0:W4:Y:S01]  /*8610*/  @!P3 LDG.E.U16 R3, desc[UR6][R70.64] ;  /* 0x000000064603b981 */ /* 0x000122000c1e1500 */
[----:B------:R-:W-:-:S03]  /*8620*/  PRMT R51, RZ, 0x7610, R51 ;  /* 0x00007610ff337816 */ /* 0x000fc60000000033 */
[----:B--2---:R-:W-:Y:S04]  /*8630*/  STL [R1+0x1194], R44 ;  /* 0x0011942c01007387 */ /* 0x004fe80000100800 */
[----:B---3--:R1:W-:Y:S04]  /*8640*/  STL [R1+0x1198], R45 ;  /* 0x0011982d01007387 */ /* 0x0083e80000100800 */
[----:B----4-:R-:W-:Y:S01]  /*8650*/  STL [R1+0x1388], R78 ;  /* 0x0013884e01007387 */ /* 0x010fe20000100800 */
[----:B-1----:R-:W-:-:S03]  /*8660*/  IMAD.WIDE R44, R0, 0x2, R90 ;  /* 0x00000002002c7825 */ /* 0x002fc600078e025a */
[----:B------:R1:W-:Y:S04]  /*8670*/  STL [R1+0x138c], R79 ;  /* 0x00138c4f01007387 */ /* 0x0003e80000100800 */
[----:B------:R-:W2:Y:S01]  /*8680*/  @!P1 LDG.E.U16 R80, desc[UR6][R44.64] ;  /* 0x000000062c509981 */ /* 0x000ea2000c1e1500 */
[----:B-1----:R-:W-:-:S04]  /*8690*/  IMAD.WIDE R78, R0, 0x2, R88 ;  /* 0x00000002004e7825 */ /* 0x002fc800078e0258 */
[----:B------:R-:W-:Y:S01]  /*86a0*/  VIADD R0, R5, 0xffffffe1 ;  /* 0xffffffe105007836 */ /* 0x000fe20000000000 */
[----:B------:R1:W-:Y:S04]  /*86b0*/  STL.64 [R1+0xf58], R44 ;  /* 0x000f582c01007387 */ /* 0x0003e80000100a00 */
[----:B------:R-:W-:Y:S01]  /*86c0*/  ISETP.GE.U32.AND P3, PT, R0, 0x7ffffee2, PT ;  /* 0x7ffffee20000780c */ /* 0x000fe20003f66070 */
[----:B------:R-:W-:Y:S01]  /*86d0*/  STL.64 [R1+0xf50], R78 ;  /* 0x000f504e01007387 */ /* 0x000fe20000100a00 */
[----:B------:R-:W-:-:S03]  /*86e0*/  IMAD R0, R2, 0x17, RZ ;  /* 0x0000001702007824 */ /* 0x000fc600078e02ff */
[----:B------:R-:W3:Y:S04]  /*86f0*/  @!P1 LDG.E.U16 R77, desc[UR6][R78.64] ;  /* 0x000000064e4d9981 */ /* 0x000ee8000c1e1500 */
[----:B-1----:R-:W4:Y:S04]  /*8700*/  LDL.LU.64 R44, [R1+0x2540] ;  /* 0x00254000012c7983 */ /* 0x002f280000300a00 */
[----:B------:R-:W-:Y:S04]  /*8710*/  STL.64 [R1+0xf48], R74 ;  /* 0x000f484a01007387 */ /* 0x000fe80000100a00 */
[----:B------:R0:W-:Y:S02]  /*8720*/  STL.64 [R1+0xf40], R70 ;  /* 0x000f404601007387 */ /* 0x0001e40000100a00 */
[----:B0-----:R-:W-:-:S05]  /*8730*/  IMAD.WIDE R70, R0, 0x2, R88 ;  /* 0x0000000200467825 */ /* 0x001fca00078e0258 */
[----:B------:R-:W4:Y:S01]  /*8740*/  @!P6 LDG.E.U16 R51, desc[UR6][R70.64] ;  /* 0x000000064633e981 */ /* 0x000f22000c1e1500 */
[----:B------:R-:W0:Y:S01]  /*8750*/  S2R R93, SR_TID.X ;  /* 0x00000000005d7919 */ /* 0x000e220000002100 */
[----:B------:R-:W-:Y:S01]  /*8760*/  PRMT R72, RZ, 0x7610, R72 ;  /* 0x00007610ff487816 */ /* 0x000fe20000000048 */
[----:B------:R-:W-:-:S05]  /*8770*/  IMAD.WIDE R74, R0, 0x2, R90 ;  /* 0x00000002004a7825 */ /* 0x000fca00078e025a */
[----:B------:R-:W4:Y:S01]  /*8780*/  @!P6 LDG.E.U16 R72, desc[UR6][R74.64] ;  /* 0x000000064a48e981 */ /* 0x000f22000c1e1500 */
[----:B------:R-:W-:Y:S02]  /*8790*/  IMAD.MOV.U32 R82, RZ, RZ, R48 ;  /* 0x000000ffff527224 */ /* 0x000fe400078e0030 */
[----:B------:R-:W-:Y:S01]  /*87a0*/  IMAD.MOV.U32 R81, RZ, RZ, R49 ;  /* 0x000000ffff517224 */ /* 0x000fe200078e0031 */
[----:B------:R-:W-:-:S04]  /*87b0*/  @!UP0 UIADD3 UR8, UPT, UPT, -UR9, 0x100000, URZ ;  /* 0x0010000009088890 */ /* 0x000fc8000fffe1ff */
[----:B------:R-:W-:Y:S02]  /*87c0*/  @!UP0 USHF.L.U32 UR9, UR8, 0xb, URZ ;  /* 0x0000000b08098899 */ /* 0x000fe400080006ff */
[----:B------:R-:W-:Y:S01]  /*87d0*/  @!UP0 USHF.L.U32 UR8, UR8, 0x1, URZ ;  /* 0x0000000108088899 */ /* 0x000fe200080006ff */
[----:B------:R-:W-:-:S11]  /*87e0*/  VOTEU.ALL UP0, P2 ;  /* 0x0000000000ff7886 */ /* 0x000fd60001000000 */
[----:B------:R1:W1:Y:S01]  /*87f0*/  @!UP0 SYNCS.EXCH.64 URZ, [UR76+0x48008], UR8 ;  /* 0x048008084cff85b2 */ /* 0x0002620008000100 */
[C---:B0-----:R-:W-:Y:S01]  /*8800*/  IMAD.SHL.U32 R92, R93.reuse, 0x2, RZ ;  /* 0x000000025d5c7824 */ /* 0x041fe200078e00ff */
[----:B------:R-:W-:-:S04]  /*8810*/  LOP3.LUT R93, R93, 0x40, RZ, 0xc0, !PT ;  /* 0x000000405d5d7812 */ /* 0x000fc800078ec0ff */
[----:B------:R-:W-:-:S05]  /*8820*/  LOP3.LUT R92, R92, 0x7e, RZ, 0xc0, !PT ;  /* 0x0000007e5c5c7812 */ /* 0x000fca00078ec0ff */
[----:B------:R-:W-:-:S05]  /*8830*/  IMAD R0, R93, 0x200, R92 ;  /* 0x000002005d007824 */ /* 0x000fca00078e025c */
[----:B------:R-:W-:Y:S04]  /*8840*/  STS.U16 [R0+UR76], R52 ;  /* 0x0000003400007988 */ /* 0x000fe8000800044c */
[----:B--2---:R0:W-:Y:S04]  /*8850*/  STL [R1+0x11b0], R80 ;  /* 0x0011b05001007387 */ /* 0x0041e80000100800 */
[----:B------:R-:W2:Y:S04]  /*8860*/  LDL.LU R48, [R1+0x230] ;  /* 0x0002300001307983 */ /* 0x000ea80000300800 */
[----:B------:R-:W2:Y:S01]  /*8870*/  LDL.LU R49, [R1+0x1fc] ;  /* 0x0001fc0001317983 */ /* 0x000ea20000300800 */
[----:B0-----:R-:W-:-:S03]  /*8880*/  IMAD.MOV.U32 R80, RZ, RZ, R50 ;  /* 0x000000ffff507224 */ /* 0x001fc600078e0032 */
[----:B------:R-:W2:Y:S04]  /*8890*/  LDL.LU R50, [R1+0x1f8] ;  /* 0x0001f80001327983 */ /* 0x000ea80000300800 */
[----:B------:R-:W-:Y:S04]  /*88a0*/  STL [R1+0x2178], R3 ;  /* 0x0021780301007387 */ /* 0x000fe80000100800 */
[----:B------:R-:W-:Y:S04]  /*88b0*/  STL [R1+0x2210], R3 ;  /* 0x0022100301007387 */ /* 0x000fe80000100800 */
[----:B------:R-:W-:Y:S04]  /*88c0*/  STL [R1+0x2238], R3 ;  /* 0x0022380301007387 */ /* 0x000fe80000100800 */
[----:B------:R-:W-:Y:S04]  /*88d0*/  STL [R1+0x22e8], R3 ;  /* 0x0022e80301007387 */ /* 0x000fe80000100800 */
[----:B------:R-:W-:Y:S04]  /*88e0*/  STL [R1+0x24c0], R3 ;  /* 0x0024c00301007387 */ /* 0x000fe80000100800 */
[----:B------:R-:W-:Y:S04]  /*88f0*/  STL [R1+0x24d0], R3 ;  /* 0x0024d00301007387 */ /* 0x000fe80000100800 */
[----:B------:R-:W-:Y:S04]  /*8900*/  STL [R1+0x24d4], R2 ;  /* 0x0024d40201007387 */ /* 0x000fe80000100800 */
[----:B---3--:R-:W-:Y:S04]  /*8910*/  STL [R1+0x11ac], R77 ;  /* 0x0011ac4d01007387 */ /* 0x008fe80000100800 */
[----:B------:R-:W-:Y:S04]  /*8920*/  STL [R1+0x1378], R73 ;  /* 0x0013784901007387 */ /* 0x000fe80000100800 */
[----:B------:R-:W-:Y:S04]  /*8930*/  STL [R1+0x24d8], R91 ;  /* 0x0024d85b01007387 */ /* 0x000fe80000100800 */
[----:B------:R-:W-:Y:S04]  /*8940*/  STL.64 [R1+0xf38], R74 ;  /* 0x000f384a01007387 */ /* 0x000fe80000100a00 */
[----:B------:R-:W-:Y:S04]  /*8950*/  STL.64 [R1+0xf30], R70 ;  /* 0x000f304601007387 */ /* 0x000fe80000100a00 */
[----:B------:R-:W-:Y:S04]  /*8960*/  STL.64 [R1+0x2050], R92 ;  /* 0x0020505c01007387 */ /* 0x000fe80000100a00 */
[----:B----4-:R0:W-:Y:S04]  /*8970*/  STL [R1+0x1380], R51 ;  /* 0x0013803301007387 */ /* 0x0101e80000100800 */
[----:B0-----:R-:W3:Y:S04]  /*8980*/  LDL.LU R51, [R1+0x1f4] ;  /* 0x0001f40001337983 */ /* 0x001ee80000300800 */
[----:B------:R-:W4:Y:S01]  /*8990*/  LDL.LU R52, [R1+0x1f0] ;  /* 0x0001f00001347983 */ /* 0x000f220000300800 */
[----:B------:R-:W-:-:S02]  /*89a0*/  VIADD R76, R5, 0xffffffe2 ;  /* 0xffffffe2054c7836 */ /* 0x000fc40000000000 */
[----:B------:R-:W-:-:S05]  /*89b0*/  VIADD R5, R5, 0xffffffe0 ;  /* 0xffffffe005057836 */ /* 0x000fca0000000000 */
[----:B------:R-:W-:Y:S02]  /*89c0*/  ISETP.GE.U32.AND P6, PT, R5, 0x7ffffee1, PT ;  /* 0x7ffffee10500780c */ /* 0x000fe40003fc6070 */
[----:B------:R-:W4:Y:S04]  /*89d0*/  LDL.LU R5, [R1+0x1ec] ;  /* 0x0001ec0001057983 */ /* 0x000f280000300800 */
[----:B------:R-:W4:Y:S04]  /*89e0*/  LDL.LU R91, [R1+0x1e8] ;  /* 0x0001e800015b7983 */ /* 0x000f280000300800 */
[----:B------:R-:W4:Y:S04]  /*89f0*/  LDL.LU R2, [R1+0x1e4] ;  /* 0x0001e40001027983 */ /* 0x000f280000300800 */
[----:B------:R-:W4:Y:S04]  /*8a00*/  LDL.LU R3, [R1+0x1e0] ;  /* 0x0001e00001037983 */ /* 0x000f280000300800 */
[----:B------:R-:W4:Y:S04]  /*8a10*/  LDL.LU R70, [R1+0x1dc] ;  /* 0x0001dc0001467983 */ /* 0x000f280000300800 */
[----:B------:R-:W4:Y:S04]  /*8a20*/  LDL.LU R71, [R1+0x1d8] ;  /* 0x0001d80001477983 */ /* 0x000f280000300800 */
[----:B------:R0:W-:Y:S01]  /*8a30*/  STL [R1+0x1384], R72 ;  /* 0x0013844801007387 */ /* 0x0001e20000100800 */
[----:B------:R-:W-:-:S03]  /*8a40*/  ISETP.GE.U32.AND P1, PT, R76, 0x7ffffee3, PT ;  /* 0x7ffffee34c00780c */ /* 0x000fc60003f26070 */
[----:B------:R1:W-:Y:S04]  /*8a50*/  STS.U16 [R0+UR76+0x10c00], R86 ;  /* 0x010c005600007988 */ /* 0x0003e8000800044c */
[----:B0-----:R-:W4:Y:S04]  /*8a60*/  LDL.LU R72, [R1+0x1d4] ;  /* 0x0001d40001487983 */ /* 0x001f280000300800 */
[----:B------:R-:W4:Y:S04]  /*8a70*/  LDL.LU R73, [R1+0x1d0] ;  /* 0x0001d00001497983 */ /* 0x000f280000300800 */
[----:B------:R-:W4:Y:S04]  /*8a80*/  LDL.LU R74, [R1+0x1cc] ;  /* 0x0001cc00014a7983 */ /* 0x000f280000300800 */
[----:B------:R-:W4:Y:S04]  /*8a90*/  LDL.LU R75, [R1+0x1c8] ;  /* 0x0001c800014b7983 */ /* 0x000f280000300800 */
[----:B------:R-:W4:Y:S04]  /*8aa0*/  LDL.LU R76, [R1+0x1c4] ;  /* 0x0001c400014c7983 */ /* 0x000f280000300800 */
[----:B------:R-:W4:Y:S04]  /*8ab0*/  LDL.LU R77, [R1+0x1c0] ;  /* 0x0001c000014d7983 */ /* 0x000f280000300800 */
[----:B-1----:R-:W4:Y:S04]  /*8ac0*/  LDL.LU R86, [R1+0x1bc] ;  /* 0x0001bc0001567983 */ /* 0x002f280000300800 */
[----:B------:R-:W4:Y:S04]  /*8ad0*/  LDL.LU R78, [R1+0x1b8] ;  /* 0x0001b800014e7983 */ /* 0x000f280000300800 */
[----:B------:R0:W-:Y:S04]  /*8ae0*/  STS.U16 [R0+UR76+0x1000], R87 ;  /* 0x0010005700007988 */ /* 0x0001e8000800044c */
[----:B------:R-:W4:Y:S04]  /*8af0*/  LDL.LU R79, [R1+0x1b4] ;  /* 0x0001b400014f7983 */ /* 0x000f280000300800 */
[----:B------:R1:W-:Y:S04]  /*8b00*/  STS.U16 [R0+UR76+0x10000], R80 ;  /* 0x0100005000007988 */ /* 0x0003e8000800044c */
[----:B0-----:R-:W4:Y:S04]  /*8b10*/  LDL.LU R87, [R1+0x1b0] ;  /* 0x0001b00001577983 */ /* 0x001f280000300800 */
[----:B------:R0:W-:Y:S04]  /*8b20*/  STS.U16 [R0+UR76+0x400], R81 ;  /* 0x0004005100007988 */ /* 0x0001e8000800044c */
[----:B-1----:R-:W4:Y:S04]  /*8b30*/  LDL.LU R80, [R1+0x17c] ;  /* 0x00017c0001507983 */ /* 0x002f280000300800 */
        /* <DEDUP_REMOVED lines=12> */
[----:B0-----:R-:W4:Y:S04]  /*8c00*/  LDL.LU R47, [R1+0x160] ;  /* 0x00016000012f7983 */ /* 0x001f280000300800 */
[----:B--2---:R0:W-:Y:S04]  /*8c10*/  STS.U16 [R0+UR76+0x11400], R48 ;  /* 0x0114003000007988 */ /* 0x0041e8000800044c */
[----:B------:R1:W-:Y:S04]  /*8c20*/  STS.U16 [R0+UR76+0x1800], R49 ;  /* 0x0018003100007988 */ /* 0x0003e8000800044c */
[----:B------:R2:W-:Y:S04]  /*8c30*/  STS.U16 [R0+UR76+0x11800], R50 ;  /* 0x0118003200007988 */ /* 0x0005e8000800044c */
[----:B0-----:R-:W4:Y:S04]  /*8c40*/  LDL.LU R48, [R1+0x15c] ;  /* 0x00015c0001307983 */ /* 0x001f280000300800 */
[----:B-1----:R-:W4:Y:S04]  /*8c50*/  LDL.LU R49, [R1+0x158] ;  /* 0x0001580001317983 */ /* 0x002f280000300800 */
[----:B--2---:R-:W2:Y:S04]  /*8c60*/  LDL.LU R50, [R1+0x154] ;  /* 0x0001540001327983 */ /* 0x004ea80000300800 */
[----:B---3--:R0:W-:Y:S04]  /*8c70*/  STS.U16 [R0+UR76+0x1c00], R51 ;  /* 0x001c003300007988 */ /* 0x0081e8000800044c */
[----:B----4-:R1:W-:Y:S04]  /*8c80*/  STS.U16 [R0+UR76+0x11c00], R52 ;  /* 0x011c003400007988 */ /* 0x0103e8000800044c */
[----:B0-----:R-:W3:Y:S04]  /*8c90*/  LDL.LU R51, [R1+0x150] ;  /* 0x0001500001337983 */ /* 0x001ee80000300800 */
[----:B-1----:R-:W4:Y:S04]  /*8ca0*/  LDL.LU R52, [R1+0x14c] ;  /* 0x00014c0001347983 */ /* 0x002f280000300800 */
[----:B------:R0:W-:Y:S04]  /*8cb0*/  STS.U16 [R0+UR76+0x3800], R86 ;  /* 0x0038005600007988 */ /* 0x0001e8000800044c */
[----:B0-----:R-:W4:Y:S04]  /*8cc0*/  LDL.LU R86, [R1+0x148] ;  /* 0x0001480001567983 */ /* 0x001f280000300800 */
[----:B------:R0:W-:Y:S04]  /*8cd0*/  STS.U16 [R0+UR76+0x13c00], R87 ;  /* 0x013c005700007988 */ /* 0x0001e8000800044c */
[----:B0-----:R-:W4:Y:S04]  /*8ce0*/  LDL.LU R87, [R1+0x144] ;  /* 0x0001440001577983 */ /* 0x001f280000300800 */
[----:B------:R0:W-:Y:S04]  /*8cf0*/  STS.U16 [R0+UR76+0x4c00], R46 ;  /* 0x004c002e00007988 */ /* 0x0001e8000800044c */
[----:B------:R1:W-:Y:S04]  /*8d00*/  STS.U16 [R0+UR76+0x14c00], R47 ;  /* 0x014c002f00007988 */ /* 0x0003e8000800044c */
[----:B0-----:R-:W4:Y:S04]  /*8d10*/  LDL.LU R46, [R1+0x140] ;  /* 0x00014000012e7983 */ /* 0x001f280000300800 */
[----:B-1----:R-:W4:Y:S04]  /*8d20*/  LDL.LU R47, [R1+0x13c] ;  /* 0x00013c00012f7983 */ /* 0x002f280000300800 */
[----:B------:R0:W-:Y:S04]  /*8d30*/  STS.U16 [R0+UR76+0x5000], R48 ;  /* 0x0050003000007988 */ /* 0x0001e8000800044c */
[----:B------:R1:W-:Y:S04]  /*8d40*/  STS.U16 [R0+UR76+0x15000], R49 ;  /* 0x0150003100007988 */ /* 0x0003e8000800044c */
[----:B--2---:R2:W-:Y:S04]  /*8d50*/  STS.U16 [R0+UR76+0x5400], R50 ;  /* 0x0054003200007988 */ /* 0x0045e8000800044c */
        /* <DEDUP_REMOVED lines=8> */
[----:B------:R1:W-:Y:S04]  /*8de0*/  STS.U16 [R0+UR76+0x12000], R91 ;  /* 0x0120005b00007988 */ /* 0x0003e8000800044c */
[----:B------:R1:W-:Y:S04]  /*8df0*/  STS.U16 [R0+UR76+0x2400], R2 ;  /* 0x0024000200007988 */ /* 0x0003e8000800044c */
[----:B0-----:R-:W4:Y:S04]  /*8e00*/  LDL.LU R5, [R1+0xf4] ;  /* 0x0000f40001057983 */ /* 0x001f280000300800 */
[----:B-1----:R-:W4:Y:S04]  /*8e10*/  LDL.LU R91, [R1+0xf0] ;  /* 0x0000f000015b7983 */ /* 0x002f280000300800 */
[----:B------:R0:W-:Y:S04]  /*8e20*/  STS.U16 [R0+UR76+0x12400], R3 ;  /* 0x0124000300007988 */ /* 0x0001e8000800044c */
[----:B------:R-:W4:Y:S04]  /*8e30*/  LDL.LU R2, [R1+0xec] ;  /* 0x0000ec0001027983 */ /* 0x000f280000300800 */
[----:B------:R1:W-:Y:S04]  /*8e40*/  STS.U16 [R0+UR76+0x2800], R70 ;  /* 0x0028004600007988 */ /* 0x0003e8000800044c */
[----:B0-----:R-:W4:Y:S04]  /*8e50*/  LDL.LU R3, [R1+0xe8] ;  /* 0x0000e80001037983 */ /* 0x001f280000300800 */
[----:B------:R0:W-:Y:S04]  /*8e60*/  STS.U16 [R0+UR76+0x12800], R71 ;  /* 0x0128004700007988 */ /* 0x0001e8000800044c */
[----:B-1----:R-:W4:Y:S04]  /*8e70*/  LDL.LU R70, [R1+0xe4] ;  /* 0x0000e40001467983 */ /* 0x002f280000300800 */
[----:B0-----:R-:W4:Y:S04]  /*8e80*/  LDL.LU R71, [R1+0xe0] ;  /* 0x0000e00001477983 */ /* 0x001f280000300800 */
        /* <DEDUP_REMOVED lines=44> */
[----:B0-----:R-:W2:Y:S04]  /*9150*/  LDL.LU R51, [R1+0x2528] ;  /* 0x0025280001337983 */ /* 0x001ea80000300800 */
[----:B-1----:R-:W3:Y:S04]  /*9160*/  LDL.LU R52, [R1+0x2524] ;  /* 0x0025240001347983 */ /* 0x002ee80000300800 */
[----:B------:R-:W-:Y:S04]  /*9170*/  STS.U16 [R0+UR76+0x6c00], R5 ;  /* 0x006c000500007988 */ /* 0x000fe8000800044c */
[----:B------:R-:W-:Y:S04]  /*9180*/  STS.U16 [R0+UR76+0x16c00], R91 ;  /* 0x016c005b00007988 */ /* 0x000fe8000800044c */
[----:B------:R-:W-:Y:S04]  /*9190*/  STS.U16 [R0+UR76+0x7000], R2 ;  /* 0x0070000200007988 */ /* 0x000fe8000800044c */
[----:B------:R-:W-:Y:S04]  /*91a0*/  STS.U16 [R0+UR76+0x17000], R3 ;  /* 0x0170000300007988 */ /* 0x000fe8000800044c */
[----:B------:R-:W-:Y:S04]  /*91b0*/  STS.U16 [R0+UR76+0x7400], R70 ;  /* 0x0074004600007988 */ /* 0x000fe8000800044c */
[----:B------:R0:W-:Y:S02]  /*91c0*/  STS.U16 [R0+UR76+0x17400], R71 ;  /* 0x0174004700007988 */ /* 0x0001e4000800044c */
[----:B0-----:R-:W-:-:S05]  /*91d0*/  LOP3.LUT R71, R0, 0x10, RZ, 0x3c, !PT ;  /* 0x0000001000477812 */ /* 0x001fca00078e3cff */
[----:B------:R-:W-:Y:S04]  /*91e0*/  STL [R1+0x1c64], R71 ;  /* 0x001c644701007387 */ /* 0x000fe80000100800 */
        /* <DEDUP_REMOVED lines=32> */
[----:B-1----:R-:W4:Y:S04]  /*93f0*/  LDL.LU R87, [R1+0x30] ;  /* 0x0000300001577983 */ /* 0x002f280000300800 */
[----:B------:R-:W4:Y:S04]  /*9400*/  LDL.LU R91, [R1+0x8] ;  /* 0x00000800015b7983 */ /* 0x000f280000300800 */
[----:B------:R-:W4:Y:S04]  /*9410*/  LDL.LU R2, [R1+0x4] ;  /* 0x0000040001027983 */ /* 0x000f280000300800 */
[----:B------:R-:W4:Y:S04]  /*9420*/  LDL.LU R3, [R1] ;  /* 0x0000000001037983 */ /* 0x000f280000300800 */
[----:B--2---:R-:W-:Y:S04]  /*9430*/  STL.64 [R1+0x2418], R50 ;  /* 0x0024183201007387 */ /* 0x004fe80000100a00 */
[----:B------:R-:W-:Y:S04]  /*9440*/  STL.64 [R1+0x2438], R50 ;  /* 0x0024383201007387 */ /* 0x000fe80000100a00 */
[----:B------:R-:W-:Y:S04]  /*9450*/  STL.64 [R1+0x2450], R50 ;  /* 0x0024503201007387 */ /* 0x000fe80000100a00 */
[----:B---3--:R-:W-:Y:S04]  /*9460*/  STS.U16 [R71+UR76+0x1c80], R52 ;  /* 0x001c803447007988 */ /* 0x008fe8000800044c */
[----:B------:R-:W-:Y:S04]  /*9470*/  STL.64 [R1+0x2468], R50 ;  /* 0x0024683201007387 */ /* 0x000fe80000100a00 */
[----:B------:R-:W-:Y:S04]  /*9480*/  STS.U16 [R71+UR76+0x11c80], R51 ;  /* 0x011c803347007988 */ /* 0x000fe8000800044c */
[----:B------:R-:W-:Y:S04]  /*9490*/  STL.64 [R1+0x2490], R50 ;  /* 0x0024903201007387 */ /* 0x000fe80000100a00 */
[----:B------:R-:W-:Y:S04]  /*94a0*/  STS.U16 [R71+UR76+0x2080], R50 ;  /* 0x0020803247007988 */ /* 0x000fe8000800044c */
[----:B------:R0:W-:Y:S04]  /*94b0*/  STL.64 [R1+0x24a8], R50 ;  /* 0x0024a83201007387 */ /* 0x0001e80000100a00 */
[----:B------:R-:W-:Y:S04]  /*94c0*/  STS.U16 [R71+UR76+0x12080], R49 ;  /* 0x0120803147007988 */ /* 0x000fe8000800044c */
[----:B0-----:R-:W2:Y:S04]  /*94d0*/  LDL.LU R50, [R1+0x10] ;  /* 0x0000100001327983 */ /* 0x001ea80000300800 */
[----:B------:R-:W3:Y:S04]  /*94e0*/  LDL.LU R51, [R1+0xc] ;  /* 0x00000c0001337983 */ /* 0x000ee80000300800 */
[----:B------:R-:W-:Y:S04]  /*94f0*/  STL.64 [R1+0x2400], R48 ;  /* 0x0024003001007387 */ /* 0x000fe80000100a00 */
[----:B------:R-:W-:Y:S04]  /*9500*/  STL.64 [R1+0x2428], R48 ;  /* 0x0024283001007387 */ /* 0x000fe80000100a00 */
[----:B------:R-:W-:Y:S04]  /*9510*/  STL.64 [R1+0x2478], R48 ;  /* 0x0024783001007387 */ /* 0x000fe80000100a00 */
[----:B------:R-:W-:Y:S04]  /*9520*/  STS.U16 [R71+UR76+0x2480], R48 ;  /* 0x0024803047007988 */ /* 0x000fe8000800044c */
[----:B------:R0:W-:Y:S04]  /*9530*/  STL.64 [R1+0x24b8], R48 ;  /* 0x0024b83001007387 */ /* 0x0001e80000100a00 */
[----:B------:R-:W-:Y:S04]  /*9540*/  STS.U16 [R71+UR76+0x12480], R47 ;  /* 0x0124802f47007988 */ /* 0x000fe8000800044c */
[----:B0-----:R-:W2:Y:S04]  /*9550*/  LDL.LU R48, [R1+0x18] ;  /* 0x0000180001307983 */ /* 0x001ea80000300800 */
[----:B------:R-:W2:Y:S04]  /*9560*/  LDL.LU R49, [R1+0x14] ;  /* 0x0000140001317983 */ /* 0x000ea80000300800 */
[----:B------:R-:W-:Y:S04]  /*9570*/  STL.64 [R1+0x23d8], R46 ;  /* 0x0023d82e01007387 */ /* 0x000fe80000100a00 */
[----:B------:R-:W-:Y:S04]  /*9580*/  STL.64 [R1+0x23f8], R46 ;  /* 0x0023f82e01007387 */ /* 0x000fe80000100a00 */
[----:B------:R-:W-:Y:S04]  /*9590*/  STL.64 [R1+0x2410], R46 ;  /* 0x0024102e01007387 */ /* 0x000fe80000100a00 */
[----:B------:R-:W-:Y:S04]  /*95a0*/  STL.64 [R1+0x2440], R46 ;  /* 0x0024402e01007387 */ /* 0x000fe80000100a00 */
[----:B------:R-:W-:Y:S04]  /*95b0*/  STL.64 [R1+0x2480], R46 ;  /* 0x0024802e01007387 */ /* 0x000fe80000100a00 */
[----:B------:R0:W-:Y:S04]  /*95c0*/  STL.64 [R1+0x24c8], R46 ;  /* 0x0024c82e01007387 */ /* 0x0001e80000100a00 */
[----:B------:R-:W-:Y:S04]  /*95d0*/  STS.U16 [R71+UR76+0x2880], R46 ;  /* 0x0028802e47007988 */ /* 0x000fe8000800044c */
[----:B------:R-:W-:Y:S04]  /*95e0*/  STS.U16 [R71+UR76+0x12880], R45 ;  /* 0x0128802d47007988 */ /* 0x000fe8000800044c */
[----:B0-----:R-:W2:Y:S04]  /*95f0*/  LDL.LU R47, [R1+0x1c] ;  /* 0x00001c00012f7983 */ /* 0x001ea80000300800 */
[----:B------:R-:W-:Y:S04]  /*9600*/  STL.64 [R1+0x23c0], R44 ;  /* 0x0023c02c01007387 */ /* 0x000fe80000100a00 */
[----:B------:R-:W-:Y:S04]  /*9610*/  STL.64 [R1+0x23e8], R44 ;  /* 0x0023e82c01007387 */ /* 0x000fe80000100a00 */
[----:B------:R-:W-:Y:S04]  /*9620*/  STL.64 [R1+0x2470], R44 ;  /* 0x0024702c01007387 */ /* 0x000fe80000100a00 */
[----:B------:R-:W-:Y:S04]  /*9630*/  STS.U16 [R71+UR76+0x2c80], R44 ;  /* 0x002c802c47007988 */ /* 0x000fe8000800044c */
[----:B------:R0:W-:Y:S04]  /*9640*/  STL.64 [R1+0x24b0], R44 ;  /* 0x0024b02c01007387 */ /* 0x0001e80000100a00 */
[----:B0-----:R-:W2:Y:S04]  /*9650*/  LDL.LU R44, [R1+0x24] ;  /* 0x00002400012c7983 */ /* 0x001ea80000300800 */
[----:B------:R-:W2:Y:S04]  /*9660*/  LDL.LU R45, [R1+0x20] ;  /* 0x00002000012d7983 */ /* 0x000ea80000300800 */
[----:B------:R-:W-:Y:S04]  /*9670*/  STL.64 [R1+0x2398], R42 ;  /* 0x0023982a01007387 */ /* 0x000fe80000100a00 */
        /* <DEDUP_REMOVED lines=21> */
[----:B------:R-:W-:Y:S04]  /*97d0*/  STS.U16 [R71+UR76+0x12c80], R43 ;  /* 0x012c802b47007988 */ /* 0x000fe8000800044c */
        /* <DEDUP_REMOVED lines=35> */
[----:B------:R-:W-:Y:S04]  /*9a10*/  STL.64 [R1+0x2330], R26 ;  /* 0x0023301a01007387 */ /* 0x000fe80000100a00 */
[----:B------:R-:W-:Y:S04]  /*9a20*/  STS.U16 [R71+UR76+0x15080], R25 ;  /* 0x0150801947007988 */ /* 0x000fe8000800044c */
[----:B------:R-:W-:Y:S04]  /*9a30*/  STS.U16 [R71+UR76+0x5480], R24 ;  /* 0x0054801847007988 */ /* 0x000fe8000800044c */
        /* <DEDUP_REMOVED lines=36> */
[----:B------:R0:W-:Y:S04]  /*9c80*/  STS.U16 [R71+UR76+0x7880], R6 ;  /* 0x0078800647007988 */ /* 0x0001e8000800044c */
[----:B------:R1:W-:Y:S04]  /*9c90*/  STS.U16 [R71+UR76+0x17880], R4 ;  /* 0x0178800447007988 */ /* 0x0003e8000800044c */
[----:B0-----:R-:W2:Y:S04]  /*9ca0*/  LDL.LU R6, [R1+0x28] ;  /* 0x0000280001067983 */ /* 0x001ea80000300800 */
[----:B-1----:R-:W2:Y:S01]  /*9cb0*/  LDL.LU R4, [R1+0x2c] ;  /* 0x00002c0001047983 */ /* 0x002ea20000300800 */
[----:B------:R-:W-:-:S03]  /*9cc0*/  LOP3.LUT R5, R0, 0x20, RZ, 0x3c, !PT ;  /* 0x0000002000057812 */ /* 0x000fc600078e3cff */
[----:B------:R-:W-:Y:S04]  /*9cd0*/  STS.U16 [R71+UR76+0x7c80], R54 ;  /* 0x007c803647007988 */ /* 0x000fe8000800044c */
[----:B------:R-:W-:Y:S04]  /*9ce0*/  STS.U16 [R71+UR76+0x17c80], R53 ;  /* 0x017c803547007988 */ /* 0x000fe8000800044c */
[----:B----4-:R0:W-:Y:S04]  /*9cf0*/  STS.U16 [R71+UR76+0x80], R70 ;  /* 0x0000804647007988 */ /* 0x0101e8000800044c */
[----:B------:R1:W-:Y:S04]  /*9d00*/  STS.U16 [R71+UR76+0x10080], R72 ;  /* 0x0100804847007988 */ /* 0x0003e8000800044c */
[----:B0-----:R-:W4:Y:S04]  /*9d10*/  LDL.LU R70, [R1+0x2520] ;  /* 0x0025200001467983 */ /* 0x001f280000300800 */
[----:B------:R-:W-:Y:S04]  /*9d20*/  STL [R1+0x1c60], R5 ;  /* 0x001c600501007387 */ /* 0x000fe80000100800 */
[----:B-1----:R-:W3:Y:S04]  /*9d30*/  LDL.LU R71, [R1+0x251c] ;  /* 0x00251c0001477983 */ /* 0x002ee80000300800 */
[----:B------:R-:W4:Y:S04]  /*9d40*/  LDL.LU R72, [R1+0x2518] ;  /* 0x0025180001487983 */ /* 0x000f280000300800 */
[----:B------:R0:W-:Y:S04]  /*9d50*/  STS.U16 [R5+UR76+0x100], R73 ;  /* 0x0001004905007988 */ /* 0x0001e8000800044c */
[----:B------:R1:W-:Y:S04]  /*9d60*/  STS.U16 [R5+UR76+0x10100], R74 ;  /* 0x0101004a05007988 */ /* 0x0003e8000800044c */
[----:B------:R1:W-:Y:S04]  /*9d70*/  STS.U16 [R5+UR76+0x500], R75 ;  /* 0x0005004b05007988 */ /* 0x0003e8000800044c */
[----:B0-----:R-:W4:Y:S04]  /*9d80*/  LDL.LU R73, [R1+0x2514] ;  /* 0x0025140001497983 */ /* 0x001f280000300800 */
[----:B-1----:R-:W4:Y:S04]  /*9d90*/  LDL.LU R74, [R1+0x2510] ;  /* 0x00251000014a7983 */ /* 0x002f280000300800 */
        /* <DEDUP_REMOVED lines=25> */
[----:B--2---:R-:W-:Y:S04]  /*9f30*/  STS.U16 [R5+UR76+0x11d00], R4 ;  /* 0x011d000405007988 */ /* 0x004fe8000800044c */
[----:B------:R-:W-:Y:S04]  /*9f40*/  STS.U16 [R5+UR76+0x2100], R6 ;  /* 0x0021000605007988 */ /* 0x000fe8000800044c */
[----:B------:R-:W-:Y:S04]  /*9f50*/  STS.U16 [R5+UR76+0x12100], R44 ;  /* 0x0121002c05007988 */ /* 0x000fe8000800044c */
[----:B------:R-:W-:Y:S04]  /*9f60*/  STS.U16 [R5+UR76+0x2500], R45 ;  /* 0x0025002d05007988 */ /* 0x000fe8000800044c */
[----:B------:R-:W-:Y:S04]  /*9f70*/  STS.U16 [R5+UR76+0x12500], R47 ;  /* 0x0125002f05007988 */ /* 0x000fe8000800044c */
[----:B------:R-:W-:Y:S04]  /*9f80*/  STS.U16 [R5+UR76+0x2900], R48 ;  /* 0x0029003005007988 */ /* 0x000fe8000800044c */
[----:B------:R-:W-:Y:S04]  /*9f90*/  STS.U16 [R5+UR76+0x12900], R49 ;  /* 0x0129003105007988 */ /* 0x000fe8000800044c */
[----:B------:R-:W-:Y:S04]  /*9fa0*/  STS.U16 [R5+UR76+0x2d00], R50 ;  /* 0x002d003205007988 */ /* 0x000fe8000800044c */
[----:B---3--:R-:W-:Y:S04]  /*9fb0*/  STS.U16 [R5+UR76+0x12d00], R51 ;  /* 0x012d003305007988 */ /* 0x008fe8000800044c */
[----:B------:R0:W-:Y:S04]  /*9fc0*/  STS.U16 [R5+UR76+0x3100], R91 ;  /* 0x0031005b05007988 */ /* 0x0001e8000800044c */
[----:B------:R1:W-:Y:S04]  /*9fd0*/  STS.U16 [R5+UR76+0x13100], R2 ;  /* 0x0131000205007988 */ /* 0x0003e8000800044c */
[----:B0-----:R-:W2:Y:S04]  /*9fe0*/  LDL.LU R91, [R1+0x80] ;  /* 0x00008000015b7983 */ /* 0x001ea80000300800 */
[----:B-1----:R-:W3:Y:S04]  /*9ff0*/  LDL.LU R2, [R1+0x7c] ;  /* 0x00007c0001027983 */ /* 0x002ee80000300800 */
[----:B------:R0:W-:Y:S04]  /*a000*/  STS.U16 [R5+UR76+0x3500], R3 ;  /* 0x0035000305007988 */ /* 0x0001e8000800044c */
[----:B0-----:R-:W3:Y:S04]  /*a010*/  LDL.LU R3, [R1+0x78] ;  /* 0x0000780001037983 */ /* 0x001ee80000300800 */
[----:B------:R-:W3:Y:S04]  /*a020*/  LDL.LU R6, [R1+0x74] ;  /* 0x0000740001067983 */ /* 0x000ee80000300800 */
[----:B------:R-:W3:Y:S04]  /*a030*/  LDL.LU R44, [R1+0xac] ;  /* 0x0000ac00012c7983 */ /* 0x000ee80000300800 */
[----:B------:R-:W3:Y:S04]  /*a040*/  LDL.LU R45, [R1+0xa8] ;  /* 0x0000a800012d7983 */ /* 0x000ee80000300800 */
[----:B------:R-:W3:Y:S04]  /*a050*/  LDL.LU R47, [R1+0xa4] ;  /* 0x0000a400012f7983 */ /* 0x000ee80000300800 */
[----:B------:R-:W3:Y:S04]  /*a060*/  LDL.LU R48, [R1+0xa0] ;  /* 0x0000a00001307983 */ /* 0x000ee80000300800 */
[----:B------:R-:W3:Y:S04]  /*a070*/  LDL.LU R49, [R1+0x9c] ;  /* 0x00009c0001317983 */ /* 0x000ee80000300800 */
[----:B------:R-:W3:Y:S04]  /*a080*/  LDL.LU R50, [R1+0x98] ;  /* 0x0000980001327983 */ /* 0x000ee80000300800 */
[----:B------:R-:W3:Y:S04]  /*a090*/  LDL.LU R51, [R1+0x94] ;  /* 0x0000940001337983 */ /* 0x000ee80000300800 */
[----:B----4-:R-:W-:Y:S04]  /*a0a0*/  STS.U16 [R5+UR76+0x13500], R87 ;  /* 0x0135005705007988 */ /* 0x010fe8000800044c */
[----:B------:R-:W-:Y:S04]  /*a0b0*/  STS.U16 [R5+UR76+0x3900], R86 ;  /* 0x0039005605007988 */ /* 0x000fe8000800044c */
        /* <DEDUP_REMOVED lines=29> */
[----:B------:R-:W-:Y:S04]  /*a290*/  STL [R1+0x222c], R87 ;  /* 0x00222c5701007387 */ /* 0x000fe80000100800 */
[----:B------:R-:W-:Y:S04]  /*a2a0*/  STS.U16 [R5+UR76+0x7500], R56 ;  /* 0x0075003805007988 */ /* 0x000fe8000800044c */
[----:B------:R-:W-:Y:S04]  /*a2b0*/  STL.64 [R1+0x2230], R66 ;  /* 0x0022304201007387 */ /* 0x000fe80000100a00 */
[----:B------:R-:W-:Y:S04]  /*a2c0*/  STS.U16 [R5+UR76+0x17500], R55 ;  /* 0x0175003705007988 */ /* 0x000fe8000800044c */
[----:B------:R-:W-:Y:S04]  /*a2d0*/  STL [R1+0x2190], R0 ;  /* 0x0021900001007387 */ /* 0x000fe80000100800 */
[----:B--2---:R0:W-:Y:S04]  /*a2e0*/  STS.U16 [R5+UR76+0x7900], R91 ;  /* 0x0079005b05007988 */ /* 0x0041e8000800044c */
[----:B---3--:R1:W-:Y:S04]  /*a2f0*/  STS.U16 [R5+UR76+0x17900], R2 ;  /* 0x0179000205007988 */ /* 0x0083e8000800044c */
[----:B0-----:R-:W2:Y:S04]  /*a300*/  LDL.LU R91, [R1+0x24d8] ;  /* 0x0024d800015b7983 */ /* 0x001ea80000300800 */
[----:B-1----:R-:W3:Y:S01]  /*a310*/  LDL.LU R2, [R1+0x24d4] ;  /* 0x0024d40001027983 */ /* 0x002ee20000300800 */
[----:B------:R-:W-:-:S03]  /*a320*/  LOP3.LUT R4, R0, 0x30, RZ, 0x3c, !PT ;  /* 0x0000003000047812 */ /* 0x000fc600078e3cff */
[----:B------:R-:W-:Y:S04]  /*a330*/  STS.U16 [R5+UR76+0x7d00], R3 ;  /* 0x007d000305007988 */ /* 0x000fe8000800044c */
[----:B------:R0:W-:Y:S04]  /*a340*/  STS.U16 [R5+UR76+0x17d00], R6 ;  /* 0x017d000605007988 */ /* 0x0001e8000800044c */
[----:B------:R-:W-:Y:S04]  /*a350*/  STS.U16 [R4+UR76+0x180], R44 ;  /* 0x0001802c04007988 */ /* 0x000fe8000800044c */
[----:B------:R-:W-:Y:S01]  /*a360*/  STS.U16 [R4+UR76+0x10180], R45 ;  /* 0x0101802d04007988 */ /* 0x000fe2000800044c */
[----:B------:R-:W-:Y:S01]  /*a370*/  PRMT R62, RZ, 0x7610, R62 ;  /* 0x00007610ff3e7816 */ /* 0x000fe2000000003e */
[----:B0-----:R-:W0:Y:S02]  /*a380*/  LDC R5, c[0x0][0x3a0] ;  /* 0x0000e800ff057b82 */ /* 0x001e240000000800 */
[----:B------:R-:W-:Y:S04]  /*a390*/  STS.U16 [R4+UR76+0x580], R47 ;  /* 0x0005802f04007988 */ /* 0x000fe8000800044c */
[----:B------:R-:W-:Y:S04]  /*a3a0*/  STS.U16 [R4+UR76+0x10580], R48 ;  /* 0x0105803004007988 */ /* 0x000fe8000800044c */
[----:B------:R-:W-:Y:S04]  /*a3b0*/  STS.U16 [R4+UR76+0x980], R49 ;  /* 0x0009803104007988 */ /* 0x000fe8000800044c */
[----:B------:R-:W-:Y:S04]  /*a3c0*/  STS.U16 [R4+UR76+0x10980], R50 ;  /* 0x0109803204007988 */ /* 0x000fe8000800044c */
[----:B------:R3:W-:Y:S04]  /*a3d0*/  STS.U16 [R4+UR76+0xd80], R51 ;  /* 0x000d803304007988 */ /* 0x0007e8000800044c */
[----:B------:R1:W-:Y:S01]  /*a3e0*/  STL [R1+0x1c5c], R4 ;  /* 0x001c5c0401007387 */ /* 0x0003e20000100800 */
[----:B------:R-:W-:-:S02]  /*a3f0*/  PRMT R7, RZ, 0x7610, R7 ;  /* 0x00007610ff077816 */ /* 0x000fc40000000007 */
[----:B------:R-:W-:Y:S01]  /*a400*/  PRMT R46, RZ, 0x7610, R46 ;  /* 0x00007610ff2e7816 */ /* 0x000fe2000000002e */
[----:B------:R-:W4:Y:S01]  /*a410*/  LDL.LU R3, [R1+0x24d0] ;  /* 0x0024d00001037983 */ /* 0x000f220000300800 */
[C---:B---3--:R-:W-:Y:S02]  /*a420*/  IMAD R51, R2.reuse, 0x1b, RZ ;  /* 0x0000001b02337824 */ /* 0x048fe400078e02ff */
[----:B-1----:R-:W-:Y:S02]  /*a430*/  IMAD R4, R2, 0x1c, RZ ;  /* 0x0000001c02047824 */ /* 0x002fe400078e02ff */
[----:B------:R-:W-:-:S04]  /*a440*/  IMAD.WIDE R50, R51, 0x2, R88 ;  /* 0x0000000233327825 */ /* 0x000fc800078e0258 */
[C---:B------:R-:W-:Y:S01]  /*a450*/  IMAD.WIDE R44, R4.reuse, 0x2, R88 ;  /* 0x00000002042c7825 */ /* 0x040fe200078e0258 */
[----:B------:R-:W3:Y:S03]  /*a460*/  @!P4 LDG.E.U16 R62, desc[UR6][R50.64] ;  /* 0x00000006323ec981 */ /* 0x000ee6000c1e1500 */
[----:B--2---:R-:W-:Y:S01]  /*a470*/  IMAD.WIDE R48, R4, 0x2, R90 ;  /* 0x0000000204307825 */ /* 0x004fe200078e025a */
[----:B------:R-:W2:Y:S04]  /*a480*/  @!P0 LDG.E.U16 R7, desc[UR6][R44.64] ;  /* 0x000000062c078981 */ /* 0x000ea8000c1e1500 */
[----:B------:R1:W2:Y:S01]  /*a490*/  @!P0 LDG.E.U16 R46, desc[UR6][R48.64] ;  /* 0x00000006302e8981 */ /* 0x0002a2000c1e1500 */
[----:B0-----:R-:W-:-:S03]  /*a4a0*/  VIADD R4, R5, 0xffffffdb ;  /* 0xffffffdb05047836 */ /* 0x001fc60000000000 */
[----:B------:R-:W-:Y:S02]  /*a4b0*/  STL.64 [R1+0xef0], R50 ;  /* 0x000ef03201007387 */ /* 0x000fe40000100a00 */
[----:B------:R-:W-:Y:S01]  /*a4c0*/  ISETP.GE.U32.AND P0, PT, R4, 0x7ffffedc, PT ;  /* 0x7ffffedc0400780c */ /* 0x000fe20003f06070 */
[----:B------:R-:W-:Y:S01]  /*a4d0*/  IMAD R4, R2, 0x1d, RZ ;  /* 0x0000001d02047824 */ /* 0x000fe200078e02ff */
[----:B------:R1:W-:Y:S01]  /*a4e0*/  STL.64 [R1+0xee8], R48 ;  /* 0x000ee83001007387 */ /* 0x0003e20000100a00 */
[----:B------:R-:W-:Y:S01]  /*a4f0*/  VIADD R6, R5, 0xffffffdc ;  /* 0xffffffdc05067836 */ /* 0x000fe20000000000 */
[----:B------:R-:W-:-:S04]  /*a500*/  PRMT R92, RZ, 0x7610, R92 ;  /* 0x00007610ff5c7816 */ /* 0x000fc8000000005c */
[----:B------:R-:W-:Y:S01]  /*a510*/  ISETP.GE.U32.AND P4, PT, R6, 0x7ffffedd, PT ;  /* 0x7ffffedd0600780c */ /* 0x000fe20003f86070 */
[----:B------:R-:W-:Y:S01]  /*a520*/  IMAD R6, R2, 0x1e, RZ ;  /* 0x0000001e02067824 */ /* 0x000fe200078e02ff */
[----:B------:R-:W-:Y:S02]  /*a530*/  PRMT R42, RZ, 0x7610, R42 ;  /* 0x00007610ff2a7816 */ /* 0x000fe4000000002a */
[----:B----4-:R-:W-:Y:S01]  /*a540*/  PRMT R3, RZ, 0x7610, R3 ;  /* 0x00007610ff037816 */ /* 0x010fe20000000003 */
[----:B-1----:R-:W-:Y:S01]  /*a550*/  IMAD.WIDE R48, R6, 0x2, R90 ;  /* 0x0000000206307825 */ /* 0x002fe200078e025a */
[----:B------:R-:W-:-:S03]  /*a560*/  PRMT R43, RZ, 0x7610, R43 ;  /* 0x00007610ff2b7816 */ /* 0x000fc6000000002b */
[C---:B------:R-:W-:Y:S01]  /*a570*/  IMAD.WIDE R50, R4.reuse, 0x2, R88 ;  /* 0x0000000204327825 */ /* 0x040fe200078e0258 */
[----:B------:R-:W4:Y:S04]  /*a580*/  @!P3 LDG.E.U16 R92, desc[UR6][R48.64] ;  /* 0x00000006305cb981 */ /* 0x000f28000c1e1500 */
[----:B------:R0:W4:Y:S04]  /*a590*/  @!P1 LDG.E.U16 R43, desc[UR6][R50.64] ;  /* 0x00000006322b9981 */ /* 0x000128000c1e1500 */
[----:B---3--:R-:W-:Y:S04]  /*a5a0*/  STL [R1+0x2184], R62 ;  /* 0x0021843e01007387 */ /* 0x008fe80000100800 */
[----:B------:R-:W-:Y:S04]  /*a5b0*/  STL.64 [R1+0xee0], R44 ;  /* 0x000ee02c01007387 */ /* 0x000fe80000100a00 */
[----:B--2---:R-:W-:Y:S04]  /*a5c0*/  STL [R1+0x8c], R7 ;  /* 0x00008c0701007387 */ /* 0x004fe80000100800 */
[----:B------:R1:W-:Y:S02]  /*a5d0*/  STL [R1+0x90], R46 ;  /* 0x0000902e01007387 */ /* 0x0003e40000100800 */
[----:B-1----:R-:W-:-:S05]  /*a5e0*/  IMAD.WIDE R46, R4, 0x2, R90 ;  /* 0x00000002042e7825 */ /* 0x002fca00078e025a */
[----:B------:R-:W2:Y:S01]  /*a5f0*/  @!P1 LDG.E.U16 R3, desc[UR6][R46.64] ;  /* 0x000000062e039981 */ /* 0x000ea2000c1e1500 */
[----:B------:R-:W-:-:S03]  /*a600*/  IMAD.WIDE R44, R6, 0x2, R88 ;  /* 0x00000002062c7825 */ /* 0x000fc600078e0258 */
[----:B------:R1:W-:Y:S04]  /*a610*/  STL.64 [R1+0xed8], R46 ;  /* 0x000ed82e01007387 */ /* 0x0003e80000100a00 */
[----:B------:R3:W3:Y:S04]  /*a620*/  @!P3 LDG.E.U16 R42, desc[UR6][R44.64] ;  /* 0x000000062c2ab981 */ /* 0x0006e8000c1e1500 */
[----:B------:R0:W-:Y:S04]  /*a630*/  STL.64 [R1+0xed0], R50 ;  /* 0x000ed03201007387 */ /* 0x0001e80000100a00 */
[----:B-1----:R-:W3:Y:S01]  /*a640*/  LDL.LU.64 R46, [R1+0x24c8] ;  /* 0x0024c800012e7983 */ /* 0x002ee20000300a00 */
[----:B------:R-:W-:-:S05]  /*a650*/  VIADD R4, R5, 0xffffffd9 ;  /* 0xffffffd905047836 */ /* 0x000fca0000000000 */
[----:B------:R-:W-:Y:S01]  /*a660*/  ISETP.GE.U32.AND P3, PT, R4, 0x7ffffeda, PT ;  /* 0x7ffffeda0400780c */ /* 0x000fe20003f66070 */
[C---:B------:R-:W-:Y:S02]  /*a670*/  IMAD R4, R2.reuse, 0x1f, RZ ;  /* 0x0000001f02047824 */ /* 0x040fe400078e02ff */
[----:B------:R-:W-:Y:S01]  /*a680*/  IMAD R6, R2, 0x23, RZ ;  /* 0x0000002302067824 */ /* 0x000fe200078e02ff */
[----:B------:R-:W-:Y:S02]  /*a690*/  PRMT R61, RZ, 0x7610, R61 ;  /* 0x00007610ff3d7816 */ /* 0x000fe4000000003d */
[----:B------:R-:W-:Y:S01]  /*a6a0*/  PRMT R60, RZ, 0x7610, R60 ;  /* 0x00007610ff3c7816 */ /* 0x000fe2000000003c */
[C---:B0-----:R-:W-:Y:S01]  /*a6b0*/  IMAD.WIDE R50, R4.reuse, 0x2, R88 ;  /* 0x0000000204327825 */ /* 0x041fe200078e0258 */
[----:B--2---:R0:W-:Y:S04]  /*a6c0*/  STL [R1+0x1154], R3 ;  /* 0x0011540301007387 */ /* 0x0041e80000100800 */
[----:B0-----:R-:W2:Y:S04]  /*a6d0*/  LDL.LU R3, [R1+0x24c0] ;  /* 0x0024c00001037983 */ /* 0x001ea80000300800 */
[----:B------:R0:W-:Y:S04]  /*a6e0*/  STL.64 [R1+0xec8], R48 ;  /* 0x000ec83001007387 */ /* 0x0001e80000100a00 */
[----:B------:R3:W-:Y:S04]  /*a6f0*/  STL.64 [R1+0xec0], R44 ;  /* 0x000ec02c01007387 */ /* 0x0007e80000100a00 */
[----:B----4-:R-:W-:Y:S01]  /*a700*/  STL [R1+0x217c], R92 ;  /* 0x00217c5c01007387 */ /* 0x010fe20000100800 */
[----:B0-----:R-:W-:-:S05]  /*a710*/  IMAD.WIDE R48, R4, 0x2, R90 ;  /* 0x0000000204307825 */ /* 0x001fca00078e025a */
[----:B------:R-:W-:Y:S01]  /*a720*/  STL.64 [R1+0xeb8], R48 ;  /* 0x000eb83001007387 */ /* 0x000fe20000100a00 */
[----:B---3--:R-:W-:-:S03]  /*a730*/  IMAD.WIDE R44, R6, 0x2, R90 ;  /* 0x00000002062c7825 */ /* 0x008fc600078e025a */
[----:B------:R-:W-:Y:S01]  /*a740*/  STL [R1+0x116c], R42 ;  /* 0x00116c2a01007387 */ /* 0x000fe20000100800 */
[----:B------:R-:W-:-:S03]  /*a750*/  PRMT R47, RZ, 0x7610, R47 ;  /* 0x00007610ff2f7816 */ /* 0x000fc6000000002f */
[----:B------:R0:W-:Y:S01]  /*a760*/  STL [R1+0x1150], R43 ;  /* 0x0011502b01007387 */ /* 0x0001e20000100800 */
[----:B------:R-:W-:-:S03]  /*a770*/  PRMT R46, RZ, 0x7610, R46 ;  /* 0x00007610ff2e7816 */ /* 0x000fc6000000002e */
[----:B------:R-:W3:Y:S04]  /*a780*/  @!P4 LDG.E.U16 R61, desc[UR6][R44.64] ;  /* 0x000000062c3dc981 */ /* 0x000ee8000c1e1500 */
[----:B------:R-:W4:Y:S01]  /*a790*/  @!P6 LDG.E.U16 R47, desc[UR6][R48.64] ;  /* 0x00000006302fe981 */ /* 0x000f22000c1e1500 */
[----:B0-----:R-:W-:-:S03]  /*a7a0*/  IMAD.WIDE R42, R6, 0x2, R88 ;  /* 0x00000002062a7825 */ /* 0x001fc600078e0258 */
[----:B------:R0:W-:Y:S04]  /*a7b0*/  STL.64 [R1+0xeb0], R50 ;  /* 0x000eb03201007387 */ /* 0x0001e80000100a00 */
[----:B------:R-:W3:Y:S04]  /*a7c0*/  @!P4 LDG.E.U16 R60, desc[UR6][R42.64] ;  /* 0x000000062a3cc981 */ /* 0x000ee8000c1e1500 */
[----:B------:R-:W2:Y:S04]  /*a7d0*/  LDL.LU.64 R48, [R1+0x24b8] ;  /* 0x0024b80001307983 */ /* 0x000ea80000300a00 */
[----:B------:R0:W4:Y:S01]  /*a7e0*/  @!P6 LDG.E.U16 R46, desc[UR6][R50.64] ;  /* 0x00000006322ee981 */ /* 0x000122000c1e1500 */
[----:B------:R-:W-:-:S02]  /*a7f0*/  VIADD R7, R5, 0xffffffda ;  /* 0xffffffda05077836 */ /* 0x000fc40000000000 */
[----:B------:R-:W-:Y:S01]  /*a800*/  VIADD R4, R5, 0xffffffd4 ;  /* 0xffffffd405047836 */ /* 0x000fe20000000000 */
[----:B------:R1:W-:Y:S02]  /*a810*/  STL.64 [R1+0xe78], R44 ;  /* 0x000e782c01007387 */ /* 0x0003e40000100a00 */
[----:B------:R-:W-:Y:S02]  /*a820*/  ISETP.GE.U32.AND P1, PT, R7, 0x7ffffedb, PT ;  /* 0x7ffffedb0700780c */ /* 0x000fe40003f26070 */
[----:B------:R1:W-:Y:S01]  /*a830*/  STL.64 [R1+0xe70], R42 ;  /* 0x000e702a01007387 */ /* 0x0003e20000100a00 */
[----:B------:R-:W-:Y:S01]  /*a840*/  ISETP.GE.U32.AND P4, PT, R4, 0x7ffffed5, PT ;  /* 0x7ffffed50400780c */ /* 0x000fe20003f86070 */
[C---:B------:R-:W-:Y:S02]  /*a850*/  IMAD R4, R2.reuse, 0x24, RZ ;  /* 0x0000002402047824 */ /* 0x040fe400078e02ff */
[----:B------:R-:W-:Y:S01]  /*a860*/  IMAD R6, R2, 0x25, RZ ;  /* 0x0000002502067824 */ /* 0x000fe200078e02ff */
[----:B------:R-:W-:Y:S01]  /*a870*/  PRMT R40, RZ, 0x7610, R40 ;  /* 0x00007610ff287816 */ /* 0x000fe20000000028 */
[----:B0-----:R-:W-:Y:S01]  /*a880*/  IMAD.WIDE R50, R4, 0x2, R88 ;  /* 0x0000000204327825 */ /* 0x001fe200078e0258 */
[----:B------:R-:W-:-:S03]  /*a890*/  PRMT R41, RZ, 0x7610, R41 ;  /* 0x00007610ff297816 */ /* 0x000fc60000000029 */
[----:B-1----:R-:W-:-:S04]  /*a8a0*/  IMAD.WIDE R44, R4, 0x2, R90 ;  /* 0x00000002042c7825 */ /* 0x002fc800078e025a */
[----:B------:R-:W-:-:S05]  /*a8b0*/  IMAD.WIDE R42, R6, 0x2, R88 ;  /* 0x00000002062a7825 */ /* 0x000fca00078e0258 */
[----:B------:R-:W4:Y:S04]  /*a8c0*/  @!P1 LDG.E.U16 R40, desc[UR6][R42.64] ;  /* 0x000000062a289981 */ /* 0x000f28000c1e1500 */
[----:B---3--:R-:W-:Y:S04]  /*a8d0*/  STL.64 [R1+0x2188], R60 ;  /* 0x0021883c01007387 */ /* 0x008fe80000100a00 */
[----:B------:R-:W-:Y:S01]  /*a8e0*/  STL.64 [R1+0x21b8], R60 ;  /* 0x0021b83c01007387 */ /* 0x000fe20000100a00 */
[----:B--2---:R-:W-:-:S03]  /*a8f0*/  PRMT R49, RZ, 0x7610, R49 ;  /* 0x00007610ff317816 */ /* 0x004fc60000000031 */
[----:B------:R-:W-:Y:S01]  /*a900*/  STL.64 [R1+0x21c8], R60 ;  /* 0x0021c83c01007387 */ /* 0x000fe20000100a00 */
[----:B------:R-:W-:-:S03]  /*a910*/  PRMT R48, RZ, 0x7610, R48 ;  /* 0x00007610ff307816 */ /* 0x000fc60000000030 */
[----:B------:R-:W-:Y:S04]  /*a920*/  STL.64 [R1+0x21d8], R60 ;  /* 0x0021d83c01007387 */ /* 0x000fe80000100a00 */
[----:B------:R-:W-:Y:S04]  /*a930*/  STL.64 [R1+0x21e8], R60 ;  /* 0x0021e83c01007387 */ /* 0x000fe80000100a00 */
[----:B------:R-:W-:Y:S04]  /*a940*/  STL.64 [R1+0x21f8], R60 ;  /* 0x0021f83c01007387 */ /* 0x000fe80000100a00 */
[----:B----4-:R-:W-:Y:S04]  /*a950*/  STL [R1+0x136c], R46 ;  /* 0x00136c2e01007387 */ /* 0x010fe80000100800 */
[----:B------:R0:W-:Y:S04]  /*a960*/  STL [R1+0x1370], R47 ;  /* 0x0013702f01007387 */ /* 0x0001e80000100800 */
[----:B------:R1:W-:Y:S04]  /*a970*/  STL.64 [R1+0xe68], R44 ;  /* 0x000e682c01007387 */ /* 0x0003e80000100a00 */
[----:B------:R2:W-:Y:S01]  /*a980*/  STL.64 [R1+0xe60], R50 ;  /* 0x000e603201007387 */ /* 0x0005e20000100a00 */
[----:B0-----:R-:W-:-:S03]  /*a990*/  IMAD.WIDE R46, R6, 0x2, R90 ;  /* 0x00000002062e7825 */ /* 0x001fc600078e025a */
[----:B------:R-:W3:Y:S04]  /*a9a0*/  @!P0 LDG.E.U16 R49, desc[UR6][R44.64] ;  /* 0x000000062c318981 */ /* 0x000ee8000c1e1500 */
[----:B------:R-:W4:Y:S04]  /*a9b0*/  @!P0 LDG.E.U16 R48, desc[UR6][R50.64] ;  /* 0x0000000632308981 */ /* 0x000f28000c1e1500 */
[----:B------:R0:W3:Y:S04]  /*a9c0*/  @!P1 LDG.E.U16 R41, desc[UR6][R46.64] ;  /* 0x000000062e299981 */ /* 0x0000e8000c1e1500 */
[----:B-1----:R-:W4:Y:S04]  /*a9d0*/  LDL.LU.64 R44, [R1+0x24b0] ;  /* 0x0024b000012c7983 */ /* 0x002f280000300a00 */
[----:B--2---:R-:W2:Y:S01]  /*a9e0*/  LDL.LU.64 R50, [R1+0x24a8] ;  /* 0x0024a80001327983 */ /* 0x004ea20000300a00 */
[----:B------:R-:W-:-:S02]  /*a9f0*/  VIADD R4, R5, 0xffffffd2 ;  /* 0xffffffd205047836 */ /* 0x000fc40000000000 */
[----:B------:R-:W-:Y:S01]  /*aa00*/  VIADD R7, R5, 0xffffffd8 ;  /* 0xffffffd805077836 */ /* 0x000fe20000000000 */
[----:B------:R-:W-:Y:S02]  /*aa10*/  STL.64 [R1+0xe58], R46 ;  /* 0x000e582e01007387 */ /* 0x000fe40000100a00 */
[----:B------:R-:W-:Y:S01]  /*aa20*/  ISETP.GE.U32.AND P1, PT, R4, 0x7ffffed3, PT ;  /* 0x7ffffed30400780c */ /* 0x000fe20003f26070 */
[----:B------:R-:W-:Y:S01]  /*aa30*/  IMAD R4, R2, 0x26, RZ ;  /* 0x0000002602047824 */ /* 0x000fe200078e02ff */
[----:B------:R1:W-:Y:S01]  /*aa40*/  STL.64 [R1+0xe50], R42 ;  /* 0x000e502a01007387 */ /* 0x0003e20000100a00 */
[----:B------:R-:W-:-:S03]  /*aa50*/  ISETP.GE.U32.AND P6, PT, R7, 0x7ffffed9, PT ;  /* 0x7ffffed90700780c */ /* 0x000fc60003fc6070 */
[----:B------:R-:W-:Y:S01]  /*aa60*/  STL [R1+0x1148], R40 ;  /* 0x0011482801007387 */ /* 0x000fe20000100800 */
[----:B------:R-:W-:Y:S02]  /*aa70*/  IMAD R6, R2, 0x27, RZ ;  /* 0x0000002702067824 */ /* 0x000fe400078e02ff */
[----:B-1----:R-:W-:-:S04]  /*aa80*/  IMAD.WIDE R42, R4, 0x2, R88 ;  /* 0x00000002042a7825 */ /* 0x002fc800078e0258 */
[----:B0-----:R-:W-:Y:S01]  /*aa90*/  IMAD.WIDE R46, R6, 0x2, R88 ;  /* 0x00000002062e7825 */ /* 0x001fe200078e0258 */
[----:B---3--:R0:W-:Y:S01]  /*aaa0*/  STL [R1+0x114c], R41 ;  /* 0x00114c2901007387 */ /* 0x0081e20000100800 */
[----:B--2---:R-:W-:Y:S02]  /*aab0*/  PRMT R50, RZ, 0x7610, R50 ;  /* 0x00007610ff327816 */ /* 0x004fe40000000032 */
[----:B------:R-:W-:Y:S01]  /*aac0*/  PRMT R51, RZ, 0x7610, R51 ;  /* 0x00007610ff337816 */ /* 0x000fe20000000033 */
[----:B0-----:R-:W-:Y:S01]  /*aad0*/  IMAD.WIDE R40, R4, 0x2, R90 ;  /* 0x0000000204287825 */ /* 0x001fe200078e025a */
[----:B----4-:R-:W-:Y:S02]  /*aae0*/  PRMT R44, RZ, 0x7610, R44 ;  /* 0x00007610ff2c7816 */ /* 0x010fe4000000002c */
[----:B------:R-:W2:Y:S01]  /*aaf0*/  @!P3 LDG.E.U16 R50, desc[UR6][R42.64] ;  /* 0x000000062a32b981 */ /* 0x000ea2000c1e1500 */
[----:B------:R-:W-:-:S03]  /*ab00*/  PRMT R45, RZ, 0x7610, R45 ;  /* 0x00007610ff2d7816 */ /* 0x000fc6000000002d */
[----:B------:R-:W3:Y:S04]  /*ab10*/  @!P3 LDG.E.U16 R51, desc[UR6][R40.64] ;  /* 0x000000062833b981 */ /* 0x000ee8000c1e1500 */
[----:B------:R-:W-:Y:S04]  /*ab20*/  STL [R1+0x84], R48 ;  /* 0x0000843001007387 */ /* 0x000fe80000100800 */
[----:B------:R0:W-:Y:S04]  /*ab30*/  STL [R1+0x88], R49 ;  /* 0x0000883101007387 */ /* 0x0001e80000100800 */
[----:B------:R1:W-:Y:S04]  /*ab40*/  STL.64 [R1+0xe48], R40 ;  /* 0x000e482801007387 */ /* 0x0003e80000100a00 */
[----:B------:R-:W4:Y:S01]  /*ab50*/  @!P6 LDG.E.U16 R44, desc[UR6][R46.64] ;  /* 0x000000062e2ce981 */ /* 0x000f22000c1e1500 */
[----:B0-----:R-:W-:-:S03]  /*ab60*/  IMAD.WIDE R48, R6, 0x2, R90 ;  /* 0x0000000206307825 */ /* 0x001fc600078e025a */
[----:B------:R0:W-:Y:S04]  /*ab70*/  STL.64 [R1+0xe40], R42 ;  /* 0x000e402a01007387 */ /* 0x0001e80000100a00 */
[----:B-1----:R-:W4:Y:S04]  /*ab80*/  LDL.LU.64 R40, [R1+0x24a0] ;  /* 0x0024a00001287983 */ /* 0x002f280000300a00 */
[----:B------:R1:W4:Y:S01]  /*ab90*/  @!P6 LDG.E.U16 R45, desc[UR6][R48.64] ;  /* 0x00000006302de981 */ /* 0x000322000c1e1500 */
[C---:B------:R-:W-:Y:S02]  /*aba0*/  VIADD R4, R5.reuse, 0xffffffd0 ;  /* 0xffffffd005047836 */ /* 0x040fe40000000000 */
[----:B------:R-:W-:Y:S01]  /*abb0*/  VIADD R7, R5, 0xffffffd3 ;  /* 0xffffffd305077836 */ /* 0x000fe20000000000 */
[----:B0-----:R-:W4:Y:S02]  /*abc0*/  LDL.LU.64 R42, [R1+0x2498] ;  /* 0x00249800012a7983 */ /* 0x001f240000300a00 */
[----:B------:R-:W-:Y:S01]  /*abd0*/  ISETP.GE.U32.AND P6, PT, R4, 0x7ffffed1, PT ;  /* 0x7ffffed10400780c */ /* 0x000fe20003fc6070 */
[----:B------:R-:W-:Y:S01]  /*abe0*/  IMAD R4, R2, 0x2b, RZ ;  /* 0x0000002b02047824 */ /* 0x000fe200078e02ff */
[----:B------:R1:W-:Y:S01]  /*abf0*/  STL.64 [R1+0xe38], R48 ;  /* 0x000e383001007387 */ /* 0x0003e20000100a00 */
[----:B------:R-:W-:-:S03]  /*ac00*/  PRMT R59, RZ, 0x7610, R59 ;  /* 0x00007610ff3b7816 */ /* 0x000fc6000000003b */
[----:B------:R0:W-:Y:S01]  /*ac10*/  STL.64 [R1+0xe30], R46 ;  /* 0x000e302e01007387 */ /* 0x0001e20000100a00 */
[----:B------:R-:W-:Y:S02]  /*ac20*/  PRMT R58, RZ, 0x7610, R58 ;  /* 0x00007610ff3a7816 */ /* 0x000fe4000000003a */
[----:B------:R-:W-:Y:S01]  /*ac30*/  ISETP.GE.U32.AND P0, PT, R7, 0x7ffffed4, PT ;  /* 0x7ffffed40700780c */ /* 0x000fe20003f06070 */
[----:B------:R-:W-:Y:S02]  /*ac40*/  IMAD R6, R2, 0x2c, RZ ;  /* 0x0000002c02067824 */ /* 0x000fe400078e02ff */
[----:B-1----:R-:W-:-:S05]  /*ac50*/  IMAD.WIDE R48, R4, 0x2, R88 ;  /* 0x0000000204307825 */ /* 0x002fca00078e0258 */
[----:B------:R-:W4:Y:S01]  /*ac60*/  @!P4 LDG.E.U16 R58, desc[UR6][R48.64] ;  /* 0x00000006303ac981 */ /* 0x000f22000c1e1500 */
[----:B0-----:R-:W-:-:S03]  /*ac70*/  IMAD.WIDE R46, R6, 0x2, R90 ;  /* 0x00000002062e7825 */ /* 0x001fc600078e025a */
[----:B--2---:R-:W-:Y:S04]  /*ac80*/  STL [R1+0x1188], R50 ;  /* 0x0011883201007387 */ /* 0x004fe80000100800 */
[----:B---3--:R0:W-:Y:S02]  /*ac90*/  STL [R1+0x1168], R51 ;  /* 0x0011683301007387 */ /* 0x0081e40000100800 */
[----:B0-----:R-:W-:-:S05]  /*aca0*/  IMAD.WIDE R50, R4, 0x2, R90 ;  /* 0x0000000204327825 */ /* 0x001fca00078e025a */
[----:B------:R0:W-:Y:S04]  /*acb0*/  STL.64 [R1+0xdf8], R50 ;  /* 0x000df83201007387 */ /* 0x0001e80000100a00 */
[----:B------:R-:W2:Y:S04]  /*acc0*/  @!P4 LDG.E.U16 R59, desc[UR6][R50.64] ;  /* 0x00000006323bc981 */ /* 0x000ea8000c1e1500 */
[----:B----4-:R-:W-:Y:S01]  /*acd0*/  STL [R1+0x1348], R44 ;  /* 0x0013482c01007387 */ /* 0x010fe20000100800 */
[----:B------:R-:W-:Y:S02]  /*ace0*/  PRMT R40, RZ, 0x7610, R40 ;  /* 0x00007610ff287816 */ /* 0x000fe40000000028 */
[----:B------:R-:W-:Y:S01]  /*acf0*/  PRMT R41, RZ, 0x7610, R41 ;  /* 0x00007610ff297816 */ /* 0x000fe20000000029 */
[----:B------:R1:W-:Y:S04]  /*ad00*/  STL [R1+0x134c], R45 ;  /* 0x00134c2d01007387 */ /* 0x0003e80000100800 */
[----:B------:R-:W-:Y:S04]  /*ad10*/  STL.64 [R1+0xdf0], R48 ;  /* 0x000df03001007387 */ /* 0x000fe80000100a00 */
[----:B0-----:R-:W3:Y:S01]  /*ad20*/  LDL.LU.64 R50, [R1+0x2490] ;  /* 0x0024900001327983 */ /* 0x001ee20000300a00 */
[----:B-1----:R-:W-:-:S03]  /*ad30*/  IMAD.WIDE R44, R6, 0x2, R88 ;  /* 0x00000002062c7825 */ /* 0x002fc600078e0258 */
[----:B------:R0:W4:Y:S04]  /*ad40*/  @!P0 LDG.E.U16 R41, desc[UR6][R46.64] ;  /* 0x000000062e298981 */ /* 0x000128000c1e1500 */
[----:B------:R-:W4:Y:S01]  /*ad50*/  @!P0 LDG.E.U16 R40, desc[UR6][R44.64] ;  /* 0x000000062c288981 */ /* 0x000f22000c1e1500 */
[C---:B------:R-:W-:Y:S02]  /*ad60*/  VIADD R7, R5.reuse, 0xffffffd1 ;  /* 0xffffffd105077836 */ /* 0x040fe40000000000 */
[----:B------:R-:W-:Y:S01]  /*ad70*/  VIADD R4, R5, 0xffffffcb ;  /* 0xffffffcb05047836 */ /* 0x000fe20000000000 */
[----:B------:R0:W-:Y:S02]  /*ad80*/  STL.64 [R1+0xde8], R46 ;  /* 0x000de82e01007387 */ /* 0x0001e40000100a00 */
[----:B------:R-:W-:-:S02]  /*ad90*/  ISETP.GE.U32.AND P3, PT, R7, 0x7ffffed2, PT ;  /* 0x7ffffed20700780c */ /* 0x000fc40003f66070 */
[----:B------:R-:W-:Y:S01]  /*ada0*/  ISETP.GE.U32.AND P0, PT, R4, 0x7ffffecc, PT ;  /* 0x7ffffecc0400780c */ /* 0x000fe20003f06070 */
[C---:B------:R-:W-:Y:S02]  /*adb0*/  IMAD R4, R2.reuse, 0x2d, RZ ;  /* 0x0000002d02047824 */ /* 0x040fe400078e02ff */
[----:B------:R-:W-:Y:S01]  /*adc0*/  IMAD R6, R2, 0x2e, RZ ;  /* 0x0000002e02067824 */ /* 0x000fe200078e02ff */
[----:B------:R-:W-:Y:S01]  /*add0*/  PRMT R42, RZ, 0x7610, R42 ;  /* 0x00007610ff2a7816 */ /* 0x000fe2000000002a */
[----:B0-----:R-:W-:Y:S01]  /*ade0*/  IMAD.WIDE R46, R4, 0x2, R88 ;  /* 0x00000002042e7825 */ /* 0x001fe200078e0258 */
[----:B------:R-:W-:-:S03]  /*adf0*/  PRMT R43, RZ, 0x7610, R43 ;  /* 0x00007610ff2b7816 */ /* 0x000fc6000000002b */
[----:B------:R-:W-:-:S05]  /*ae00*/  IMAD.WIDE R48, R6, 0x2, R90 ;  /* 0x0000000206307825 */ /* 0x000fca00078e025a */
[----:B------:R0:W4:Y:S04]  /*ae10*/  @!P3 LDG.E.U16 R43, desc[UR6][R48.64] ;  /* 0x00000006302bb981 */ /* 0x000128000c1e1500 */
[----:B--2---:R-:W-:Y:S04]  /*ae20*/  STL.64 [R1+0x2198], R58 ;  /* 0x0021983a01007387 */ /* 0x004fe80000100a00 */
[----:B------:R1:W-:Y:S04]  /*ae30*/  STL.64 [R1+0xde0], R44 ;  /* 0x000de02c01007387 */ /* 0x0003e80000100a00 */
[----:B------:R-:W-:Y:S04]  /*ae40*/  STL.64 [R1+0x21b0], R58 ;  /* 0x0021b03a01007387 */ /* 0x000fe80000100a00 */
[----:B------:R-:W-:Y:S04]  /*ae50*/  STL.64 [R1+0x21c0], R58 ;  /* 0x0021c03a01007387 */ /* 0x000fe80000100a00 */
[----:B------:R-:W-:Y:S04]  /*ae60*/  STL.64 [R1+0x21d0], R58 ;  /* 0x0021d03a01007387 */ /* 0x000fe80000100a00 */
[----:B------:R-:W-:Y:S01]  /*ae70*/  STL.64 [R1+0x21e0], R58 ;  /* 0x0021e03a01007387 */ /* 0x000fe20000100a00 */
[----:B---3--:R-:W-:-:S03]  /*ae80*/  PRMT R50, RZ, 0x7610, R50 ;  /* 0x00007610ff327816 */ /* 0x008fc60000000032 */
[----:B------:R-:W-:Y:S01]  /*ae90*/  STL.64 [R1+0x21f0], R58 ;  /* 0x0021f03a01007387 */ /* 0x000fe20000100a00 */
[----:B------:R-:W-:-:S03]  /*aea0*/  PRMT R51, RZ, 0x7610, R51 ;  /* 0x00007610ff337816 */ /* 0x000fc60000000033 */
[----:B------:R-:W-:Y:S04]  /*aeb0*/  STL.64 [R1+0x2220], R58 ;  /* 0x0022203a01007387 */ /* 0x000fe80000100a00 */
[----:B----4-:R-:W-:Y:S04]  /*aec0*/  STL [R1+0x7c], R40 ;  /* 0x00007c2801007387 */ /* 0x010fe80000100800 */
[----:B------:R2:W-:Y:S01]  /*aed0*/  STL [R1+0x80], R41 ;  /* 0x0000802901007387 */ /* 0x0005e20000100800 */
[----:B-1----:R-:W-:-:S03]  /*aee0*/  IMAD.WIDE R44, R6, 0x2, R88 ;  /* 0x00000002062c7825 */ /* 0x002fc600078e0258 */
[----:B------:R-:W3:Y:S04]  /*aef0*/  @!P1 LDG.E.U16 R50, desc[UR6][R46.64] ;  /* 0x000000062e329981 */ /* 0x000ee8000c1e1500 */
[----:B------:R1:W4:Y:S01]  /*af00*/  @!P3 LDG.E.U16 R42, desc[UR6][R44.64] ;  /* 0x000000062c2ab981 */ /* 0x000322000c1e1500 */
[----:B--2---:R-:W-:-:S05]  /*af10*/  IMAD.WIDE R40, R4, 0x2, R90 ;  /* 0x0000000204287825 */ /* 0x004fca00078e025a */
[----:B------:R2:W-:Y:S04]  /*af20*/  STL.64 [R1+0xdd8], R40 ;  /* 0x000dd82801007387 */ /* 0x0005e80000100a00 */
[----:B------:R0:W-:Y:S04]  /*af30*/  STL.64 [R1+0xdd0], R46 ;  /* 0x000dd02e01007387 */ /* 0x0001e80000100a00 */
[----:B------:R-:W4:Y:S04]  /*af40*/  @!P1 LDG.E.U16 R51, desc[UR6][R40.64] ;  /* 0x0000000628339981 */ /* 0x000f28000c1e1500 */
[----:B--2---:R-:W2:Y:S04]  /*af50*/  LDL.LU.64 R40, [R1+0x2488] ;  /* 0x0024880001287983 */ /* 0x004ea80000300a00 */
[----:B0-----:R-:W2:Y:S01]  /*af60*/  LDL.LU.64 R46, [R1+0x2480] ;  /* 0x00248000012e7983 */ /* 0x001ea20000300a00 */
[----:B------:R-:W-:-:S02]  /*af70*/  VIADD R4, R5, 0xffffffc9 ;  /* 0xffffffc905047836 */ /* 0x000fc40000000000 */
[----:B------:R-:W-:-:S03]  /*af80*/  VIADD R7, R5, 0xffffffcc ;  /* 0xffffffcc05077836 */ /* 0x000fc60000000000 */
[----:B------:R-:W-:Y:S01]  /*af90*/  ISETP.GE.U32.AND P3, PT, R4, 0x7ffffeca, PT ;  /* 0x7ffffeca0400780c */ /* 0x000fe20003f66070 */
[C---:B------:R-:W-:Y:S01]  /*afa0*/  IMAD R4, R2.reuse, 0x2f, RZ ;  /* 0x0000002f02047824 */ /* 0x040fe200078e02ff */
[----:B------:R-:W-:Y:S01]  /*afb0*/  ISETP.GE.U32.AND P4, PT, R7, 0x7ffffecd, PT ;  /* 0x7ffffecd0700780c */ /* 0x000fe20003f86070 */
[----:B------:R0:W-:Y:S01]  /*afc0*/  STL.64 [R1+0xdc8], R48 ;  /* 0x000dc83001007387 */ /* 0x0001e20000100a00 */
[----:B------:R-:W-:-:S03]  /*afd0*/  IMAD R6, R2, 0x33, RZ ;  /* 0x0000003302067824 */ /* 0x000fc600078e02ff */
[----:B------:R1:W-:Y:S01]  /*afe0*/  STL.64 [R1+0xdc0], R44 ;  /* 0x000dc02c01007387 */ /* 0x0003e20000100a00 */
[----:B------:R-:W-:Y:S01]  /*aff0*/  PRMT R57, RZ, 0x7610, R57 ;  /* 0x00007610ff397816 */ /* 0x000fe20000000039 */
[----:B0-----:R-:W-:Y:S01]  /*b000*/  IMAD.WIDE R48, R4, 0x2, R90 ;  /* 0x0000000204307825 */ /* 0x001fe200078e025a */
[----:B------:R-:W-:-:S03]  /*b010*/  PRMT R56, RZ, 0x7610, R56 ;  /* 0x00007610ff387816 */ /* 0x000fc60000000038 */
[----:B-1----:R-:W-:-:S05]  /*b020*/  IMAD.WIDE R44, R6, 0x2, R90 ;  /* 0x00000002062c7825 */ /* 0x002fca00078e025a */
[----:B------:R-:W2:Y:S04]  /*b030*/  @!P4 LDG.E.U16 R57, desc[UR6][R44.64] ;  /* 0x000000062c39c981 */ /* 0x000ea8000c1e1500 */
[----:B---3--:R-:W-:Y:S04]  /*b040*/  STL [R1+0x1140], R50 ;  /* 0x0011403201007387 */ /* 0x008fe80000100800 */
[----:B----4-:R0:W-:Y:S04]  /*b050*/  STL [R1+0x1144], R51 ;  /* 0x0011443301007387 */ /* 0x0101e80000100800 */
[----:B------:R-:W-:Y:S04]  /*b060*/  STL.64 [R1+0xdb8], R48 ;  /* 0x000db83001007387 */ /* 0x000fe80000100a00 */
[----:B------:R-:W-:Y:S01]  /*b070*/  STL [R1+0x1180], R42 ;  /* 0x0011802a01007387 */ /* 0x000fe20000100800 */
[----:B0-----:R-:W-:-:S03]  /*b080*/  IMAD.WIDE R50, R4, 0x2, R88 ;  /* 0x0000000204327825 */ /* 0x001fc600078e0258 */
[----:B------:R0:W-:Y:S01]  /*b090*/  STL [R1+0x1184], R43 ;  /* 0x0011842b01007387 */ /* 0x0001e20000100800 */
[----:B--2---:R-:W-:Y:S02]  /*b0a0*/  PRMT R47, RZ, 0x7610, R47 ;  /* 0x00007610ff2f7816 */ /* 0x004fe4000000002f */
[----:B------:R-:W-:Y:S01]  /*b0b0*/  PRMT R46, RZ, 0x7610, R46 ;  /* 0x00007610ff2e7816 */ /* 0x000fe2000000002e */
[----:B------:R1:W-:Y:S04]  /*b0c0*/  STL.64 [R1+0xdb0], R50 ;  /* 0x000db03201007387 */ /* 0x0003e80000100a00 */
[----:B------:R-:W2:Y:S01]  /*b0d0*/  @!P6 LDG.E.U16 R47, desc[UR6][R48.64] ;  /* 0x00000006302fe981 */ /* 0x000ea2000c1e1500 */
[----:B0-----:R-:W-:-:S03]  /*b0e0*/  IMAD.WIDE R42, R6, 0x2, R88 ;  /* 0x00000002062a7825 */ /* 0x001fc600078e0258 */
[----:B------:R1:W3:Y:S04]  /*b0f0*/  @!P6 LDG.E.U16 R46, desc[UR6][R50.64] ;  /* 0x00000006322ee981 */ /* 0x0002e8000c1e1500 */
[----:B------:R0:W4:Y:S04]  /*b100*/  @!P4 LDG.E.U16 R56, desc[UR6][R42.64] ;  /* 0x000000062a38c981 */ /* 0x000128000c1e1500 */
[----:B------:R-:W2:Y:S01]  /*b110*/  LDL.LU.64 R48, [R1+0x2478] ;  /* 0x0024780001307983 */ /* 0x000ea20000300a00 */
[C---:B------:R-:W-:Y:S02]  /*b120*/  VIADD R7, R5.reuse, 0xffffffca ;  /* 0xffffffca05077836 */ /* 0x040fe40000000000 */
[----:B------:R-:W-:Y:S01]  /*b130*/  VIADD R4, R5, 0xffffffc4 ;  /* 0xffffffc405047836 */ /* 0x000fe20000000000 */
[----:B------:R0:W-:Y:S02]  /*b140*/  STL.64 [R1+0xd78], R44 ;  /* 0x000d782c01007387 */ /* 0x0001e40000100a00 */
[----:B------:R-:W-:-:S02]  /*b150*/  ISETP.GE.U32.AND P1, PT, R7, 0x7ffffecb, PT ;  /* 0x7ffffecb0700780c */ /* 0x000fc40003f26070 */
[----:B------:R-:W-:Y:S01]  /*b160*/  ISETP.GE.U32.AND P4, PT, R4, 0x7ffffec5, PT ;  /* 0x7ffffec50400780c */ /* 0x000fe20003f86070 */
[C---:B------:R-:W-:Y:S01]  /*b170*/  IMAD R4, R2.reuse, 0x34, RZ ;  /* 0x0000003402047824 */ /* 0x040fe200078e02ff */
[----:B------:R0:W-:Y:S01]  /*b180*/  STL.64 [R1+0xd70], R42 ;  /* 0x000d702a01007387 */ /* 0x0001e20000100a00 */
[----:B------:R-:W-:-:S03]  /*b190*/  IMAD R6, R2, 0x35, RZ ;  /* 0x0000003502067824 */ /* 0x000fc600078e02ff */
[----:B------:R-:W-:Y:S01]  /*b1a0*/  STL [R1+0x21a0], R57 ;  /* 0x0021a03901007387 */ /* 0x000fe20000100800 */
[----:B-1----:R-:W-:Y:S01]  /*b1b0*/  IMAD.WIDE R50, R4, 0x2, R88 ;  /* 0x0000000204327825 */ /* 0x002fe200078e0258 */
[----:B------:R-:W-:-:S03]  /*b1c0*/  PRMT R40, RZ, 0x7610, R40 ;  /* 0x00007610ff287816 */ /* 0x000fc60000000028 */
[----:B0-----:R-:W-:Y:S01]  /*b1d0*/  IMAD.WIDE R44, R4, 0x2, R90 ;  /* 0x00000002042c7825 */ /* 0x001fe200078e025a */
[----:B------:R-:W-:-:S03]  /*b1e0*/  PRMT R41, RZ, 0x7610, R41 ;  /* 0x00007610ff297816 */ /* 0x000fc60000000029 */
[----:B------:R-:W-:-:S05]  /*b1f0*/  IMAD.WIDE R42, R6, 0x2, R88 ;  /* 0x00000002062a7825 */ /* 0x000fca00078e0258 */
[----:B------:R-:W3:Y:S04]  /*b200*/  @!P1 LDG.E.U16 R40, desc[UR6][R42.64] ;  /* 0x000000062a289981 */ /* 0x000ee8000c1e1500 */
[----:B----4-:R-:W-:Y:S01]  /*b210*/  STL.64 [R1+0x2200], R56 ;  /* 0x0022003801007387 */ /* 0x010fe20000100a00 */
[----:B--2---:R-:W-:-:S03]  /*b220*/  PRMT R49, RZ, 0x7610, R49 ;  /* 0x00007610ff317816 */ /* 0x004fc60000000031 */
[----:B------:R-:W-:Y:S01]  /*b230*/  STL [R1+0x2228], R56 ;  /* 0x0022283801007387 */ /* 0x000fe20000100800 */
[----:B------:R-:W-:-:S03]  /*b240*/  PRMT R48, RZ, 0x7610, R48 ;  /* 0x00007610ff307816 */ /* 0x000fc60000000030 */
[----:B---3--:R-:W-:Y:S04]  /*b250*/  STL [R1+0x1340], R46 ;  /* 0x0013402e01007387 */ /* 0x008fe80000100800 */
        /* <DEDUP_REMOVED lines=42> */
[----:B------:R-:W-:-:S03]  /*b500*/  ISETP.GE.U32.AND P0, PT, R7, 0x7ffffec4, PT ;  /* 0x7ffffec40700780c */ /* 0x000fc60003f06070 */
[----:B------:R0:W-:Y:S01]  /*b510*/  STL.64 [R1+0xd30], R46 ;  /* 0x000d302e01007387 */ /* 0x0001e20000100a00 */
[----:B------:R-:W-:Y:S01]  /*b520*/  PRMT R55, RZ, 0x7610, R55 ;  /* 0x00007610ff377816 */ /* 0x000fe20000000037 */
[----:B------:R-:W-:Y:S01]  /*b530*/  IMAD R6, R2, 0x3c, RZ ;  /* 0x0000003c02067824 */ /* 0x000fe200078e02ff */
[----:B------:R-:W-:Y:S01]  /*b540*/  PRMT R54, RZ, 0x7610, R54 ;  /* 0x00007610ff367816 */ /* 0x000fe20000000036 */
[----:B-1----:R-:W-:-:S04]  /*b550*/  IMAD.WIDE R48, R4, 0x2, R88 ;  /* 0x0000000204307825 */ /* 0x002fc800078e0258 */
[--C-:B0-----:R-:W-:Y:S01]  /*b560*/  IMAD.WIDE R46, R6, 0x2, R90.reuse ;  /* 0x00000002062e7825 */ /* 0x101fe200078e025a */
[----:B------:R-:W4:Y:S04]  /*b570*/  @!P4 LDG.E.U16 R54, desc[UR6][R48.64] ;  /* 0x000000063036c981 */ /* 0x000f28000c1e1500 */
[----:B--2---:R-:W-:Y:S04]  /*b580*/  STL [R1+0x1178], R50 ;  /* 0x0011783201007387 */ /* 0x004fe80000100800 */
[----:B---3--:R0:W-:Y:S02]  /*b590*/  STL [R1+0x117c], R51 ;  /* 0x00117c3301007387 */ /* 0x0081e40000100800 */
[----:B0-----:R-:W-:-:S05]  /*b5a0*/  IMAD.WIDE R50, R4, 0x2, R90 ;  /* 0x0000000204327825 */ /* 0x001fca00078e025a */
[----:B------:R0:W-:Y:S04]  /*b5b0*/  STL.64 [R1+0xcf8], R50 ;  /* 0x000cf83201007387 */ /* 0x0001e80000100a00 */
[----:B----4-:R-:W-:Y:S04]  /*b5c0*/  STL [R1+0x1338], R44 ;  /* 0x0013382c01007387 */ /* 0x010fe80000100800 */
[----:B------:R-:W2:Y:S01]  /*b5d0*/  @!P4 LDG.E.U16 R55, desc[UR6][R50.64] ;  /* 0x000000063237c981 */ /* 0x000ea2000c1e1500 */
[----:B------:R-:W-:Y:S02]  /*b5e0*/  PRMT R40, RZ, 0x7610, R40 ;  /* 0x00007610ff287816 */ /* 0x000fe40000000028 */
[----:B------:R-:W-:Y:S01]  /*b5f0*/  PRMT R41, RZ, 0x7610, R41 ;  /* 0x00007610ff297816 */ /* 0x000fe20000000029 */
[----:B------:R1:W-:Y:S04]  /*b600*/  STL [R1+0x133c], R45 ;  /* 0x00133c2d01007387 */ /* 0x0003e80000100800 */
[----:B------:R-:W-:Y:S04]  /*b610*/  STL.64 [R1+0xcf0], R48 ;  /* 0x000cf03001007387 */ /* 0x000fe80000100a00 */
[----:B0-----:R-:W3:Y:S01]  /*b620*/  LDL.LU.64 R50, [R1+0x2450] ;  /* 0x0024500001327983 */ /* 0x001ee20000300a00 */
[----:B-1----:R-:W-:-:S03]  /*b630*/  IMAD.WIDE R44, R6, 0x2, R88 ;  /* 0x00000002062c7825 */ /* 0x002fc600078e0258 */
[----:B------:R0:W4:Y:S04]  /*b640*/  @!P0 LDG.E.U16 R41, desc[UR6][R46.64] ;  /* 0x000000062e298981 */ /* 0x000128000c1e1500 */
[----:B------:R1:W4:Y:S01]  /*b650*/  @!P0 LDG.E.U16 R40, desc[UR6][R44.64] ;  /* 0x000000062c288981 */ /* 0x000322000c1e1500 */
[C---:B------:R-:W-:Y:S02]  /*b660*/  VIADD R4, R5.reuse, 0xffffffbb ;  /* 0xffffffbb05047836 */ /* 0x040fe40000000000 */
[----:B------:R-:W-:Y:S01]  /*b670*/  VIADD R7, R5, 0xffffffc1 ;  /* 0xffffffc105077836 */ /* 0x000fe20000000000 */
[----:B------:R0:W-:Y:S02]  /*b680*/  STL.64 [R1+0xce8], R46 ;  /* 0x000ce82e01007387 */ /* 0x0001e40000100a00 */
[----:B------:R-:W-:Y:S01]  /*b690*/  ISETP.GE.U32.AND P0, PT, R4, 0x7ffffebc, PT ;  /* 0x7ffffebc0400780c */ /* 0x000fe20003f06070 */
[C---:B------:R-:W-:Y:S01]  /*b6a0*/  IMAD R4, R2.reuse, 0x3d, RZ ;  /* 0x0000003d02047824 */ /* 0x040fe200078e02ff */
[----:B------:R-:W-:Y:S01]  /*b6b0*/  ISETP.GE.U32.AND P3, PT, R7, 0x7ffffec2, PT ;  /* 0x7ffffec20700780c */ /* 0x000fe20003f66070 */
[----:B------:R-:W-:-:S02]  /*b6c0*/  IMAD R6, R2, 0x3e, RZ ;  /* 0x0000003e02067824 */ /* 0x000fc400078e02ff */
[----:B0-----:R-:W-:Y:S01]  /*b6d0*/  IMAD.WIDE R46, R4, 0x2, R88 ;  /* 0x00000002042e7825 */ /* 0x001fe200078e0258 */
[----:B------:R-:W-:Y:S02]  /*b6e0*/  PRMT R42, RZ, 0x7610, R42 ;  /* 0x00007610ff2a7816 */ /* 0x000fe4000000002a */
[----:B------:R-:W-:Y:S01]  /*b6f0*/  PRMT R43, RZ, 0x7610, R43 ;  /* 0x00007610ff2b7816 */ /* 0x000fe2000000002b */
[----:B------:R-:W-:-:S06]  /*b700*/  IMAD.WIDE R48, R6, 0x2, R90 ;  /* 0x0000000206307825 */ /* 0x000fcc00078e025a */
[----:B------:R0:W4:Y:S04]  /*b710*/  @!P3 LDG.E.U16 R43, desc[UR6][R48.64] ;  /* 0x00000006302bb981 */ /* 0x000128000c1e1500 */
[----:B--2---:R-:W-:Y:S04]  /*b720*/  STL.64 [R1+0x21a8], R54 ;  /* 0x0021a83601007387 */ /* 0x004fe80000100a00 */
[----:B------:R1:W-:Y:S04]  /*b730*/  STL.64 [R1+0xce0], R44 ;  /* 0x000ce02c01007387 */ /* 0x0003e80000100a00 */
[----:B------:R-:W-:Y:S01]  /*b740*/  STL.64 [R1+0x2208], R54 ;  /* 0x0022083601007387 */ /* 0x000fe20000100a00 */
[----:B---3--:R-:W-:-:S02]  /*b750*/  PRMT R50, RZ, 0x7610, R50 ;  /* 0x00007610ff327816 */ /* 0x008fc40000000032 */
[----:B------:R-:W-:Y:S01]  /*b760*/  PRMT R51, RZ, 0x7610, R51 ;  /* 0x00007610ff337816 */ /* 0x000fe20000000033 */
[----:B-1----:R-:W-:-:S03]  /*b770*/  IMAD.WIDE R44, R6, 0x2, R88 ;  /* 0x00000002062c7825 */ /* 0x002fc600078e0258 */
[----:B------:R-:W2:Y:S04]  /*b780*/  @!P1 LDG.E.U16 R50, desc[UR6][R46.64] ;  /* 0x000000062e329981 */ /* 0x000ea8000c1e1500 */
[----:B----4-:R-:W-:Y:S04]  /*b790*/  STL [R1+0x6c], R40 ;  /* 0x00006c2801007387 */ /* 0x010fe80000100800 */
[----:B------:R1:W-:Y:S04]  /*b7a0*/  STL [R1+0x70], R41 ;  /* 0x0000702901007387 */ /* 0x0003e80000100800 */
[----:B------:R3:W4:Y:S01]  /*b7b0*/  @!P3 LDG.E.U16 R42, desc[UR6][R44.64] ;  /* 0x000000062c2ab981 */ /* 0x000722000c1e1500 */
[----:B-1----:R-:W-:-:S05]  /*b7c0*/  IMAD.WIDE R40, R4, 0x2, R90 ;  /* 0x0000000204287825 */ /* 0x002fca00078e025a */
[----:B------:R-:W4:Y:S04]  /*b7d0*/  @!P1 LDG.E.U16 R51, desc[UR6][R40.64] ;  /* 0x0000000628339981 */ /* 0x000f28000c1e1500 */
[----:B------:R1:W-:Y:S04]  /*b7e0*/  STL.64 [R1+0xcd8], R40 ;  /* 0x000cd82801007387 */ /* 0x0003e80000100a00 */
[----:B------:R0:W-:Y:S04]  /*b7f0*/  STL.64 [R1+0xcd0], R46 ;  /* 0x000cd02e01007387 */ /* 0x0001e80000100a00 */
[----:B-1----:R-:W4:Y:S04]  /*b800*/  LDL.LU.64 R40, [R1+0x2448] ;  /* 0x0024480001287983 */ /* 0x002f280000300a00 */
[----:B0-----:R-:W4:Y:S01]  /*b810*/  LDL.LU.64 R46, [R1+0x2440] ;  /* 0x00244000012e7983 */ /* 0x001f220000300a00 */
[----:B------:R-:W-:-:S02]  /*b820*/  VIADD R4, R5, 0xffffffb9 ;  /* 0xffffffb905047836 */ /* 0x000fc40000000000 */
[----:B------:R-:W-:Y:S01]  /*b830*/  VIADD R7, R5, 0xffffffbc ;  /* 0xffffffbc05077836 */ /* 0x000fe20000000000 */
[----:B------:R0:W-:Y:S02]  /*b840*/  STL.64 [R1+0xcc8], R48 ;  /* 0x000cc83001007387 */ /* 0x0001e40000100a00 */
[----:B------:R-:W-:Y:S01]  /*b850*/  ISETP.GE.U32.AND P3, PT, R4, 0x7ffffeba, PT ;  /* 0x7ffffeba0400780c */ /* 0x000fe20003f66070 */
[C---:B------:R-:W-:Y:S01]  /*b860*/  IMAD R4, R2.reuse, 0x3f, RZ ;  /* 0x0000003f02047824 */ /* 0x040fe200078e02ff */
[----:B------:R3:W-:Y:S01]  /*b870*/  STL.64 [R1+0xcc0], R44 ;  /* 0x000cc02c01007387 */ /* 0x0007e20000100a00 */
[----:B------:R-:W-:Y:S01]  /*b880*/  ISETP.GE.U32.AND P4, PT, R7, 0x7ffffebd, PT ;  /* 0x7ffffebd0700780c */ /* 0x000fe20003f86070 */
[----:B------:R-:W-:Y:S01]  /*b890*/  IMAD R6, R2, 0x43, RZ ;  /* 0x0000004302067824 */ /* 0x000fe200078e02ff */
[----:B------:R-:W-:Y:S02]  /*b8a0*/  PRMT R53, RZ, 0x7610, R53 ;  /* 0x00007610ff357816 */ /* 0x000fe40000000035 */
[----:B------:R-:W-:Y:S01]  /*b8b0*/  PRMT R52, RZ, 0x7610, R52 ;  /* 0x00007610ff347816 */ /* 0x000fe20000000034 */
[----:B0-----:R-:W-:-:S04]  /*b8c0*/  IMAD.WIDE R48, R4, 0x2, R88 ;  /* 0x0000000204307825 */ /* 0x001fc800078e0258 */
[----:B---3--:R-:W-:-:S05]  /*b8d0*/  IMAD.WIDE R44, R6, 0x2, R90 ;  /* 0x00000002062c7825 */ /* 0x008fca00078e025a */
[----:B------:R-:W3:Y:S04]  /*b8e0*/  @!P4 LDG.E.U16 R53, desc[UR6][R44.64] ;  /* 0x000000062c35c981 */ /* 0x000ee8000c1e1500 */
[----:B--2---:R-:W-:Y:S04]  /*b8f0*/  STL [R1+0x1130], R50 ;  /* 0x0011303201007387 */ /* 0x004fe80000100800 */
[----:B----4-:R0:W-:Y:S02]  /*b900*/  STL [R1+0x1134], R51 ;  /* 0x0011343301007387 */ /* 0x0101e40000100800 */
[----:B0-----:R-:W-:-:S05]  /*b910*/  IMAD.WIDE R50, R4, 0x2, R90 ;  /* 0x0000000204327825 */ /* 0x001fca00078e025a */
[----:B------:R-:W-:Y:S04]  /*b920*/  STL.64 [R1+0xcb8], R50 ;  /* 0x000cb83201007387 */ /* 0x000fe80000100a00 */
[----:B------:R-:W-:Y:S01]  /*b930*/  STL [R1+0x1190], R42 ;  /* 0x0011902a01007387 */ /* 0x000fe20000100800 */
[----:B------:R-:W-:Y:S02]  /*b940*/  PRMT R47, RZ, 0x7610, R47 ;  /* 0x00007610ff2f7816 */ /* 0x000fe4000000002f */
[----:B------:R-:W-:Y:S01]  /*b950*/  PRMT R46, RZ, 0x7610, R46 ;  /* 0x00007610ff2e7816 */ /* 0x000fe2000000002e */
[----:B------:R0:W-:Y:S04]  /*b960*/  STL [R1+0x1174], R43 ;  /* 0x0011742b01007387 */ /* 0x0001e80000100800 */
[----:B------:R1:W-:Y:S04]  /*b970*/  STL.64 [R1+0xcb0], R48 ;  /* 0x000cb03001007387 */ /* 0x0003e80000100a00 */
[----:B------:R-:W2:Y:S01]  /*b980*/  @!P6 LDG.E.U16 R47, desc[UR6][R50.64] ;  /* 0x00000006322fe981 */ /* 0x000ea2000c1e1500 */
[----:B0-----:R-:W-:-:S03]  /*b990*/  IMAD.WIDE R42, R6, 0x2, R88 ;  /* 0x00000002062a7825 */ /* 0x001fc600078e0258 */
[----:B------:R1:W4:Y:S04]  /*b9a0*/  @!P6 LDG.E.U16 R46, desc[UR6][R48.64] ;  /* 0x00000006302ee981 */ /* 0x000328000c1e1500 */
[----:B------:R0:W3:Y:S04]  /*b9b0*/  @!P4 LDG.E.U16 R52, desc[UR6][R42.64] ;  /* 0x000000062a34c981 */ /* 0x0000e8000c1e1500 */
[----:B------:R-:W2:Y:S01]  /*b9c0*/  LDL.LU.64 R50, [R1+0x2438] ;  /* 0x0024380001327983 */ /* 0x000ea20000300a00 */
[C---:B------:R-:W-:Y:S02]  /*b9d0*/  VIADD R7, R5.reuse, 0xffffffba ;  /* 0xffffffba05077836 */ /* 0x040fe40000000000 */
[----:B------:R-:W-:-:S03]  /*b9e0*/  VIADD R4, R5, 0xffffffb4 ;  /* 0xffffffb405047836 */ /* 0x000fc60000000000 */
[----:B------:R-:W-:Y:S01]  /*b9f0*/  ISETP.GE.U32.AND P1, PT, R7, 0x7ffffebb, PT ;  /* 0x7ffffebb0700780c */ /* 0x000fe20003f26070 */
[----:B------:R0:W-:Y:S01]  /*ba00*/  STL.64 [R1+0xc78], R44 ;  /* 0x000c782c01007387 */ /* 0x0001e20000100a00 */
[----:B------:R-:W-:Y:S01]  /*ba10*/  ISETP.GE.U32.AND P4, PT, R4, 0x7ffffeb5, PT ;  /* 0x7ffffeb50400780c */ /* 0x000fe20003f86070 */
[C---:B------:R-:W-:Y:S02]  /*ba20*/  IMAD R4, R2.reuse, 0x44, RZ ;  /* 0x0000004402047824 */ /* 0x040fe400078e02ff */
[----:B------:R-:W-:Y:S01]  /*ba30*/  IMAD R6, R2, 0x45, RZ ;  /* 0x0000004502067824 */ /* 0x000fe200078e02ff */
[----:B------:R0:W-:Y:S01]  /*ba40*/  STL.64 [R1+0xc70], R42 ;  /* 0x000c702a01007387 */ /* 0x0001e20000100a00 */
[----:B------:R-:W-:Y:S01]  /*ba50*/  PRMT R40, RZ, 0x7610, R40 ;  /* 0x00007610ff287816 */ /* 0x000fe20000000028 */
[----:B-1----:R-:W-:Y:S01]  /*ba60*/  IMAD.WIDE R48, R4, 0x2, R88 ;  /* 0x0000000204307825 */ /* 0x002fe200078e0258 */
[----:B------:R-:W-:-:S03]  /*ba70*/  PRMT R41, RZ, 0x7610, R41 ;  /* 0x00007610ff297816 */ /* 0x000fc60000000029 */
[----:B0-----:R-:W-:-:S04]  /*ba80*/  IMAD.WIDE R44, R6, 0x2, R88 ;  /* 0x00000002062c7825 */ /* 0x001fc800078e0258 */
[----:B------:R-:W-:Y:S01]  /*ba90*/  IMAD.WIDE R42, R4, 0x2, R90 ;  /* 0x00000002042a7825 */ /* 0x000fe200078e025a */
[----:B------:R-:W2:Y:S04]  /*baa0*/  @!P1 LDG.E.U16 R40, desc[UR6][R44.64] ;  /* 0x000000062c289981 */ /* 0x000ea8000c1e1500 */
[----:B---3--:R-:W-:Y:S04]  /*bab0*/  STL.64 [R1+0x2218], R52 ;  /* 0x0022183401007387 */ /* 0x008fe80000100a00 */
[----:B----4-:R-:W-:Y:S01]  /*bac0*/  STL [R1+0x1330], R46 ;  /* 0x0013302e01007387 */ /* 0x010fe20000100800 */
[----:B--2---:R-:W-:-:S02]  /*bad0*/  PRMT R51, RZ, 0x7610, R51 ;  /* 0x00007610ff337816 */ /* 0x004fc40000000033 */
[----:B------:R-:W-:Y:S01]  /*bae0*/  PRMT R50, RZ, 0x7610, R50 ;  /* 0x00007610ff327816 */ /* 0x000fe20000000032 */
[----:B------:R0:W-:Y:S04]  /*baf0*/  STL [R1+0x1334], R47 ;  /* 0x0013342f01007387 */ /* 0x0001e80000100800 */
[----:B------:R1:W-:Y:S04]  /*bb00*/  STL.64 [R1+0xc68], R42 ;  /* 0x000c682a01007387 */ /* 0x0003e80000100a00 */
[----:B------:R-:W2:Y:S01]  /*bb10*/  @!P0 LDG.E.U16 R51, desc[UR6][R42.64] ;  /* 0x000000062a338981 */ /* 0x000ea2000c1e1500 */
[----:B0-----:R-:W-:-:S03]  /*bb20*/  IMAD.WIDE R46, R6, 0x2, R90 ;  /* 0x00000002062e7825 */ /* 0x001fc600078e025a */
[----:B------:R0:W-:Y:S04]  /*bb30*/  STL.64 [R1+0xc60], R48 ;  /* 0x000c603001007387 */ /* 0x0001e80000100a00 */
[----:B------:R3:W4:Y:S04]  /*bb40*/  @!P1 LDG.E.U16 R41, desc[UR6][R46.64] ;  /* 0x000000062e299981 */ /* 0x000728000c1e1500 */
[----:B-1----:R-:W2:Y:S04]  /*bb50*/  LDL.LU.64 R42, [R1+0x2430] ;  /* 0x00243000012a7983 */ /* 0x002ea80000300a00 */
[----:B------:R-:W2:Y:S04]  /*bb60*/  @!P0 LDG.E.U16 R50, desc[UR6][R48.64] ;  /* 0x0000000630328981 */ /* 0x000ea8000c1e1500 */
[----:B0-----:R-:W2:Y:S01]  /*bb70*/  LDL.LU.64 R48, [R1+0x2428] ;  /* 0x0024280001307983 */ /* 0x001ea20000300a00 */
[----:B------:R-:W-:-:S02]  /*bb80*/  VIADD R4, R5, 0xffffffb2 ;  /* 0xffffffb205047836 */ /* 0x000fc40000000000 */
[----:B------:R-:W-:Y:S01]  /*bb90*/  VIADD R7, R5, 0xffffffb8 ;  /* 0xffffffb805077836 */ /* 0x000fe20000000000 */
[----:B------:R3:W-:Y:S02]  /*bba0*/  STL.64 [R1+0xc58], R46 ;  /* 0x000c582e01007387 */ /* 0x0007e40000100a00 */
[----:B------:R-:W-:Y:S01]  /*bbb0*/  ISETP.GE.U32.AND P1, PT, R4, 0x7ffffeb3, PT ;  /* 0x7ffffeb30400780c */ /* 0x000fe20003f26070 */
[----:B------:R-:W-:Y:S01]  /*bbc0*/  IMAD R4, R2, 0x46, RZ ;  /* 0x0000004602047824 */ /* 0x000fe200078e02ff */
[----:B------:R0:W-:Y:S01]  /*bbd0*/  STL.64 [R1+0xc50], R44 ;  /* 0x000c502c01007387 */ /* 0x0001e20000100a00 */
[----:B------:R-:W-:-:S03]  /*bbe0*/  ISETP.GE.U32.AND P6, PT, R7, 0x7ffffeb9, PT ;  /* 0x7ffffeb90700780c */ /* 0x000fc60003fc6070 */
[----:B------:R-:W-:Y:S01]  /*bbf0*/  STL [R1+0x1128], R40 ;  /* 0x0011282801007387 */ /* 0x000fe20000100800 */
[----:B------:R-:W-:-:S04]  /*bc00*/  IMAD R6, R2, 0x47, RZ ;  /* 0x0000004702067824 */ /* 0x000fc800078e02ff */
[----:B---3--:R-:W-:-:S04]  /*bc10*/  IMAD.WIDE R46, R6, 0x2, R90 ;  /* 0x00000002062e7825 */ /* 0x008fc800078e025a */
[----:B0-----:R-:W-:Y:S01]  /*bc20*/  IMAD.WIDE R44, R6, 0x2, R88 ;  /* 0x00000002062c7825 */ /* 0x001fe200078e0258 */
[----:B----4-:R0:W-:Y:S04]  /*bc30*/  STL [R1+0x112c], R41 ;  /* 0x00112c2901007387 */ /* 0x0101e80000100800 */
[----:B--2---:R-:W-:Y:S01]  /*bc40*/  STL [R1+0x64], R50 ;  /* 0x0000643201007387 */ /* 0x004fe20000100800 */
[----:B0-----:R-:W-:-:S03]  /*bc50*/  IMAD.WIDE R40, R4, 0x2, R90 ;  /* 0x0000000204287825 */ /* 0x001fc600078e025a */
[----:B------:R0:W-:Y:S01]  /*bc60*/  STL [R1+0x68], R51 ;  /* 0x0000683301007387 */ /* 0x0001e20000100800 */
[----:B------:R-:W-:Y:S02]  /*bc70*/  PRMT R49, RZ, 0x7610, R49 ;  /* 0x00007610ff317816 */ /* 0x000fe40000000031 */
[----:B------:R-:W-:Y:S01]  /*bc80*/  PRMT R48, RZ, 0x7610, R48 ;  /* 0x00007610ff307816 */ /* 0x000fe20000000030 */
[----:B0-----:R-:W-:Y:S01]  /*bc90*/  IMAD.WIDE R50, R4, 0x2, R88 ;  /* 0x0000000204327825 */ /* 0x001fe200078e0258 */
[----:B------:R0:W-:Y:S01]  /*bca0*/  STL.64 [R1+0xc48], R40 ;  /* 0x000c482801007387 */ /* 0x0001e20000100a00 */
[----:B------:R-:W-:Y:S02]  /*bcb0*/  PRMT R42, RZ, 0x7610, R42 ;  /* 0x00007610ff2a7816 */ /* 0x000fe4000000002a */
[----:B------:R-:W-:Y:S01]  /*bcc0*/  PRMT R43, RZ, 0x7610, R43 ;  /* 0x00007610ff2b7816 */ /* 0x000fe2000000002b */
[----:B------:R1:W-:Y:S04]  /*bcd0*/  STL.64 [R1+0xc40], R50 ;  /* 0x000c403201007387 */ /* 0x0003e80000100a00 */
[----:B------:R-:W2:Y:S04]  /*bce0*/  @!P3 LDG.E.U16 R49, desc[UR6][R40.64] ;  /* 0x000000062831b981 */ /* 0x000ea8000c1e1500 */
[----:B------:R-:W3:Y:S04]  /*bcf0*/  @!P3 LDG.E.U16 R48, desc[UR6][R50.64] ;  /* 0x000000063230b981 */ /* 0x000ee8000c1e1500 */
[----:B------:R-:W4:Y:S04]  /*bd00*/  @!P6 LDG.E.U16 R42, desc[UR6][R44.64] ;  /* 0x000000062c2ae981 */ /* 0x000f28000c1e1500 */
[----:B0-----:R-:W4:Y:S04]  /*bd10*/  LDL.LU.64 R40, [R1+0x2420] ;  /* 0x0024200001287983 */ /* 0x001f280000300a00 */
[----:B-1----:R-:W4:Y:S04]  /*bd20*/  LDL.LU.64 R50, [R1+0x2418] ;  /* 0x0024180001327983 */ /* 0x002f280000300a00 */
[----:B------:R0:W4:Y:S01]  /*bd30*/  @!P6 LDG.E.U16 R43, desc[UR6][R46.64] ;  /* 0x000000062e2be981 */ /* 0x000122000c1e1500 */
[----:B------:R-:W-:-:S02]  /*bd40*/  VIADD R4, R5, 0xffffffb0 ;  /* 0xffffffb005047836 */ /* 0x000fc40000000000 */
[----:B------:R-:W-:-:S03]  /*bd50*/  VIADD R7, R5, 0xffffffb3 ;  /* 0xffffffb305077836 */ /* 0x000fc60000000000 */
[----:B------:R-:W-:Y:S01]  /*bd60*/  ISETP.GE.U32.AND P6, PT, R4, 0x7ffffeb1, PT ;  /* 0x7ffffeb10400780c */ /* 0x000fe20003fc6070 */
[----:B------:R-:W-:Y:S01]  /*bd70*/  IMAD R4, R2, 0x4b, RZ ;  /* 0x0000004b02047824 */ /* 0x000fe200078e02ff */
[----:B------:R0:W-:Y:S01]  /*bd80*/  STL.64 [R1+0xc38], R46 ;  /* 0x000c382e01007387 */ /* 0x0001e20000100a00 */
[----:B------:R-:W-:-:S03]  /*bd90*/  ISETP.GE.U32.AND P0, PT, R7, 0x7ffffeb4, PT ;  /* 0x7ffffeb40700780c */ /* 0x000fc60003f06070 */
[----:B------:R1:W-:Y:S01]  /*bda0*/  STL.64 [R1+0xc30], R44 ;  /* 0x000c302c01007387 */ /* 0x0003e20000100a00 */
[----:B------:R-:W-:Y:S02]  /*bdb0*/  IMAD R6, R2, 0x4c, RZ ;  /* 0x0000004c02067824 */ /* 0x000fe400078e02ff */
[----:B0-----:R-:W-:-:S04]  /*bdc0*/  IMAD.WIDE R46, R4, 0x2, R90 ;  /* 0x00000002042e7825 */ /* 0x001fc800078e025a */
[----:B-1----:R-:W-:Y:S01]  /*bdd0*/  IMAD.WIDE R44, R6, 0x2, R90 ;  /* 0x00000002062c7825 */ /* 0x002fe200078e025a */
[----:B---3--:R-:W-:Y:S04]  /*bde0*/  STL [R1+0x126c], R48 ;  /* 0x00126c3001007387 */ /* 0x008fe80000100800 */
[----:B--2---:R0:W-:Y:S04]  /*bdf0*/  STL [R1+0x118c], R49 ;  /* 0x00118c3101007387 */ /* 0x0041e80000100800 */
[----:B------:R-:W-:Y:S01]  /*be00*/  STL.64 [R1+0xbf8], R46 ;  /* 0x000bf82e01007387 */ /* 0x000fe20000100a00 */
[----:B----4-:R-:W-:Y:S01]  /*be10*/  PRMT R51, RZ, 0x7610, R51 ;  /* 0x00007610ff337816 */ /* 0x010fe20000000033 */
[----:B0-----:R-:W-:-:S02]  /*be20*/  IMAD.WIDE R48, R4, 0x2, R88 ;  /* 0x0000000204307825 */ /* 0x001fc400078e0258 */
[----:B------:R-:W-:Y:S01]  /*be30*/  STL [R1+0x1328], R42 ;  /* 0x0013282a01007387 */ /* 0x000fe20000100800 */
[----:B------:R-:W-:-:S03]  /*be40*/  PRMT R40, RZ, 0x7610, R40 ;  /* 0x00007610ff287816 */ /* 0x000fc60000000028 */
[----:B------:R0:W-:Y:S01]  /*be50*/  STL [R1+0x132c], R43 ;  /* 0x00132c2b01007387 */ /* 0x0001e20000100800 */
[----:B------:R-:W-:-:S03]  /*be60*/  PRMT R41, RZ, 0x7610, R41 ;  /* 0x00007610ff297816 */ /* 0x000fc60000000029 */
[----:B------:R1:W-:Y:S04]  /*be70*/  STL.64 [R1+0xbf0], R48 ;  /* 0x000bf03001007387 */ /* 0x0003e80000100a00 */
[----:B------:R-:W2:Y:S01]  /*be80*/  @!P4 LDG.E.U16 R51, desc[UR6][R46.64] ;  /* 0x000000062e33c981 */ /* 0x000ea2000c1e1500 */
[----:B0-----:R-:W-:-:S03]  /*be90*/  IMAD.WIDE R42, R6, 0x2, R88 ;  /* 0x00000002062a7825 */ /* 0x001fc600078e0258 */
[----:B------:R-:W3:Y:S04]  /*bea0*/  @!P0 LDG.E.U16 R41, desc[UR6][R44.64] ;  /* 0x000000062c298981 */ /* 0x000ee8000c1e1500 */
[----:B------:R-:W4:Y:S04]  /*beb0*/  @!P0 LDG.E.U16 R40, desc[UR6][R42.64] ;  /* 0x000000062a288981 */ /* 0x000f28000c1e1500 */
[----:B------:R-:W2:Y:S01]  /*bec0*/  LDL.LU.64 R46, [R1+0x2410] ;  /* 0x00241000012e7983 */ /* 0x000ea20000300a00 */
[C---:B------:R-:W-:Y:S01]  /*bed0*/  VIADD R4, R5.reuse, 0xffffffab ;  /* 0xffffffab05047836 */ /* 0x040fe20000000000 */
[----:B------:R-:W-:Y:S01]  /*bee0*/  PRMT R50, RZ, 0x7610, R50 ;  /* 0x00007610ff327816 */ /* 0x000fe20000000032 */
[----:B------:R-:W-:-:S03]  /*bef0*/  VIADD R7, R5, 0xffffffb1 ;  /* 0xffffffb105077836 */ /* 0x000fc60000000000 */
[----:B------:R-:W-:Y:S01]  /*bf00*/  ISETP.GE.U32.AND P0, PT, R4, 0x7ffffeac, PT ;  /* 0x7ffffeac0400780c */ /* 0x000fe20003f06070 */
[----:B------:R-:W-:Y:S01]  /*bf10*/  IMAD R4, R2, 0x4d, RZ ;  /* 0x0000004d02047824 */ /* 0x000fe200078e02ff */
[----:B------:R-:W-:Y:S01]  /*bf20*/  STL.64 [R1+0xbe8], R44 ;  /* 0x000be82c01007387 */ /* 0x000fe20000100a00 */
[----:B------:R-:W-:-:S03]  /*bf30*/  ISETP.GE.U32.AND P3, PT, R7, 0x7ffffeb2, PT ;  /* 0x7ffffeb20700780c */ /* 0x000fc60003f66070 */
[----:B------:R1:W3:Y:S04]  /*bf40*/  @!P4 LDG.E.U16 R50, desc[UR6][R48.64] ;  /* 0x000000063032c981 */ /* 0x0002e8000c1e1500 */
[----:B------:R0:W-:Y:S01]  /*bf50*/  STL.64 [R1+0xbe0], R42 ;  /* 0x000be02a01007387 */ /* 0x0001e20000100a00 */
[----:B------:R-:W-:Y:S02]  /*bf60*/  IMAD R6, R2, 0x4e, RZ ;  /* 0x0000004e02067824 */ /* 0x000fe400078e02ff */
[----:B-1----:R-:W-:-:S04]  /*bf70*/  IMAD.WIDE R48, R4, 0x2, R88 ;  /* 0x0000000204307825 */ /* 0x002fc800078e0258 */
[----:B0-----:R-:W-:Y:S01]  /*bf80*/  IMAD.WIDE R42, R4, 0x2, R90 ;  /* 0x00000002042a7825 */ /* 0x001fe200078e025a */
[----:B------:R-:W-:-:S04]  /*bf90*/  PRMT R38, RZ, 0x7610, R38 ;  /* 0x00007610ff267816 */ /* 0x000fc80000000026 */
[----:B------:R0:W-:Y:S01]  /*bfa0*/  STL.64 [R1+0xbd8], R42 ;  /* 0x000bd82a01007387 */ /* 0x0001e20000100a00 */
[----:B------:R-:W-:Y:S01]  /*bfb0*/  PRMT R39, RZ, 0x7610, R39 ;  /* 0x00007610ff277816 */ /* 0x000fe20000000027 */
[----:B------:R-:W-:-:S05]  /*bfc0*/  IMAD.WIDE R44, R6, 0x2, R90 ;  /* 0x00000002062c7825 */ /* 0x000fca00078e025a */
[----:B------:R1:W3:Y:S01]  /*bfd0*/  @!P3 LDG.E.U16 R39, desc[UR6][R44.64] ;  /* 0x000000062c27b981 */ /* 0x0002e2000c1e1500 */
[----:B--2---:R-:W-:Y:S02]  /*bfe0*/  PRMT R46, RZ, 0x7610, R46 ;  /* 0x00007610ff2e7816 */ /* 0x004fe4000000002e */
[----:B------:R-:W-:Y:S01]  /*bff0*/  PRMT R47, RZ, 0x7610, R47 ;  /* 0x00007610ff2f7816 */ /* 0x000fe2000000002f */
[----:B----4-:R-:W-:Y:S04]  /*c000*/  STL [R1+0x5c], R40 ;  /* 0x00005c2801007387 */ /* 0x010fe80000100800 */
[----:B------:R-:W2:Y:S04]  /*c010*/  @!P1 LDG.E.U16 R46, desc[UR6][R48.64] ;  /* 0x00000006302e9981 */ /* 0x000ea8000c1e1500 */
[----:B------:R-:W4:Y:S04]  /*c020*/  @!P1 LDG.E.U16 R47, desc[UR6][R42.64] ;  /* 0x000000062a2f9981 */ /* 0x000f28000c1e1500 */
[----:B---3--:R3:W-:Y:S04]  /*c030*/  STL [R1+0x60], R41 ;  /* 0x0000602901007387 */ /* 0x0087e80000100800 */
[----:B------:R1:W-:Y:S04]  /*c040*/  STL.64 [R1+0xbd0], R48 ;  /* 0x000bd03001007387 */ /* 0x0003e80000100a00 */
[----:B0-----:R-:W4:Y:S01]  /*c050*/  LDL.LU.64 R42, [R1+0x2408] ;  /* 0x00240800012a7983 */ /* 0x001f220000300a00 */
[----:B---3--:R-:W-:-:S05]  /*c060*/  IMAD.WIDE R40, R6, 0x2, R88 ;  /* 0x0000000206287825 */ /* 0x008fca00078e0258 */
[----:B------:R-:W3:Y:S01]  /*c070*/  @!P3 LDG.E.U16 R38, desc[UR6][R40.64] ;  /* 0x000000062826b981 */ /* 0x000ee2000c1e1500 */
[----:B------:R-:W-:-:S03]  /*c080*/  VIADD R4, R5, 0xffffffa9 ;  /* 0xffffffa905047836 */ /* 0x000fc60000000000 */
[----:B-1----:R-:W3:Y:S02]  /*c090*/  LDL.LU.64 R48, [R1+0x2400] ;  /* 0x0024000001307983 */ /* 0x002ee40000300a00 */
[----:B------:R-:W-:Y:S01]  /*c0a0*/  ISETP.GE.U32.AND P3, PT, R4, 0x7ffffeaa, PT ;  /* 0x7ffffeaa0400780c */ /* 0x000fe20003f66070 */
[----:B------:R-:W-:Y:S01]  /*c0b0*/  IMAD R4, R2, 0x4f, RZ ;  /* 0x0000004f02047824 */ /* 0x000fe200078e02ff */
[----:B------:R0:W-:Y:S04]  /*c0c0*/  STL.64 [R1+0xbc8], R44 ;  /* 0x000bc82c01007387 */ /* 0x0001e80000100a00 */
[----:B------:R-:W-:Y:S01]  /*c0d0*/  STL.64 [R1+0xbc0], R40 ;  /* 0x000bc02801007387 */ /* 0x000fe20000100a00 */
[----:B0-----:R-:W-:-:S03]  /*c0e0*/  IMAD.WIDE R44, R4, 0x2, R88 ;  /* 0x00000002042c7825 */ /* 0x001fc600078e0258 */
[----:B--2---:R-:W-:Y:S04]  /*c0f0*/  STL [R1+0x1120], R46 ;  /* 0x0011202e01007387 */ /* 0x004fe80000100800 */
[----:B----4-:R0:W-:Y:S02]  /*c100*/  STL [R1+0x1124], R47 ;  /* 0x0011242f01007387 */ /* 0x0101e40000100800 */
[----:B0-----:R-:W-:Y:S01]  /*c110*/  IMAD.WIDE R46, R4, 0x2, R90 ;  /* 0x00000002042e7825 */ /* 0x001fe200078e025a */
[----:B------:R-:W-:Y:S02]  /*c120*/  PRMT R43, RZ, 0x7610, R43 ;  /* 0x00007610ff2b7816 */ /* 0x000fe4000000002b */
[----:B------:R-:W-:Y:S02]  /*c130*/  PRMT R42, RZ, 0x7610, R42 ;  /* 0x00007610ff2a7816 */ /* 0x000fe4000000002a */
[----:B------:R0:W-:Y:S04]  /*c140*/  STL.64 [R1+0xbb8], R46 ;  /* 0x000bb82e01007387 */ /* 0x0001e80000100a00 */
[----:B---3--:R-:W-:Y:S04]  /*c150*/  STL [R1+0x1264], R38 ;  /* 0x0012642601007387 */ /* 0x008fe80000100800 */
[----:B------:R1:W-:Y:S04]  /*c160*/  STL [R1+0x1268], R39 ;  /* 0x0012682701007387 */ /* 0x0003e80000100800 */
[----:B------:R2:W-:Y:S04]  /*c170*/  STL.64 [R1+0xbb0], R44 ;  /* 0x000bb02c01007387 */ /* 0x0005e80000100a00 */
[----:B------:R-:W3:Y:S04]  /*c180*/  @!P6 LDG.E.U16 R43, desc[UR6][R46.64] ;  /* 0x000000062e2be981 */ /* 0x000ee8000c1e1500 */
[----:B------:R2:W4:Y:S04]  /*c190*/  @!P6 LDG.E.U16 R42, desc[UR6][R44.64] ;  /* 0x000000062c2ae981 */ /* 0x000528000c1e1500 */
[----:B0-----:R-:W3:Y:S01]  /*c1a0*/  LDL.LU.64 R46, [R1+0x23f8] ;  /* 0x0023f800012e7983 */ /* 0x001ee20000300a00 */
[----:B------:R-:W-:-:S05]  /*c1b0*/  VIADD R7, R5, 0xffffffac ;  /* 0xffffffac05077836 */ /* 0x000fca0000000000 */
[----:B------:R-:W-:Y:S01]  /*c1c0*/  ISETP.GE.U32.AND P4, PT, R7, 0x7ffffead, PT ;  /* 0x7ffffead0700780c */ /* 0x000fe20003f86070 */
[----:B------:R-:W-:Y:S01]  /*c1d0*/  IMAD R6, R2, 0x53, RZ ;  /* 0x0000005302067824 */ /* 0x000fe200078e02ff */
[----:B------:R-:W-:Y:S01]  /*c1e0*/  PRMT R49, RZ, 0x7610, R49 ;  /* 0x00007610ff317816 */ /* 0x000fe20000000031 */
[----:B------:R-:W-:Y:S01]  /*c1f0*/  VIADD R7, R5, 0xffffffaa ;  /* 0xffffffaa05077836 */ /* 0x000fe20000000000 */
[----:B------:R-:W-:Y:S01]  /*c200*/  PRMT R48, RZ, 0x7610, R48 ;  /* 0x00007610ff307816 */ /* 0x000fe20000000030 */
[----:B------:R-:W-:-:S04]  /*c210*/  IMAD.WIDE R40, R6, 0x2, R90 ;  /* 0x0000000206287825 */ /* 0x000fc800078e025a */
[----:B-1----:R-:W-:Y:S01]  /*c220*/  IMAD.WIDE R38, R6, 0x2, R88 ;  /* 0x0000000206267825 */ /* 0x002fe200078e0258 */
[----:B------:R-:W-:-:S03]  /*c230*/  ISETP.GE.U32.AND P1, PT, R7, 0x7ffffeab, PT ;  /* 0x7ffffeab0700780c */ /* 0x000fc60003f26070 */
[----:B------:R-:W-:Y:S01]  /*c240*/  VIADD R4, R5, 0xffffffa4 ;  /* 0xffffffa405047836 */ /* 0x000fe20000000000 */
[----:B------:R0:W3:Y:S01]  /*c250*/  @!P4 LDG.E.U16 R49, desc[UR6][R40.64] ;  /* 0x000000062831c981 */ /* 0x0000e2000c1e1500 */
[----:B------:R-:W-:-:S03]  /*c260*/  IMAD R6, R2, 0x55, RZ ;  /* 0x0000005502067824 */ /* 0x000fc600078e02ff */
[----:B------:R1:W3:Y:S01]  /*c270*/  @!P4 LDG.E.U16 R48, desc[UR6][R38.64] ;  /* 0x000000062630c981 */ /* 0x0002e2000c1e1500 */
[----:B------:R-:W-:Y:S01]  /*c280*/  ISETP.GE.U32.AND P4, PT, R4, 0x7ffffea5, PT ;  /* 0x7ffffea50400780c */ /* 0x000fe20003f86070 */
[----:B------:R-:W-:Y:S02]  /*c290*/  IMAD R4, R2, 0x54, RZ ;  /* 0x0000005402047824 */ /* 0x000fe400078e02ff */
[----:B------:R0:W-:Y:S01]  /*c2a0*/  STL.64 [R1+0xb78], R40 ;  /* 0x000b782801007387 */ /* 0x0001e20000100a00 */
[----:B------:R-:W-:-:S03]  /*c2b0*/  PRMT R36, RZ, 0x7610, R36 ;  /* 0x00007610ff247816 */ /* 0x000fc60000000024 */
[----:B------:R1:W-:Y:S01]  /*c2c0*/  STL.64 [R1+0xb70], R38 ;  /* 0x000b702601007387 */ /* 0x0003e20000100a00 */
[----:B------:R-:W-:Y:S01]  /*c2d0*/  PRMT R37, RZ, 0x7610, R37 ;  /* 0x00007610ff257816 */ /* 0x000fe20000000025 */
[----:B--2---:R-:W-:-:S04]  /*c2e0*/  IMAD.WIDE R44, R4, 0x2, R88 ;  /* 0x00000002042c7825 */ /* 0x004fc800078e0258 */
[----:B0-----:R-:W-:-:S04]  /*c2f0*/  IMAD.WIDE R40, R6, 0x2, R88 ;  /* 0x0000000206287825 */ /* 0x001fc800078e0258 */
[----:B-1----:R-:W-:Y:S01]  /*c300*/  IMAD.WIDE R38, R4, 0x2, R90 ;  /* 0x0000000204267825 */ /* 0x002fe200078e025a */
[----:B------:R-:W2:Y:S04]  /*c310*/  @!P1 LDG.E.U16 R36, desc[UR6][R40.64] ;  /* 0x0000000628249981 */ /* 0x000ea8000c1e1500 */
[----:B----4-:R-:W-:Y:S04]  /*c320*/  STL [R1+0x1320], R42 ;  /* 0x0013202a01007387 */ /* 0x010fe80000100800 */
[----:B---3--:R0:W-:Y:S01]  /*c330*/  STL [R1+0x1324], R43 ;  /* 0x0013242b01007387 */ /* 0x0081e20000100800 */
[----:B------:R-:W-:-:S02]  /*c340*/  PRMT R47, RZ, 0x7610, R47 ;  /* 0x00007610ff2f7816 */ /* 0x000fc4000000002f */
[----:B------:R-:W-:Y:S01]  /*c350*/  PRMT R46, RZ, 0x7610, R46 ;  /* 0x00007610ff2e7816 */ /* 0x000fe2000000002e */
[----:B------:R1:W-:Y:S01]  /*c360*/  STL.64 [R1+0xb68], R38 ;  /* 0x000b682601007387 */ /* 0x0003e20000100a00 */
[----:B0-----:R-:W-:-:S03]  /*c370*/  IMAD.WIDE R42, R6, 0x2, R90 ;  /* 0x00000002062a7825 */ /* 0x001fc600078e025a */
[----:B------:R0:W-:Y:S04]  /*c380*/  STL.64 [R1+0xb60], R44 ;  /* 0x000b602c01007387 */ /* 0x0001e80000100a00 */
[----:B------:R-:W3:Y:S04]  /*c390*/  @!P0 LDG.E.U16 R47, desc[UR6][R38.64] ;  /* 0x00000006262f8981 */ /* 0x000ee8000c1e1500 */
[----:B------:R4:W3:Y:S04]  /*c3a0*/  @!P1 LDG.E.U16 R37, desc[UR6][R42.64] ;  /* 0x000000062a259981 */ /* 0x0008e8000c1e1500 */
[----:B------:R-:W3:Y:S04]  /*c3b0*/  @!P0 LDG.E.U16 R46, desc[UR6][R44.64] ;  /* 0x000000062c2e8981 */ /* 0x000ee8000c1e1500 */
[----:B-1----:R-:W3:Y:S04]  /*c3c0*/  LDL.LU.64 R38, [R1+0x23f0] ;  /* 0x0023f00001267983 */ /* 0x002ee80000300a00 */
[----:B0-----:R-:W3:Y:S01]  /*c3d0*/  LDL.LU.64 R44, [R1+0x23e8] ;  /* 0x0023e800012c7983 */ /* 0x001ee20000300a00 */
[----:B------:R-:W-:-:S02]  /*c3e0*/  VIADD R4, R5, 0xffffffa2 ;  /* 0xffffffa205047836 */ /* 0x000fc40000000000 */
[----:B------:R-:W-:Y:S01]  /*c3f0*/  VIADD R7, R5, 0xffffffa8 ;  /* 0xffffffa805077836 */ /* 0x000fe20000000000 */
[----:B------:R4:W-:Y:S02]  /*c400*/  STL.64 [R1+0xb58], R42 ;  /* 0x000b582a01007387 */ /* 0x0009e40000100a00 */
[----:B------:R-:W-:Y:S01]  /*c410*/  ISETP.GE.U32.AND P1, PT, R4, 0x7ffffea3, PT ;  /* 0x7ffffea30400780c */ /* 0x000fe20003f26070 */
[----:B------:R-:W-:Y:S01]  /*c420*/  IMAD R4, R2, 0x56, RZ ;  /* 0x0000005602047824 */ /* 0x000fe200078e02ff */
[----:B------:R0:W-:Y:S01]  /*c430*/  STL.64 [R1+0xb50], R40 ;  /* 0x000b502801007387 */ /* 0x0001e20000100a00 */
[----:B------:R-:W-:-:S03]  /*c440*/  ISETP.GE.U32.AND P6, PT, R7, 0x7ffffea9, PT ;  /* 0x7ffffea90700780c */ /* 0x000fc60003fc6070 */
[----:B--2---:R-:W-:Y:S01]  /*c450*/  STL [R1+0x1118], R36 ;  /* 0x0011182401007387 */ /* 0x004fe20000100800 */
[----:B------:R-:W-:-:S04]  /*c460*/  IMAD R6, R2, 0x57, RZ ;  /* 0x0000005702067824 */ /* 0x000fc800078e02ff */
[----:B----4-:R-:W-:-:S04]  /*c470*/  IMAD.WIDE R42, R6, 0x2, R90 ;  /* 0x00000002062a7825 */ /* 0x010fc800078e025a */
[----:B0-----:R-:W-:Y:S01]  /*c480*/  IMAD.WIDE R40, R6, 0x2, R88 ;  /* 0x0000000206287825 */ /* 0x001fe200078e0258 */
[----:B---3--:R0:W-:Y:S04]  /*c490*/  STL [R1+0x111c], R37 ;  /* 0x00111c2501007387 */ /* 0x0081e80000100800 */
[----:B------:R-:W-:Y:S04]  /*c4a0*/  STL [R1+0x54], R46 ;  /* 0x0000542e01007387 */ /* 0x000fe80000100800 */
[----:B------:R1:W-:Y:S01]  /*c4b0*/  STL [R1+0x58], R47 ;  /* 0x0000582f01007387 */ /* 0x0003e20000100800 */
[----:B0-----:R-:W-:Y:S01]  /*c4c0*/  IMAD.WIDE R36, R4, 0x2, R90 ;  /* 0x0000000204247825 */ /* 0x001fe200078e025a */
[----:B------:R-:W-:-:S02]  /*c4d0*/  PRMT R45, RZ, 0x7610, R45 ;  /* 0x00007610ff2d7816 */ /* 0x000fc4000000002d */
[----:B------:R-:W-:Y:S01]  /*c4e0*/  PRMT R44, RZ, 0x7610, R44 ;  /* 0x00007610ff2c7816 */ /* 0x000fe2000000002c */
[----:B-1----:R-:W-:Y:S01]  /*c4f0*/  IMAD.WIDE R46, R4, 0x2, R88 ;  /* 0x00000002042e7825 */ /* 0x002fe200078e0258 */
        /* <DEDUP_REMOVED lines=387> */
[----:B------:R-:W-:Y:S02]  /*dd30*/  ISETP.GE.U32.AND P6, PT, R7, 0x7ffffe79, PT ;  /* 0x7ffffe790700780c */ /* 0x000fe40003fc6070 */
[----:B------:R0:W-:Y:S01]  /*dd40*/  STL.64 [R1+0x850], R28 ;  /* 0x0008501c01007387 */ /* 0x0001e20000100a00 */
[----:B------:R-:W-:Y:S01]  /*dd50*/  ISETP.GE.U32.AND P1, PT, R4, 0x7ffffe73, PT ;  /* 0x7ffffe730400780c */ /* 0x000fe20003f26070 */
[C---:B------:R-:W-:Y:S02]  /*dd60*/  IMAD R4, R2.reuse, 0x86, RZ ;  /* 0x0000008602047824 */ /* 0x040fe400078e02ff */
[----:B--2---:R-:W-:Y:S01]  /*dd70*/  STL [R1+0x10e8], R24 ;  /* 0x0010e81801007387 */ /* 0x004fe20000100800 */
[----:B------:R-:W-:-:S04]  /*dd80*/  IMAD R6, R2, 0x87, RZ ;  /* 0x0000008702067824 */ /* 0x000fc800078e02ff */
[----:B----4-:R-:W-:-:S04]  /*dd90*/  IMAD.WIDE R30, R6, 0x2, R90 ;  /* 0x00000002061e7825 */ /* 0x010fc800078e025a */
[----:B0-----:R-:W-:Y:S01]  /*dda0*/  IMAD.WIDE R28, R6, 0x2, R88 ;  /* 0x00000002061c7825 */ /* 0x001fe200078e0258 */
[----:B---3--:R0:W-:Y:S04]  /*ddb0*/  STL [R1+0x10ec], R25 ;  /* 0x0010ec1901007387 */ /* 0x0081e80000100800 */
[----:B------:R-:W-:Y:S04]  /*ddc0*/  STL [R1+0x24], R34 ;  /* 0x0000242201007387 */ /* 0x000fe80000100800 */
[----:B------:R1:W-:Y:S01]  /*ddd0*/  STL [R1+0x28], R35 ;  /* 0x0000282301007387 */ /* 0x0003e20000100800 */
[----:B------:R-:W-:Y:S01]  /*dde0*/  PRMT R26, RZ, 0x7610, R26 ;  /* 0x00007610ff1a7816 */ /* 0x000fe2000000001a */
[----:B0-----:R-:W-:Y:S01]  /*ddf0*/  IMAD.WIDE R24, R4, 0x2, R90 ;  /* 0x0000000204187825 */ /* 0x001fe200078e025a */
[----:B------:R-:W-:-:S02]  /*de00*/  PRMT R32, RZ, 0x7610, R32 ;  /* 0x00007610ff207816 */ /* 0x000fc40000000020 */
[----:B------:R-:W-:Y:S01]  /*de10*/  PRMT R33, RZ, 0x7610, R33 ;  /* 0x00007610ff217816 */ /* 0x000fe20000000021 */
[----:B-1----:R-:W-:Y:S01]  /*de20*/  IMAD.WIDE R34, R4, 0x2, R88 ;  /* 0x0000000204227825 */ /* 0x002fe200078e0258 */
[----:B------:R-:W-:Y:S01]  /*de30*/  PRMT R27, RZ, 0x7610, R27 ;  /* 0x00007610ff1b7816 */ /* 0x000fe2000000001b */
        /* <DEDUP_REMOVED lines=9> */
[----:B------:R-:W-:-:S03]  /*ded0*/  VIADD R7, R5, 0xffffff73 ;  /* 0xffffff7305077836 */ /* 0x000fc60000000000 */
[----:B------:R-:W-:Y:S01]  /*dee0*/  ISETP.GE.U32.AND P6, PT, R4, 0x7ffffe71, PT ;  /* 0x7ffffe710400780c */ /* 0x000fe20003fc6070 */
[C---:B------:R-:W-:Y:S01]  /*def0*/  IMAD R4, R2.reuse, 0x8b, RZ ;  /* 0x0000008b02047824 */ /* 0x040fe200078e02ff */
[----:B------:R0:W-:Y:S01]  /*df00*/  STL.64 [R1+0x838], R30 ;  /* 0x0008381e01007387 */ /* 0x0001e20000100a00 */
[----:B------:R-:W-:Y:S01]  /*df10*/  ISETP.GE.U32.AND P0, PT, R7, 0x7ffffe74, PT ;  /* 0x7ffffe740700780c */ /* 0x000fe20003f06070 */
[----:B------:R-:W-:Y:S02]  /*df20*/  IMAD R6, R2, 0x8c, RZ ;  /* 0x0000008c02067824 */ /* 0x000fe400078e02ff */
[----:B------:R1:W-:Y:S01]  /*df30*/  STL.64 [R1+0x830], R28 ;  /* 0x0008301c01007387 */ /* 0x0003e20000100a00 */
[----:B0-----:R-:W-:-:S04]  /*df40*/  IMAD.WIDE R30, R4, 0x2, R90 ;  /* 0x00000002041e7825 */ /* 0x001fc800078e025a */
[----:B-1----:R-:W-:Y:S01]  /*df50*/  IMAD.WIDE R28, R6, 0x2, R90 ;  /* 0x00000002061c7825 */ /* 0x002fe200078e025a */
[----:B--2---:R-:W-:Y:S04]  /*df60*/  STL [R1+0x122c], R32 ;  /* 0x00122c2001007387 */ /* 0x004fe80000100800 */
[----:B---3--:R0:W-:Y:S04]  /*df70*/  STL [R1+0x1230], R33 ;  /* 0x0012302101007387 */ /* 0x0081e80000100800 */
[----:B------:R-:W-:Y:S04]  /*df80*/  STL.64 [R1+0x7f8], R30 ;  /* 0x0007f81e01007387 */ /* 0x000fe80000100a00 */
[----:B----4-:R-:W-:Y:S01]  /*df90*/  STL [R1+0x12e8], R26 ;  /* 0x0012e81a01007387 */ /* 0x010fe20000100800 */
[----:B------:R-:W-:-:S02]  /*dfa0*/  PRMT R24, RZ, 0x7610, R24 ;  /* 0x00007610ff187816 */ /* 0x000fc40000000018 */
[----:B------:R-:W-:Y:S01]  /*dfb0*/  PRMT R25, RZ, 0x7610, R25 ;  /* 0x00007610ff197816 */ /* 0x000fe20000000019 */
[----:B------:R1:W-:Y:S01]  /*dfc0*/  STL [R1+0x12ec], R27 ;  /* 0x0012ec1b01007387 */ /* 0x0003e20000100800 */
[----:B0-----:R-:W-:Y:S01]  /*dfd0*/  IMAD.WIDE R32, R4, 0x2, R88 ;  /* 0x0000000204207825 */ /* 0x001fe200078e0258 */
[----:B------:R-:W-:-:S03]  /*dfe0*/  PRMT R35, RZ, 0x7610, R35 ;  /* 0x00007610ff237816 */ /* 0x000fc60000000023 */
[----:B------:R0:W2:Y:S01]  /*dff0*/  @!P0 LDG.E.U16 R25, desc[UR6][R28.64] ;  /* 0x000000061c198981 */ /* 0x0000a2000c1e1500 */
[----:B-1----:R-:W-:-:S03]  /*e000*/  IMAD.WIDE R26, R6, 0x2, R88 ;  /* 0x00000002061a7825 */ /* 0x002fc600078e0258 */
[----:B------:R-:W-:Y:S04]  /*e010*/  STL.64 [R1+0x7f0], R32 ;  /* 0x0007f02001007387 */ /* 0x000fe80000100a00 */
[----:B------:R1:W3:Y:S04]  /*e020*/  @!P0 LDG.E.U16 R24, desc[UR6][R26.64] ;  /* 0x000000061a188981 */ /* 0x0002e8000c1e1500 */
[----:B------:R-:W4:Y:S04]  /*e030*/  @!P4 LDG.E.U16 R35, desc[UR6][R30.64] ;  /* 0x000000061e23c981 */ /* 0x000f28000c1e1500 */
[----:B------:R-:W4:Y:S01]  /*e040*/  LDL.LU.64 R30, [R1+0x2310] ;  /* 0x00231000011e7983 */ /* 0x000f220000300a00 */
[----:B------:R-:W-:-:S02]  /*e050*/  VIADD R4, R5, 0xffffff6b ;  /* 0xffffff6b05047836 */ /* 0x000fc40000000000 */
[----:B------:R-:W-:-:S03]  /*e060*/  VIADD R7, R5, 0xffffff71 ;  /* 0xffffff7105077836 */ /* 0x000fc60000000000 */
[----:B------:R-:W-:Y:S01]  /*e070*/  ISETP.GE.U32.AND P0, PT, R4, 0x7ffffe6c, PT ;  /* 0x7ffffe6c0400780c */ /* 0x000fe20003f06070 */
[C---:B------:R-:W-:Y:S01]  /*e080*/  IMAD R4, R2.reuse, 0x8d, RZ ;  /* 0x0000008d02047824 */ /* 0x040fe200078e02ff */
[----:B------:R0:W-:Y:S01]  /*e090*/  STL.64 [R1+0x7e8], R28 ;  /* 0x0007e81c01007387 */ /* 0x0001e20000100a00 */
[----:B------:R-:W-:Y:S01]  /*e0a0*/  ISETP.GE.U32.AND P3, PT, R7, 0x7ffffe72, PT ;  /* 0x7ffffe720700780c */ /* 0x000fe20003f66070 */
[----:B------:R-:W-:Y:S01]  /*e0b0*/  IMAD R6, R2, 0x8e, RZ ;  /* 0x0000008e02067824 */ /* 0x000fe200078e02ff */
[----:B------:R-:W-:Y:S01]  /*e0c0*/  PRMT R34, RZ, 0x7610, R34 ;  /* 0x00007610ff227816 */ /* 0x000fe20000000022 */
[----:B------:R1:W-:Y:S01]  /*e0d0*/  STL.64 [R1+0x7e0], R26 ;  /* 0x0007e01a01007387 */ /* 0x0003e20000100a00 */
[----:B------:R-:W-:Y:S02]  /*e0e0*/  PRMT R22, RZ, 0x7610, R22 ;  /* 0x00007610ff167816 */ /* 0x000fe40000000016 */
[----:B------:R-:W-:Y:S02]  /*e0f0*/  PRMT R23, RZ, 0x7610, R23 ;  /* 0x00007610ff177816 */ /* 0x000fe40000000017 */
[----:B------:R1:W4:Y:S01]  /*e100*/  @!P4 LDG.E.U16 R34, desc[UR6][R32.64] ;  /* 0x000000062022c981 */ /* 0x000322000c1e1500 */
[----:B0-----:R-:W-:-:S05]  /*e110*/  IMAD.WIDE R28, R4, 0x2, R90 ;  /* 0x00000002041c7825 */ /* 0x001fca00078e025a */
[----:B------:R-:W-:Y:S01]  /*e120*/  STL.64 [R1+0x7d8], R28 ;  /* 0x0007d81c01007387 */ /* 0x000fe20000100a00 */
[----:B-1----:R-:W-:-:S04]  /*e130*/  IMAD.WIDE R26, R6, 0x2, R90 ;  /* 0x00000002061a7825 */ /* 0x002fc800078e025a */
[--C-:B------:R-:W-:Y:S01]  /*e140*/  IMAD.WIDE R32, R4, 0x2, R88.reuse ;  /* 0x0000000204207825 */ /* 0x100fe200078e0258 */
[----:B------:R-:W4:Y:S04]  /*e150*/  @!P3 LDG.E.U16 R23, desc[UR6][R26.64] ;  /* 0x000000061a17b981 */ /* 0x000f28000c1e1500 */
[----:B---3--:R-:W-:Y:S04]  /*e160*/  STL [R1+0x1c], R24 ;  /* 0x00001c1801007387 */ /* 0x008fe80000100800 */
[----:B--2---:R0:W-:Y:S02]  /*e170*/  STL [R1+0x20], R25 ;  /* 0x0000201901007387 */ /* 0x0041e40000100800 */
[----:B0-----:R-:W-:Y:S01]  /*e180*/  IMAD.WIDE R24, R6, 0x2, R88 ;  /* 0x0000000206187825 */ /* 0x001fe200078e0258 */
[----:B----4-:R-:W-:-:S02]  /*e190*/  PRMT R31, RZ, 0x7610, R31 ;  /* 0x00007610ff1f7816 */ /* 0x010fc4000000001f */
[----:B------:R-:W-:Y:S02]  /*e1a0*/  PRMT R30, RZ, 0x7610, R30 ;  /* 0x00007610ff1e7816 */ /* 0x000fe4000000001e */
[----:B------:R-:W2:Y:S04]  /*e1b0*/  @!P3 LDG.E.U16 R22, desc[UR6][R24.64] ;  /* 0x000000061816b981 */ /* 0x000ea8000c1e1500 */
[----:B------:R0:W-:Y:S04]  /*e1c0*/  STL.64 [R1+0x7d0], R32 ;  /* 0x0007d02001007387 */ /* 0x0001e80000100a00 */
[----:B------:R-:W3:Y:S04]  /*e1d0*/  @!P1 LDG.E.U16 R31, desc[UR6][R28.64] ;  /* 0x000000061c1f9981 */ /* 0x000ee8000c1e1500 */
[----:B------:R-:W4:Y:S04]  /*e1e0*/  @!P1 LDG.E.U16 R30, desc[UR6][R32.64] ;  /* 0x00000006201e9981 */ /* 0x000f28000c1e1500 */
[----:B------:R-:W3:Y:S01]  /*e1f0*/  LDL.LU.64 R28, [R1+0x2308] ;  /* 0x00230800011c7983 */ /* 0x000ee20000300a00 */
[----:B------:R-:W-:-:S03]  /*e200*/  VIADD R4, R5, 0xffffff69 ;  /* 0xffffff6905047836 */ /* 0x000fc60000000000 */
[----:B0-----:R-:W3:Y:S02]  /*e210*/  LDL.LU.64 R32, [R1+0x2300] ;  /* 0x0023000001207983 */ /* 0x001ee40000300a00 */
[----:B------:R-:W-:Y:S02]  /*e220*/  ISETP.GE.U32.AND P3, PT, R4, 0x7ffffe6a, PT ;  /* 0x7ffffe6a0400780c */ /* 0x000fe40003f66070 */
[----:B------:R-:W-:Y:S01]  /*e230*/  STL.64 [R1+0x7c8], R26 ;  /* 0x0007c81a01007387 */ /* 0x000fe20000100a00 */
[----:B------:R-:W-:-:S03]  /*e240*/  IMAD R4, R2, 0x8f, RZ ;  /* 0x0000008f02047824 */ /* 0x000fc600078e02ff */
[----:B------:R-:W-:Y:S04]  /*e250*/  STL.64 [R1+0x7c0], R24 ;  /* 0x0007c01801007387 */ /* 0x000fe80000100a00 */
[----:B--2---:R-:W-:Y:S04]  /*e260*/  STL [R1+0x1224], R22 ;  /* 0x0012241601007387 */ /* 0x004fe80000100800 */
[----:B------:R0:W-:Y:S04]  /*e270*/  STL [R1+0x1228], R23 ;  /* 0x0012281701007387 */ /* 0x0001e80000100800 */
[----:B----4-:R-:W-:Y:S01]  /*e280*/  STL [R1+0x10e0], R30 ;  /* 0x0010e01e01007387 */ /* 0x010fe20000100800 */
[----:B0-----:R-:W-:-:S03]  /*e290*/  IMAD.WIDE R22, R4, 0x2, R90 ;  /* 0x0000000204167825 */ /* 0x001fc600078e025a */
[----:B---3--:R0:W-:Y:S01]  /*e2a0*/  STL [R1+0x10e4], R31 ;  /* 0x0010e41f01007387 */ /* 0x0081e20000100800 */
[----:B------:R-:W-:Y:S02]  /*e2b0*/  PRMT R28, RZ, 0x7610, R28 ;  /* 0x00007610ff1c7816 */ /* 0x000fe4000000001c */
[----:B------:R-:W-:Y:S01]  /*e2c0*/  PRMT R29, RZ, 0x7610, R29 ;  /* 0x00007610ff1d7816 */ /* 0x000fe2000000001d */
[----:B0-----:R-:W-:-:S05]  /*e2d0*/  IMAD.WIDE R30, R4, 0x2, R88 ;  /* 0x00000002041e7825 */ /* 0x001fca00078e0258 */
[----:B------:R-:W2:Y:S04]  /*e2e0*/  @!P6 LDG.E.U16 R29, desc[UR6][R22.64] ;  /* 0x00000006161de981 */ /* 0x000ea8000c1e1500 */
[----:B------:R0:W3:Y:S04]  /*e2f0*/  @!P6 LDG.E.U16 R28, desc[UR6][R30.64] ;  /* 0x000000061e1ce981 */ /* 0x0000e8000c1e1500 */
[----:B------:R1:W-:Y:S04]  /*e300*/  STL.64 [R1+0x7b8], R22 ;  /* 0x0007b81601007387 */ /* 0x0003e80000100a00 */
[----:B------:R0:W-:Y:S04]  /*e310*/  STL.64 [R1+0x7b0], R30 ;  /* 0x0007b01e01007387 */ /* 0x0001e80000100a00 */
[----:B-1----:R-:W4:Y:S01]  /*e320*/  LDL.LU.64 R22, [R1+0x22f8] ;  /* 0x0022f80001167983 */ /* 0x002f220000300a00 */
[----:B------:R-:W-:-:S05]  /*e330*/  VIADD R7, R5, 0xffffff6c ;  /* 0xffffff6c05077836 */ /* 0x000fca0000000000 */
[----:B------:R-:W-:Y:S01]  /*e340*/  ISETP.GE.U32.AND P4, PT, R7, 0x7ffffe6d, PT ;  /* 0x7ffffe6d0700780c */ /* 0x000fe20003f86070 */
[----:B------:R-:W-:Y:S01]  /*e350*/  IMAD R6, R2, 0x93, RZ ;  /* 0x0000009302067824 */ /* 0x000fe200078e02ff */
[----:B------:R-:W-:Y:S02]  /*e360*/  PRMT R33, RZ, 0x7610, R33 ;  /* 0x00007610ff217816 */ /* 0x000fe40000000021 */
[----:B------:R-:W-:Y:S01]  /*e370*/  PRMT R32, RZ, 0x7610, R32 ;  /* 0x00007610ff207816 */ /* 0x000fe20000000020 */
[----:B------:R-:W-:-:S04]  /*e380*/  IMAD.WIDE R26, R6, 0x2, R90 ;  /* 0x00000002061a7825 */ /* 0x000fc800078e025a */
[----:B------:R-:W-:-:S04]  /*e390*/  IMAD.WIDE R24, R6, 0x2, R88 ;  /* 0x0000000206187825 */ /* 0x000fc800078e0258 */
[C---:B------:R-:W-:Y:S01]  /*e3a0*/  VIADD R4, R5.reuse, 0xffffff64 ;  /* 0xffffff6405047836 */ /* 0x040fe20000000000 */
[----:B------:R1:W4:Y:S01]  /*e3b0*/  @!P4 LDG.E.U16 R33, desc[UR6][R26.64] ;  /* 0x000000061a21c981 */ /* 0x000322000c1e1500 */
[----:B------:R-:W-:-:S03]  /*e3c0*/  VIADD R7, R5, 0xffffff6a ;  /* 0xffffff6a05077836 */ /* 0x000fc60000000000 */
[----:B------:R0:W4:Y:S01]  /*e3d0*/  @!P4 LDG.E.U16 R32, desc[UR6][R24.64] ;  /* 0x000000061820c981 */ /* 0x000122000c1e1500 */
[----:B------:R-:W-:Y:S01]  /*e3e0*/  ISETP.GE.U32.AND P4, PT, R4, 0x7ffffe65, PT ;  /* 0x7ffffe650400780c */ /* 0x000fe20003f86070 */
[----:B------:R-:W-:Y:S02]  /*e3f0*/  IMAD R4, R2, 0x94, RZ ;  /* 0x0000009402047824 */ /* 0x000fe400078e02ff */
[----:B------:R1:W-:Y:S01]  /*e400*/  STL.64 [R1+0x778], R26 ;  /* 0x0007781a01007387 */ /* 0x0003e20000100a00 */
[----:B------:R-:W-:-:S03]  /*e410*/  PRMT R3, RZ, 0x7610, R3 ;  /* 0x00007610ff037816 */ /* 0x000fc60000000003 */
[----:B------:R1:W-:Y:S01]  /*e420*/  STL.64 [R1+0x770], R24 ;  /* 0x0007701801007387 */ /* 0x0003e20000100a00 */
[----:B------:R-:W-:Y:S01]  /*e430*/  ISETP.GE.U32.AND P1, PT, R7, 0x7ffffe6b, PT ;  /* 0x7ffffe6b0700780c */ /* 0x000fe20003f26070 */
[----:B0-----:R-:W-:-:S04]  /*e440*/  IMAD.WIDE R30, R4, 0x2, R88 ;  /* 0x00000002041e7825 */ /* 0x001fc800078e0258 */
[----:B------:R-:W-:-:S04]  /*e450*/  IMAD R6, R2, 0x95, RZ ;  /* 0x0000009502067824 */ /* 0x000fc800078e02ff */
[----:B-1----:R-:W-:-:S04]  /*e460*/  IMAD.WIDE R26, R6, 0x2, R90 ;  /* 0x00000002061a7825 */ /* 0x002fc800078e025a */
[----:B------:R-:W-:Y:S01]  /*e470*/  IMAD.WIDE R24, R6, 0x2, R88 ;  /* 0x0000000206187825 */ /* 0x000fe200078e0258 */
[----:B---3--:R-:W-:Y:S04]  /*e480*/  STL [R1+0x12e0], R28 ;  /* 0x0012e01c01007387 */ /* 0x008fe80000100800 */
[----:B--2---:R0:W-:Y:S02]  /*e490*/  STL [R1+0x12e4], R29 ;  /* 0x0012e41d01007387 */ /* 0x0041e40000100800 */
[----:B0-----:R-:W-:Y:S01]  /*e4a0*/  IMAD.WIDE R28, R4, 0x2, R90 ;  /* 0x00000002041c7825 */ /* 0x001fe200078e025a */
[----:B----4-:R-:W-:-:S04]  /*e4b0*/  PRMT R22, RZ, 0x7610, R22 ;  /* 0x00007610ff167816 */ /* 0x010fc80000000016 */
[----:B------:R0:W-:Y:S04]  /*e4c0*/  STL.64 [R1+0x768], R28 ;  /* 0x0007681c01007387 */ /* 0x0001e80000100a00 */
[----:B------:R-:W2:Y:S01]  /*e4d0*/  @!P0 LDG.E.U16 R3, desc[UR6][R28.64] ;  /* 0x000000061c038981 */ /* 0x000ea2000c1e1500 */
[----:B------:R-:W-:-:S03]  /*e4e0*/  PRMT R23, RZ, 0x7610, R23 ;  /* 0x00007610ff177816 */ /* 0x000fc60000000017 */
[----:B------:R1:W-:Y:S04]  /*e4f0*/  STL.64 [R1+0x760], R30 ;  /* 0x0007601e01007387 */ /* 0x0003e80000100a00 */
[----:B------:R-:W3:Y:S04]  /*e500*/  @!P1 LDG.E.U16 R22, desc[UR6][R24.64] ;  /* 0x0000000618169981 */ /* 0x000ee8000c1e1500 */
[----:B0-----:R-:W4:Y:S04]  /*e510*/  LDL.LU.64 R28, [R1+0x22f0] ;  /* 0x0022f000011c7983 */ /* 0x001f280000300a00 */
[----:B------:R-:W3:Y:S01]  /*e520*/  @!P1 LDG.E.U16 R23, desc[UR6][R26.64] ;  /* 0x000000061a179981 */ /* 0x000ee2000c1e1500 */
[C---:B------:R-:W-:Y:S01]  /*e530*/  VIADD R4, R5.reuse, 0xffffff62 ;  /* 0xffffff6205047836 */ /* 0x040fe20000000000 */
[----:B------:R-:W-:Y:S01]  /*e540*/  PRMT R85, RZ, 0x7610, R85 ;  /* 0x00007610ff557816 */ /* 0x000fe20000000055 */
[----:B------:R-:W-:-:S03]  /*e550*/  VIADD R7, R5, 0xffffff68 ;  /* 0xffffff6805077836 */ /* 0x000fc60000000000 */
[----:B------:R-:W-:Y:S01]  /*e560*/  ISETP.GE.U32.AND P1, PT, R4, 0x7ffffe63, PT ;  /* 0x7ffffe630400780c */ /* 0x000fe20003f26070 */
[C---:B------:R-:W-:Y:S01]  /*e570*/  IMAD R4, R2.reuse, 0x96, RZ ;  /* 0x0000009602047824 */ /* 0x040fe200078e02ff */
[----:B------:R1:W3:Y:S01]  /*e580*/  @!P0 LDG.E.U16 R85, desc[UR6][R30.64] ;  /* 0x000000061e558981 */ /* 0x0002e2000c1e1500 */
[----:B------:R-:W-:Y:S01]  /*e590*/  ISETP.GE.U32.AND P6, PT, R7, 0x7ffffe69, PT ;  /* 0x7ffffe690700780c */ /* 0x000fe20003fc6070 */
[----:B------:R-:W-:Y:S01]  /*e5a0*/  IMAD R6, R2, 0x97, RZ ;  /* 0x0000009702067824 */ /* 0x000fe200078e02ff */
[----:B------:R-:W-:Y:S01]  /*e5b0*/  PRMT R20, RZ, 0x7610, R20 ;  /* 0x00007610ff147816 */ /* 0x000fe20000000014 */
[----:B-1----:R-:W-:Y:S01]  /*e5c0*/  IMAD.WIDE R30, R4, 0x2, R88 ;  /* 0x00000002041e7825 */ /* 0x002fe200078e0258 */
[----:B------:R-:W-:Y:S01]  /*e5d0*/  PRMT R21, RZ, 0x7610, R21 ;  /* 0x00007610ff157816 */ /* 0x000fe20000000015 */
[----:B--2---:R0:W-:Y:S04]  /*e5e0*/  STL [R1+0x18], R3 ;  /* 0x0000180301007387 */ /* 0x0041e80000100800 */
[----:B0-----:R-:W2:Y:S01]  /*e5f0*/  LDL.LU R3, [R1+0x22e8] ;  /* 0x0022e80001037983 */ /* 0x001ea20000300800 */
[----:B----4-:R-:W-:-:S03]  /*e600*/  PRMT R28, RZ, 0x7610, R28 ;  /* 0x00007610ff1c7816 */ /* 0x010fc6000000001c */
[----:B------:R0:W-:Y:S01]  /*e610*/  STL.64 [R1+0x758], R26 ;  /* 0x0007581a01007387 */ /* 0x0001e20000100a00 */
[----:B------:R-:W-:-:S03]  /*e620*/  PRMT R29, RZ, 0x7610, R29 ;  /* 0x00007610ff1d7816 */ /* 0x000fc6000000001d */
[----:B------:R1:W-:Y:S04]  /*e630*/  STL.64 [R1+0x750], R24 ;  /* 0x0007501801007387 */ /* 0x0003e80000100a00 */
[----:B------:R-:W4:Y:S01]  /*e640*/  @!P3 LDG.E.U16 R28, desc[UR6][R30.64] ;  /* 0x000000061e1cb981 */ /* 0x000f22000c1e1500 */
[----:B0-----:R-:W-:-:S05]  /*e650*/  IMAD.WIDE R26, R4, 0x2, R90 ;  /* 0x00000002041a7825 */ /* 0x001fca00078e025a */
[----:B------:R-:W-:Y:S01]  /*e660*/  STL.64 [R1+0x748], R26 ;  /* 0x0007481a01007387 */ /* 0x000fe20000100a00 */
[----:B-1----:R-:W-:-:S03]  /*e670*/  IMAD.WIDE R24, R6, 0x2, R90 ;  /* 0x0000000206187825 */ /* 0x002fc600078e025a */
[----:B---3--:R-:W-:Y:S04]  /*e680*/  STL [R1+0x10d8], R22 ;  /* 0x0010d81601007387 */ /* 0x008fe80000100800 */
[----:B------:R-:W3:Y:S04]  /*e690*/  @!P3 LDG.E.U16 R29, desc[UR6][R26.64] ;  /* 0x000000061a1db981 */ /* 0x000ee8000c1e1500 */
[----:B------:R0:W-:Y:S04]  /*e6a0*/  STL [R1+0x10dc], R23 ;  /* 0x0010dc1701007387 */ /* 0x0001e80000100800 */
[----:B------:R1:W2:Y:S01]  /*e6b0*/  @!P6 LDG.E.U16 R21, desc[UR6][R24.64] ;  /* 0x000000061815e981 */ /* 0x0002a2000c1e1500 */
[----:B0-----:R-:W-:-:S03]  /*e6c0*/  IMAD.WIDE R22, R6, 0x2, R88 ;  /* 0x0000000206167825 */ /* 0x001fc600078e0258 */
[----:B------:R0:W-:Y:S04]  /*e6d0*/  STL.64 [R1+0x740], R30 ;  /* 0x0007401e01007387 */ /* 0x0001e80000100a00 */
[----:B------:R1:W2:Y:S04]  /*e6e0*/  @!P6 LDG.E.U16 R20, desc[UR6][R22.64] ;  /* 0x000000061614e981 */ /* 0x0002a8000c1e1500 */
[----:B------:R-:W2:Y:S04]  /*e6f0*/  LDL.LU.64 R26, [R1+0x22e0] ;  /* 0x0022e000011a7983 */ /* 0x000ea80000300a00 */
[----:B0-----:R-:W2:Y:S01]  /*e700*/  LDL.LU.64 R30, [R1+0x22d8] ;  /* 0x0022d800011e7983 */ /* 0x001ea20000300a00 */
[----:B------:R-:W-:-:S02]  /*e710*/  VIADD R4, R5, 0xffffff60 ;  /* 0xffffff6005047836 */ /* 0x000fc40000000000 */
[----:B------:R-:W-:Y:S01]  /*e720*/  VIADD R7, R5, 0xffffff63 ;  /* 0xffffff6305077836 */ /* 0x000fe20000000000 */
[----:B------:R1:W-:Y:S02]  /*e730*/  STL.64 [R1+0x738], R24 ;  /* 0x0007381801007387 */ /* 0x0003e40000100a00 */
[----:B------:R-:W-:Y:S01]  /*e740*/  ISETP.GE.U32.AND P6, PT, R4, 0x7ffffe61, PT ;  /* 0x7ffffe610400780c */ /* 0x000fe20003fc6070 */
[C---:B------:R-:W-:Y:S01]  /*e750*/  IMAD R4, R2.reuse, 0x9b, RZ ;  /* 0x0000009b02047824 */ /* 0x040fe200078e02ff */
[----:B------:R0:W-:Y:S01]  /*e760*/  STL.64 [R1+0x730], R22 ;  /* 0x0007301601007387 */ /* 0x0001e20000100a00 */
[----:B------:R-:W-:Y:S01]  /*e770*/  ISETP.GE.U32.AND P0, PT, R7, 0x7ffffe64, PT ;  /* 0x7ffffe640700780c */ /* 0x000fe20003f06070 */
[----:B------:R-:W-:Y:S02]  /*e780*/  IMAD R6, R2, 0x9c, RZ ;  /* 0x0000009c02067824 */ /* 0x000fe400078e02ff */
[----:B------:R-:W-:Y:S01]  /*e790*/  VIADD R7, R5, 0xffffff61 ;  /* 0xffffff6105077836 */ /* 0x000fe20000000000 */
[----:B------:R-:W-:-:S02]  /*e7a0*/  PRMT R84, RZ, 0x7610, R84 ;  /* 0x00007610ff547816 */ /* 0x000fc40000000054 */
[----:B------:R-:W-:Y:S01]  /*e7b0*/  PRMT R83, RZ, 0x7610, R83 ;  /* 0x00007610ff537816 */ /* 0x000fe20000000053 */
[----:B-1----:R-:W-:Y:S01]  /*e7c0*/  IMAD.WIDE R24, R4, 0x2, R88 ;  /* 0x0000000204187825 */ /* 0x002fe200078e0258 */
[----:B------:R-:W-:-:S03]  /*e7d0*/  ISETP.GE.U32.AND P3, PT, R7, 0x7ffffe62, PT ;  /* 0x7ffffe620700780c */ /* 0x000fc60003f66070 */
[----:B0-----:R-:W-:Y:S01]  /*e7e0*/  IMAD.WIDE R22, R6, 0x2, R90 ;  /* 0x0000000206167825 */ /* 0x001fe200078e025a */
[----:B------:R-:W-:-:S04]  /*e7f0*/  PRMT R18, RZ, 0x7610, R18 ;  /* 0x00007610ff127816 */ /* 0x000fc80000000012 */
[----:B------:R0:W2:Y:S01]  /*e800*/  @!P0 LDG.E.U16 R84, desc[UR6][R22.64] ;  /* 0x0000000616548981 */ /* 0x0000a2000c1e1500 */
[----:B------:R-:W-:-:S03]  /*e810*/  PRMT R19, RZ, 0x7610, R19 ;  /* 0x00007610ff137816 */ /* 0x000fc60000000013 */
[----:B----4-:R-:W-:Y:S04]  /*e820*/  STL [R1+0x121c], R28 ;  /* 0x00121c1c01007387 */ /* 0x010fe80000100800 */
[----:B---3--:R1:W-:Y:S02]  /*e830*/  STL [R1+0x1220], R29 ;  /* 0x0012201d01007387 */ /* 0x0083e40000100800 */
[----:B-1----:R-:W-:-:S05]  /*e840*/  IMAD.WIDE R28, R4, 0x2, R90 ;  /* 0x00000002041c7825 */ /* 0x002fca00078e025a */
[----:B------:R-:W-:Y:S01]  /*e850*/  STL.64 [R1+0x6f8], R28 ;  /* 0x0006f81c01007387 */ /* 0x000fe20000100a00 */
[----:B------:R-:W-:-:S03]  /*e860*/  VIADD R4, R5, 0xffffff5b ;  /* 0xffffff5b05047836 */ /* 0x000fc60000000000 */
[----:B--2---:R-:W-:Y:S04]  /*e870*/  STL [R1+0x12d8], R20 ;  /* 0x0012d81401007387 */ /* 0x004fe80000100800 */
[----:B------:R1:W-:Y:S01]  /*e880*/  STL [R1+0x12dc], R21 ;  /* 0x0012dc1501007387 */ /* 0x0003e20000100800 */
[----:B------:R-:W-:Y:S01]  /*e890*/  PRMT R30, RZ, 0x7610, R30 ;  /* 0x00007610ff1e7816 */ /* 0x000fe2000000001e */
[----:B-1----:R-:W-:Y:S01]  /*e8a0*/  IMAD.WIDE R20, R6, 0x2, R88 ;  /* 0x0000000206147825 */ /* 0x002fe200078e0258 */
[----:B------:R-:W-:Y:S01]  /*e8b0*/  PRMT R31, RZ, 0x7610, R31 ;  /* 0x00007610ff1f7816 */ /* 0x000fe2000000001f */
[----:B------:R-:W-:Y:S02]  /*e8c0*/  STL.64 [R1+0x6f0], R24 ;  /* 0x0006f01801007387 */ /* 0x000fe40000100a00 */
[----:B------:R-:W-:-:S02]  /*e8d0*/  IMAD R6, R2, 0x9e, RZ ;  /* 0x0000009e02067824 */ /* 0x000fc400078e02ff */
[----:B------:R1:W2:Y:S01]  /*e8e0*/  @!P0 LDG.E.U16 R83, desc[UR6][R20.64] ;  /* 0x0000000614538981 */ /* 0x0002a2000c1e1500 */
[----:B------:R-:W-:Y:S01]  /*e8f0*/  ISETP.GE.U32.AND P0, PT, R4, 0x7ffffe5c, PT ;  /* 0x7ffffe5c0400780c */ /* 0x000fe20003f06070 */
[----:B------:R-:W-:Y:S02]  /*e900*/  IMAD R4, R2, 0x9d, RZ ;  /* 0x0000009d02047824 */ /* 0x000fe400078e02ff */
[----:B------:R0:W-:Y:S01]  /*e910*/  STL.64 [R1+0x6e8], R22 ;  /* 0x0006e81601007387 */ /* 0x0001e20000100a00 */
[----:B------:R-:W-:-:S03]  /*e920*/  PRMT R27, RZ, 0x7610, R27 ;  /* 0x00007610ff1b7816 */ /* 0x000fc6000000001b */
[----:B------:R1:W-:Y:S01]  /*e930*/  STL.64 [R1+0x6e0], R20 ;  /* 0x0006e01401007387 */ /* 0x0003e20000100a00 */
[----:B------:R-:W-:-:S03]  /*e940*/  PRMT R26, RZ, 0x7610, R26 ;  /* 0x00007610ff1a7816 */ /* 0x000fc6000000001a */
[----:B------:R3:W4:Y:S04]  /*e950*/  @!P4 LDG.E.U16 R30, desc[UR6][R24.64] ;  /* 0x00000006181ec981 */ /* 0x000728000c1e1500 */
[----:B------:R3:W2:Y:S01]  /*e960*/  @!P4 LDG.E.U16 R31, desc[UR6][R28.64] ;  /* 0x000000061c1fc981 */ /* 0x0006a2000c1e1500 */
[----:B0-----:R-:W-:-:S04]  /*e970*/  IMAD.WIDE R22, R6, 0x2, R90 ;  /* 0x0000000206167825 */ /* 0x001fc800078e025a */
[----:B-1----:R-:W-:Y:S01]  /*e980*/  IMAD.WIDE R20, R6, 0x2, R88 ;  /* 0x0000000206147825 */ /* 0x002fe200078e0258 */
[----:B------:R-:W2:Y:S03]  /*e990*/  @!P3 LDG.E.U16 R19, desc[UR6][R22.64] ;  /* 0x000000061613b981 */ /* 0x000ea6000c1e1500 */
[C---:B---3--:R-:W-:Y:S01]  /*e9a0*/  IMAD.WIDE R24, R4.reuse, 0x2, R90 ;  /* 0x0000000204187825 */ /* 0x048fe200078e025a */
[----:B------:R-:W3:Y:S03]  /*e9b0*/  @!P3 LDG.E.U16 R18, desc[UR6][R20.64] ;  /* 0x000000061412b981 */ /* 0x000ee6000c1e1500 */
[----:B------:R-:W-:Y:S01]  /*e9c0*/  IMAD.WIDE R28, R4, 0x2, R88 ;  /* 0x00000002041c7825 */ /* 0x000fe200078e0258 */
[----:B------:R0:W-:Y:S04]  /*e9d0*/  STL.64 [R1+0x6d8], R24 ;  /* 0x0006d81801007387 */ /* 0x0001e80000100a00 */
[----:B------:R1:W-:Y:S04]  /*e9e0*/  STL.64 [R1+0x6d0], R28 ;  /* 0x0006d01c01007387 */ /* 0x0003e80000100a00 */
[----:B------:R-:W4:Y:S04]  /*e9f0*/  @!P1 LDG.E.U16 R27, desc[UR6][R24.64] ;  /* 0x00000006181b9981 */ /* 0x000f28000c1e1500 */
[----:B------:R-:W4:Y:S04]  /*ea00*/  @!P1 LDG.E.U16 R26, desc[UR6][R28.64] ;  /* 0x000000061c1a9981 */ /* 0x000f28000c1e1500 */
[----:B0-----:R-:W4:Y:S01]  /*ea10*/  LDL.LU.64 R24, [R1+0x22d0] ;  /* 0x0022d00001187983 */ /* 0x001f220000300a00 */
[----:B------:R-:W-:-:S03]  /*ea20*/  VIADD R4, R5, 0xffffff59 ;  /* 0xffffff5905047836 */ /* 0x000fc60000000000 */
[----:B-1----:R-:W4:Y:S02]  /*ea30*/  LDL.LU.64 R28, [R1+0x22c8] ;  /* 0x0022c800011c7983 */ /* 0x002f240000300a00 */
[----:B------:R-:W-:Y:S02]  /*ea40*/  ISETP.GE.U32.AND P3, PT, R4, 0x7ffffe5a, PT ;  /* 0x7ffffe5a0400780c */ /* 0x000fe40003f66070 */
[----:B------:R-:W-:Y:S01]  /*ea50*/  STL.64 [R1+0x6c8], R22 ;  /* 0x0006c81601007387 */ /* 0x000fe20000100a00 */
[----:B------:R-:W-:-:S03]  /*ea60*/  IMAD R4, R2, 0x9f, RZ ;  /* 0x0000009f02047824 */ /* 0x000fc600078e02ff */
[----:B------:R-:W-:Y:S04]  /*ea70*/  STL.64 [R1+0x6c0], R20 ;  /* 0x0006c01401007387 */ /* 0x000fe80000100a00 */
[----:B---3--:R-:W-:Y:S04]  /*ea80*/  STL [R1+0x1214], R18 ;  /* 0x0012141201007387 */ /* 0x008fe80000100800 */
[----:B--2---:R0:W-:Y:S04]  /*ea90*/  STL [R1+0x1218], R19 ;  /* 0x0012181301007387 */ /* 0x0041e80000100800 */
[----:B----4-:R-:W-:Y:S01]  /*eaa0*/  STL [R1+0x10d0], R26 ;  /* 0x0010d01a01007387 */ /* 0x010fe20000100800 */
[----:B0-----:R-:W-:-:S03]  /*eab0*/  IMAD.WIDE R18, R4, 0x2, R90 ;  /* 0x0000000204127825 */ /* 0x001fc600078e025a */
[----:B------:R0:W-:Y:S01]  /*eac0*/  STL [R1+0x10d4], R27 ;  /* 0x0010d41b01007387 */ /* 0x0001e20000100800 */
        /* <DEDUP_REMOVED lines=33> */
[----:B------:R0:W-:Y:S01]  /*ece0*/  STL.64 [R1+0x668], R24 ;  /* 0x0006681801007387 */ /* 0x0001e20000100a00 */
[----:B------:R-:W-:-:S03]  /*ecf0*/  PRMT R19, RZ, 0x7610, R19 ;  /* 0x00007610ff137816 */ /* 0x000fc60000000013 */
[----:B------:R1:W-:Y:S04]  /*ed00*/  STL.64 [R1+0x660], R26 ;  /* 0x0006601a01007387 */ /* 0x0003e80000100a00 */
[----:B------:R-:W2:Y:S04]  /*ed10*/  @!P0 LDG.E.U16 R82, desc[UR6][R24.64] ;  /* 0x0000000618528981 */ /* 0x000ea8000c1e1500 */
[----:B------:R-:W3:Y:S04]  /*ed20*/  @!P1 LDG.E.U16 R18, desc[UR6][R20.64] ;  /* 0x0000000614129981 */ /* 0x000ee8000c1e1500 */
[----:B------:R-:W4:Y:S04]  /*ed30*/  @!P1 LDG.E.U16 R19, desc[UR6][R22.64] ;  /* 0x0000000616139981 */ /* 0x000f28000c1e1500 */
[----:B0-----:R-:W2:Y:S01]  /*ed40*/  LDL.LU.64 R24, [R1+0x22b8] ;  /* 0x0022b80001187983 */ /* 0x001ea20000300a00 */
[C---:B------:R-:W-:Y:S01]  /*ed50*/  VIADD R4, R5.reuse, 0xffffff52 ;  /* 0xffffff5205047836 */ /* 0x040fe20000000000 */
[----:B------:R-:W-:Y:S01]  /*ed60*/  PRMT R81, RZ, 0x7610, R81 ;  /* 0x00007610ff517816 */ /* 0x000fe20000000051 */
[----:B------:R-:W-:-:S03]  /*ed70*/  VIADD R7, R5, 0xffffff58 ;  /* 0xffffff5805077836 */ /* 0x000fc60000000000 */
[----:B------:R-:W-:Y:S01]  /*ed80*/  ISETP.GE.U32.AND P1, PT, R4, 0x7ffffe53, PT ;  /* 0x7ffffe530400780c */ /* 0x000fe20003f26070 */
[----:B------:R-:W-:Y:S01]  /*ed90*/  IMAD R4, R2, 0xa6, RZ ;  /* 0x000000a602047824 */ /* 0x000fe200078e02ff */
[----:B------:R1:W4:Y:S01]  /*eda0*/  @!P0 LDG.E.U16 R81, desc[UR6][R26.64] ;  /* 0x000000061a518981 */ /* 0x000322000c1e1500 */
[----:B------:R-:W-:-:S03]  /*edb0*/  ISETP.GE.U32.AND P6, PT, R7, 0x7ffffe59, PT ;  /* 0x7ffffe590700780c */ /* 0x000fc60003fc6070 */
[----:B------:R0:W-:Y:S01]  /*edc0*/  STL.64 [R1+0x658], R22 ;  /* 0x0006581601007387 */ /* 0x0001e20000100a00 */
[----:B------:R-:W-:Y:S02]  /*edd0*/  IMAD R6, R2, 0xa7, RZ ;  /* 0x000000a702067824 */ /* 0x000fe400078e02ff */
[C---:B-1----:R-:W-:Y:S01]  /*ede0*/  IMAD.WIDE R26, R4.reuse, 0x2, R88 ;  /* 0x00000002041a7825 */ /* 0x042fe200078e0258 */
[----:B------:R1:W-:Y:S03]  /*edf0*/  STL.64 [R1+0x650], R20 ;  /* 0x0006501401007387 */ /* 0x0003e60000100a00 */
[----:B0-----:R-:W-:Y:S01]  /*ee00*/  IMAD.WIDE R22, R4, 0x2, R90 ;  /* 0x0000000204167825 */ /* 0x001fe200078e025a */
[----:B------:R-:W-:-:S04]  /*ee10*/  PRMT R16, RZ, 0x7610, R16 ;  /* 0x00007610ff107816 */ /* 0x000fc80000000010 */
[----:B------:R-:W-:Y:S01]  /*ee20*/  STL.64 [R1+0x648], R22 ;  /* 0x0006481601007387 */ /* 0x000fe20000100a00 */
[----:B------:R-:W-:Y:S01]  /*ee30*/  PRMT R17, RZ, 0x7610, R17 ;  /* 0x00007610ff117816 */ /* 0x000fe20000000011 */
[----:B-1----:R-:W-:-:S05]  /*ee40*/  IMAD.WIDE R20, R6, 0x2, R90 ;  /* 0x0000000206147825 */ /* 0x002fca00078e025a */
[----:B------:R0:W4:Y:S04]  /*ee50*/  @!P6 LDG.E.U16 R17, desc[UR6][R20.64] ;  /* 0x000000061411e981 */ /* 0x000128000c1e1500 */
[----:B---3--:R-:W-:Y:S01]  /*ee60*/  STL [R1+0x10c8], R18 ;  /* 0x0010c81201007387 */ /* 0x008fe20000100800 */
[----:B--2---:R-:W-:Y:S02]  /*ee70*/  PRMT R24, RZ, 0x7610, R24 ;  /* 0x00007610ff187816 */ /* 0x004fe40000000018 */
[----:B------:R-:W-:Y:S01]  /*ee80*/  PRMT R25, RZ, 0x7610, R25 ;  /* 0x00007610ff197816 */ /* 0x000fe20000000019 */
[----:B----4-:R1:W-:Y:S04]  /*ee90*/  STL [R1+0x10cc], R19 ;  /* 0x0010cc1301007387 */ /* 0x0103e80000100800 */
[----:B------:R-:W2:Y:S04]  /*eea0*/  @!P3 LDG.E.U16 R24, desc[UR6][R26.64] ;  /* 0x000000061a18b981 */ /* 0x000ea8000c1e1500 */
[----:B------:R-:W3:Y:S01]  /*eeb0*/  @!P3 LDG.E.U16 R25, desc[UR6][R22.64] ;  /* 0x000000061619b981 */ /* 0x000ee2000c1e1500 */
[----:B-1----:R-:W-:-:S05]  /*eec0*/  IMAD.WIDE R18, R6, 0x2, R88 ;  /* 0x0000000206127825 */ /* 0x002fca00078e0258 */
[----:B------:R1:W4:Y:S04]  /*eed0*/  @!P6 LDG.E.U16 R16, desc[UR6][R18.64] ;  /* 0x000000061210e981 */ /* 0x000328000c1e1500 */
[----:B------:R0:W-:Y:S04]  /*eee0*/  STL.64 [R1+0x640], R26 ;  /* 0x0006401a01007387 */ /* 0x0001e80000100a00 */
[----:B------:R-:W4:Y:S04]  /*eef0*/  LDL.LU.64 R22, [R1+0x22b0] ;  /* 0x0022b00001167983 */ /* 0x000f280000300a00 */
        /* <DEDUP_REMOVED lines=12> */
[----:B0-----:R-:W-:Y:S01]  /*efc0*/  IMAD.WIDE R20, R4, 0x2, R88 ;  /* 0x0000000204147825 */ /* 0x001fe200078e0258 */
[----:B------:R-:W-:-:S03]  /*efd0*/  ISETP.GE.U32.AND P3, PT, R7, 0x7ffffe52, PT ;  /* 0x7ffffe520700780c */ /* 0x000fc60003f66070 */
[----:B-1----:R-:W-:Y:S01]  /*efe0*/  IMAD.WIDE R18, R6, 0x2, R90 ;  /* 0x0000000206127825 */ /* 0x002fe200078e025a */
[----:B------:R-:W-:-:S04]  /*eff0*/  PRMT R14, RZ, 0x7610, R14 ;  /* 0x00007610ff0e7816 */ /* 0x000fc8000000000e */
[----:B------:R0:W4:Y:S01]  /*f000*/  @!P0 LDG.E.U16 R80, desc[UR6][R18.64] ;  /* 0x0000000612508981 */ /* 0x000122000c1e1500 */
[----:B------:R-:W-:-:S03]  /*f010*/  PRMT R15, RZ, 0x7610, R15 ;  /* 0x00007610ff0f7816 */ /* 0x000fc6000000000f */
[----:B--2---:R-:W-:Y:S04]  /*f020*/  STL [R1+0x120c], R24 ;  /* 0x00120c1801007387 */ /* 0x004fe80000100800 */
[----:B---3--:R1:W-:Y:S02]  /*f030*/  STL [R1+0x1210], R25 ;  /* 0x0012101901007387 */ /* 0x0083e40000100800 */
[----:B-1----:R-:W-:-:S05]  /*f040*/  IMAD.WIDE R24, R4, 0x2, R90 ;  /* 0x0000000204187825 */ /* 0x002fca00078e025a */
[----:B------:R-:W-:Y:S01]  /*f050*/  STL.64 [R1+0x5f8], R24 ;  /* 0x0005f81801007387 */ /* 0x000fe20000100a00 */
[----:B------:R-:W-:-:S03]  /*f060*/  VIADD R4, R5, 0xffffff4b ;  /* 0xffffff4b05047836 */ /* 0x000fc60000000000 */
[----:B----4-:R-:W-:Y:S04]  /*f070*/  STL [R1+0x12c8], R16 ;  /* 0x0012c81001007387 */ /* 0x010fe80000100800 */
[----:B------:R1:W-:Y:S01]  /*f080*/  STL [R1+0x12cc], R17 ;  /* 0x0012cc1101007387 */ /* 0x0003e20000100800 */
[----:B------:R-:W-:Y:S02]  /*f090*/  PRMT R26, RZ, 0x7610, R26 ;  /* 0x00007610ff1a7816 */ /* 0x000fe4000000001a */
[----:B------:R-:W-:Y:S01]  /*f0a0*/  PRMT R27, RZ, 0x7610, R27 ;  /* 0x00007610ff1b7816 */ /* 0x000fe2000000001b */
[----:B-1----:R-:W-:Y:S01]  /*f0b0*/  IMAD.WIDE R16, R6, 0x2, R88 ;  /* 0x0000000206107825 */ /* 0x002fe200078e0258 */
[----:B------:R-:W-:Y:S03]  /*f0c0*/  STL.64 [R1+0x5f0], R20 ;  /* 0x0005f01401007387 */ /* 0x000fe60000100a00 */
[----:B------:R-:W-:Y:S01]  /*f0d0*/  IMAD R6, R2, 0xae, RZ ;  /* 0x000000ae02067824 */ /* 0x000fe200078e02ff */
[----:B------:R1:W2:Y:S01]  /*f0e0*/  @!P0 LDG.E.U16 R79, desc[UR6][R16.64] ;  /* 0x00000006104f8981 */ /* 0x0002a2000c1e1500 */
[----:B------:R-:W-:Y:S01]  /*f0f0*/  ISETP.GE.U32.AND P0, PT, R4, 0x7ffffe4c, PT ;  /* 0x7ffffe4c0400780c */ /* 0x000fe20003f06070 */
[----:B------:R-:W-:-:S02]  /*f100*/  IMAD R4, R2, 0xad, RZ ;  /* 0x000000ad02047824 */ /* 0x000fc400078e02ff */
        /* <DEDUP_REMOVED lines=30> */
[----:B0-----:R-:W-:Y:S01]  /*f2f0*/  IMAD.WIDE R22, R4, 0x2, R88 ;  /* 0x0000000204167825 */ /* 0x001fe200078e0258 */
[----:B------:R0:W-:Y:S04]  /*f300*/  STL.64 [R1+0x5b8], R14 ;  /* 0x0005b80e01007387 */ /* 0x0001e80000100a00 */
[----:B------:R1:W2:Y:S04]  /*f310*/  @!P6 LDG.E.U16 R20, desc[UR6][R22.64] ;  /* 0x000000061614e981 */ /* 0x0002a8000c1e1500 */
[----:B------:R-:W3:Y:S04]  /*f320*/  @!P6 LDG.E.U16 R21, desc[UR6][R14.64] ;  /* 0x000000060e15e981 */ /* 0x000ee8000c1e1500 */
[----:B------:R1:W-:Y:S04]  /*f330*/  STL.64 [R1+0x5b0], R22 ;  /* 0x0005b01601007387 */ /* 0x0003e80000100a00 */
[----:B0-----:R-:W4:Y:S01]  /*f340*/  LDL.LU.64 R14, [R1+0x2290] ;  /* 0x00229000010e7983 */ /* 0x001f220000300a00 */
[----:B------:R-:W-:-:S05]  /*f350*/  VIADD R7, R5, 0xffffff4c ;  /* 0xffffff4c05077836 */ /* 0x000fca0000000000 */
[----:B------:R-:W-:Y:S01]  /*f360*/  ISETP.GE.U32.AND P4, PT, R7, 0x7ffffe4d, PT ;  /* 0x7ffffe4d0700780c */ /* 0x000fe20003f86070 */
[----:B------:R-:W-:Y:S01]  /*f370*/  IMAD R6, R2, 0xb3, RZ ;  /* 0x000000b302067824 */ /* 0x000fe200078e02ff */
[----:B------:R-:W-:Y:S01]  /*f380*/  PRMT R25, RZ, 0x7610, R25 ;  /* 0x00007610ff197816 */ /* 0x000fe20000000019 */
[----:B------:R-:W-:Y:S01]  /*f390*/  VIADD R7, R5, 0xffffff4a ;  /* 0xffffff4a05077836 */ /* 0x000fe20000000000 */
[----:B------:R-:W-:Y:S01]  /*f3a0*/  PRMT R24, RZ, 0x7610, R24 ;  /* 0x00007610ff187816 */ /* 0x000fe20000000018 */
[----:B------:R-:W-:-:S04]  /*f3b0*/  IMAD.WIDE R18, R6, 0x2, R90 ;  /* 0x0000000206127825 */ /* 0x000fc800078e025a */
[----:B------:R-:W-:-:S04]  /*f3c0*/  IMAD.WIDE R16, R6, 0x2, R88 ;  /* 0x0000000206107825 */ /* 0x000fc800078e0258 */
[----:B------:R-:W-:Y:S01]  /*f3d0*/  VIADD R4, R5, 0xffffff44 ;  /* 0xffffff4405047836 */ /* 0x000fe20000000000 */
[----:B------:R-:W-:Y:S01]  /*f3e0*/  ISETP.GE.U32.AND P1, PT, R7, 0x7ffffe4b, PT ;  /* 0x7ffffe4b0700780c */ /* 0x000fe20003f26070 */
[----:B------:R0:W4:Y:S04]  /*f3f0*/  @!P4 LDG.E.U16 R25, desc[UR6][R18.64] ;  /* 0x000000061219c981 */ /* 0x000128000c1e1500 */
[----:B------:R0:W4:Y:S01]  /*f400*/  @!P4 LDG.E.U16 R24, desc[UR6][R16.64] ;  /* 0x000000061018c981 */ /* 0x000122000c1e1500 */
[----:B------:R-:W-:Y:S01]  /*f410*/  ISETP.GE.U32.AND P4, PT, R4, 0x7ffffe45, PT ;  /* 0x7ffffe450400780c */ /* 0x000fe20003f86070 */
[C---:B------:R-:W-:Y:S02]  /*f420*/  IMAD R4, R2.reuse, 0xb4, RZ ;  /* 0x000000b402047824 */ /* 0x040fe400078e02ff */
[----:B------:R0:W-:Y:S01]  /*f430*/  STL.64 [R1+0x578], R18 ;  /* 0x0005781201007387 */ /* 0x0001e20000100a00 */
[----:B------:R-:W-:-:S03]  /*f440*/  IMAD R6, R2, 0xb5, RZ ;  /* 0x000000b502067824 */ /* 0x000fc600078e02ff */
[----:B------:R0:W-:Y:S01]  /*f450*/  STL.64 [R1+0x570], R16 ;  /* 0x0005701001007387 */ /* 0x0001e20000100a00 */
[----:B------:R-:W-:Y:S01]  /*f460*/  PRMT R78, RZ, 0x7610, R78 ;  /* 0x00007610ff4e7816 */ /* 0x000fe2000000004e */
[----:B-1----:R-:W-:-:S04]  /*f470*/  IMAD.WIDE R22, R4, 0x2, R88 ;  /* 0x0000000204167825 */ /* 0x002fc800078e0258 */
[----:B0-----:R-:W-:-:S04]  /*f480*/  IMAD.WIDE R18, R6, 0x2, R90 ;  /* 0x0000000206127825 */ /* 0x001fc800078e025a */
[----:B------:R-:W-:Y:S01]  /*f490*/  IMAD.WIDE R16, R6, 0x2, R88 ;  /* 0x0000000206107825 */ /* 0x000fe200078e0258 */
[----:B--2---:R-:W-:Y:S04]  /*f4a0*/  STL [R1+0x12c0], R20 ;  /* 0x0012c01401007387 */ /* 0x004fe80000100800 */
[----:B---3--:R0:W-:Y:S02]  /*f4b0*/  STL [R1+0x12c4], R21 ;  /* 0x0012c41501007387 */ /* 0x0081e40000100800 */
[----:B0-----:R-:W-:Y:S01]  /*f4c0*/  IMAD.WIDE R20, R4, 0x2, R90 ;  /* 0x0000000204147825 */ /* 0x001fe200078e025a */
[----:B----4-:R-:W-:Y:S02]  /*f4d0*/  PRMT R14, RZ, 0x7610, R14 ;  /* 0x00007610ff0e7816 */ /* 0x010fe4000000000e */
[----:B------:R-:W-:-:S02]  /*f4e0*/  PRMT R15, RZ, 0x7610, R15 ;  /* 0x00007610ff0f7816 */ /* 0x000fc4000000000f */
[----:B------:R0:W-:Y:S04]  /*f4f0*/  STL.64 [R1+0x568], R20 ;  /* 0x0005681401007387 */ /* 0x0001e80000100a00 */
[----:B------:R1:W-:Y:S04]  /*f500*/  STL.64 [R1+0x560], R22 ;  /* 0x0005601601007387 */ /* 0x0003e80000100a00 */
[----:B------:R-:W2:Y:S04]  /*f510*/  @!P0 LDG.E.U16 R78, desc[UR6][R20.64] ;  /* 0x00000006144e8981 */ /* 0x000ea8000c1e1500 */
[----:B------:R-:W3:Y:S04]  /*f520*/  @!P1 LDG.E.U16 R14, desc[UR6][R16.64] ;  /* 0x00000006100e9981 */ /* 0x000ee8000c1e1500 */
[----:B------:R-:W4:Y:S04]  /*f530*/  @!P1 LDG.E.U16 R15, desc[UR6][R18.64] ;  /* 0x00000006120f9981 */ /* 0x000f28000c1e1500 */
[----:B0-----:R-:W2:Y:S01]  /*f540*/  LDL.LU.64 R20, [R1+0x2288] ;  /* 0x0022880001147983 */ /* 0x001ea20000300a00 */
[C---:B------:R-:W-:Y:S01]  /*f550*/  VIADD R4, R5.reuse, 0xffffff42 ;  /* 0xffffff4205047836 */ /* 0x040fe20000000000 */
[----:B------:R-:W-:Y:S01]  /*f560*/  PRMT R77, RZ, 0x7610, R77 ;  /* 0x00007610ff4d7816 */ /* 0x000fe2000000004d */
[----:B------:R-:W-:Y:S01]  /*f570*/  VIADD R7, R5, 0xffffff48 ;  /* 0xffffff4805077836 */ /* 0x000fe20000000000 */
[----:B------:R-:W-:Y:S02]  /*f580*/  STL.64 [R1+0x558], R18 ;  /* 0x0005581201007387 */ /* 0x000fe40000100a00 */
[----:B------:R-:W-:Y:S01]  /*f590*/  ISETP.GE.U32.AND P1, PT, R4, 0x7ffffe43, PT ;  /* 0x7ffffe430400780c */ /* 0x000fe20003f26070 */
[----:B------:R-:W-:Y:S01]  /*f5a0*/  IMAD R4, R2, 0xb6, RZ ;  /* 0x000000b602047824 */ /* 0x000fe200078e02ff */
[----:B------:R0:W-:Y:S01]  /*f5b0*/  STL.64 [R1+0x550], R16 ;  /* 0x0005501001007387 */ /* 0x0001e20000100a00 */
[----:B------:R-:W-:-:S03]  /*f5c0*/  ISETP.GE.U32.AND P6, PT, R7, 0x7ffffe49, PT ;  /* 0x7ffffe490700780c */ /* 0x000fc60003fc6070 */
[----:B------:R1:W2:Y:S01]  /*f5d0*/  @!P0 LDG.E.U16 R77, desc[UR6][R22.64] ;  /* 0x00000006164d8981 */ /* 0x0002a2000c1e1500 */
[----:B------:R-:W-:Y:S01]  /*f5e0*/  IMAD R6, R2, 0xb7, RZ ;  /* 0x000000b702067824 */ /* 0x000fe200078e02ff */
[----:B------:R-:W-:Y:S01]  /*f5f0*/  PRMT R12, RZ, 0x7610, R12 ;  /* 0x00007610ff0c7816 */ /* 0x000fe2000000000c */
[----:B-1----:R-:W-:Y:S01]  /*f600*/  IMAD.WIDE R22, R4, 0x2, R88 ;  /* 0x0000000204167825 */ /* 0x002fe200078e0258 */
[----:B------:R-:W-:-:S03]  /*f610*/  PRMT R13, RZ, 0x7610, R13 ;  /* 0x00007610ff0d7816 */ /* 0x000fc6000000000d */
[----:B0-----:R-:W-:-:S04]  /*f620*/  IMAD.WIDE R16, R6, 0x2, R88 ;  /* 0x0000000206107825 */ /* 0x001fc800078e0258 */
[----:B------:R-:W-:Y:S01]  /*f630*/  IMAD.WIDE R18, R6, 0x2, R90 ;  /* 0x0000000206127825 */ /* 0x000fe200078e025a */
[----:B------:R-:W2:Y:S04]  /*f640*/  @!P6 LDG.E.U16 R12, desc[UR6][R16.64] ;  /* 0x00000006100ce981 */ /* 0x000ea8000c1e1500 */
[----:B------:R0:W2:Y:S04]  /*f650*/  @!P6 LDG.E.U16 R13, desc[UR6][R18.64] ;  /* 0x00000006120de981 */ /* 0x0000a8000c1e1500 */
[----:B---3--:R-:W-:Y:S04]  /*f660*/  STL [R1+0x10b8], R14 ;  /* 0x0010b80e01007387 */ /* 0x008fe80000100800 */
[----:B----4-:R1:W-:Y:S01]  /*f670*/  STL [R1+0x10bc], R15 ;  /* 0x0010bc0f01007387 */ /* 0x0103e20000100800 */
[----:B--2---:R-:W-:-:S02]  /*f680*/  PRMT R20, RZ, 0x7610, R20 ;  /* 0x00007610ff147816 */ /* 0x004fc40000000014 */
[----:B------:R-:W-:Y:S01]  /*f690*/  PRMT R21, RZ, 0x7610, R21 ;  /* 0x00007610ff157816 */ /* 0x000fe20000000015 */
[----:B-1----:R-:W-:-:S03]  /*f6a0*/  IMAD.WIDE R14, R4, 0x2, R90 ;  /* 0x00000002040e7825 */ /* 0x002fc600078e025a */
[----:B------:R-:W2:Y:S04]  /*f6b0*/  @!P3 LDG.E.U16 R20, desc[UR6][R22.64] ;  /* 0x000000061614b981 */ /* 0x000ea8000c1e1500 */
[----:B------:R-:W3:Y:S04]  /*f6c0*/  @!P3 LDG.E.U16 R21, desc[UR6][R14.64] ;  /* 0x000000060e15b981 */ /* 0x000ee8000c1e1500 */
[----:B------:R1:W-:Y:S04]  /*f6d0*/  STL.64 [R1+0x548], R14 ;  /* 0x0005480e01007387 */ /* 0x0003e80000100a00 */
[----:B------:R4:W-:Y:S04]  /*f6e0*/  STL.64 [R1+0x540], R22 ;  /* 0x0005401601007387 */ /* 0x0009e80000100a00 */
[----:B-1----:R-:W3:Y:S04]  /*f6f0*/  LDL.LU.64 R14, [R1+0x2280] ;  /* 0x00228000010e7983 */ /* 0x002ee80000300a00 */
[----:B----4-:R-:W4:Y:S01]  /*f700*/  LDL.LU.64 R22, [R1+0x2278] ;  /* 0x0022780001167983 */ /* 0x010f220000300a00 */
[----:B------:R-:W-:-:S02]  /*f710*/  VIADD R4, R5, 0xffffff40 ;  /* 0xffffff4005047836 */ /* 0x000fc40000000000 */
[----:B------:R-:W-:Y:S01]  /*f720*/  VIADD R7, R5, 0xffffff43 ;  /* 0xffffff4305077836 */ /* 0x000fe20000000000 */
[----:B------:R0:W-:Y:S02]  /*f730*/  STL.64 [R1+0x538], R18 ;  /* 0x0005381201007387 */ /* 0x0001e40000100a00 */
[----:B------:R-:W-:Y:S01]  /*f740*/  ISETP.GE.U32.AND P6, PT, R4, 0x7ffffe41, PT ;  /* 0x7ffffe410400780c */ /* 0x000fe20003fc6070 */
[C---:B------:R-:W-:Y:S01]  /*f750*/  IMAD R4, R2.reuse, 0xbb, RZ ;  /* 0x000000bb02047824 */ /* 0x040fe200078e02ff */
[----:B------:R1:W-:Y:S01]  /*f760*/  STL.64 [R1+0x530], R16 ;  /* 0x0005301001007387 */ /* 0x0003e20000100a00 */
[----:B------:R-:W-:Y:S01]  /*f770*/  ISETP.GE.U32.AND P0, PT, R7, 0x7ffffe44, PT ;  /* 0x7ffffe440700780c */ /* 0x000fe20003f06070 */
[----:B------:R-:W-:Y:S02]  /*f780*/  VIADD R7, R5, 0xffffff41 ;  /* 0xffffff4105077836 */ /* 0x000fe40000000000 */
[----:B------:R-:W-:Y:S01]  /*f790*/  IMAD R6, R2, 0xbc, RZ ;  /* 0x000000bc02067824 */ /* 0x000fe200078e02ff */
[----:B------:R-:W-:-:S02]  /*f7a0*/  PRMT R76, RZ, 0x7610, R76 ;  /* 0x00007610ff4c7816 */ /* 0x000fc4000000004c */
[----:B------:R-:W-:Y:S01]  /*f7b0*/  PRMT R75, RZ, 0x7610, R75 ;  /* 0x00007610ff4b7816 */ /* 0x000fe2000000004b */
[----:B0-----:R-:W-:Y:S01]  /*f7c0*/  IMAD.WIDE R18, R4, 0x2, R88 ;  /* 0x0000000204127825 */ /* 0x001fe200078e0258 */
[----:B------:R-:W-:-:S03]  /*f7d0*/  ISETP.GE.U32.AND P3, PT, R7, 0x7ffffe42, PT ;  /* 0x7ffffe420700780c */ /* 0x000fc60003f66070 */
[----:B-1----:R-:W-:-:S05]  /*f7e0*/  IMAD.WIDE R16, R6, 0x2, R90 ;  /* 0x0000000206107825 */ /* 0x002fca00078e025a */
[----:B------:R0:W4:Y:S01]  /*f7f0*/  @!P0 LDG.E.U16 R76, desc[UR6][R16.64] ;  /* 0x00000006104c8981 */ /* 0x000122000c1e1500 */
[----:B------:R-:W-:Y:S02]  /*f800*/  PRMT R66, RZ, 0x7610, R66 ;  /* 0x00007610ff427816 */ /* 0x000fe40000000042 */
[----:B------:R-:W-:Y:S01]  /*f810*/  PRMT R67, RZ, 0x7610, R67 ;  /* 0x00007610ff437816 */ /* 0x000fe20000000043 */
[----:B--2---:R-:W-:Y:S04]  /*f820*/  STL [R1+0x11fc], R20 ;  /* 0x0011fc1401007387 */ /* 0x004fe80000100800 */
[----:B---3--:R1:W-:Y:S02]  /*f830*/  STL [R1+0x1200], R21 ;  /* 0x0012001501007387 */ /* 0x0083e40000100800 */
[----:B-1----:R-:W-:-:S05]  /*f840*/  IMAD.WIDE R20, R4, 0x2, R90 ;  /* 0x0000000204147825 */ /* 0x002fca00078e025a */
[----:B------:R-:W-:Y:S01]  /*f850*/  STL.64 [R1+0x4f8], R20 ;  /* 0x0004f81401007387 */ /* 0x000fe20000100a00 */
[----:B------:R-:W-:-:S03]  /*f860*/  VIADD R4, R5, 0xffffff3b ;  /* 0xffffff3b05047836 */ /* 0x000fc60000000000 */
[----:B------:R-:W-:Y:S04]  /*f870*/  STL [R1+0x12b8], R12 ;  /* 0x0012b80c01007387 */ /* 0x000fe80000100800 */
[----:B------:R1:W-:Y:S01]  /*f880*/  STL [R1+0x12bc], R13 ;  /* 0x0012bc0d01007387 */ /* 0x0003e20000100800 */
[----:B----4-:R-:W-:Y:S02]  /*f890*/  PRMT R22, RZ, 0x7610, R22 ;  /* 0x00007610ff167816 */ /* 0x010fe40000000016 */
[----:B------:R-:W-:Y:S01]  /*f8a0*/  PRMT R23, RZ, 0x7610, R23 ;  /* 0x00007610ff177816 */ /* 0x000fe20000000017 */
[----:B-1----:R-:W-:Y:S01]  /*f8b0*/  IMAD.WIDE R12, R6, 0x2, R88 ;  /* 0x00000002060c7825 */ /* 0x002fe200078e0258 */
[----:B------:R-:W-:Y:S03]  /*f8c0*/  STL.64 [R1+0x4f0], R18 ;  /* 0x0004f01201007387 */ /* 0x000fe60000100a00 */
[----:B------:R-:W-:Y:S01]  /*f8d0*/  IMAD R6, R2, 0xbe, RZ ;  /* 0x000000be02067824 */ /* 0x000fe200078e02ff */
[----:B------:R-:W2:Y:S01]  /*f8e0*/  @!P0 LDG.E.U16 R75, desc[UR6][R12.64] ;  /* 0x000000060c4b8981 */ /* 0x000ea2000c1e1500 */
[----:B------:R-:W-:Y:S01]  /*f8f0*/  ISETP.GE.U32.AND P0, PT, R4, 0x7ffffe3c, PT ;  /* 0x7ffffe3c0400780c */ /* 0x000fe20003f06070 */
[----:B------:R-:W-:Y:S01]  /*f900*/  IMAD R4, R2, 0xbd, RZ ;  /* 0x000000bd02047824 */ /* 0x000fe200078e02ff */
[----:B------:R-:W-:Y:S01]  /*f910*/  PRMT R14, RZ, 0x7610, R14 ;  /* 0x00007610ff0e7816 */ /* 0x000fe2000000000e */
[----:B------:R0:W-:Y:S01]  /*f920*/  STL.64 [R1+0x4e8], R16 ;  /* 0x0004e81001007387 */ /* 0x0001e20000100a00 */
[----:B------:R-:W-:-:S03]  /*f930*/  PRMT R15, RZ, 0x7610, R15 ;  /* 0x00007610ff0f7816 */ /* 0x000fc6000000000f */
[----:B------:R1:W3:Y:S04]  /*f940*/  @!P4 LDG.E.U16 R22, desc[UR6][R18.64] ;  /* 0x000000061216c981 */ /* 0x0002e8000c1e1500 */
[----:B------:R4:W2:Y:S01]  /*f950*/  @!P4 LDG.E.U16 R23, desc[UR6][R20.64] ;  /* 0x000000061417c981 */ /* 0x0008a2000c1e1500 */
[----:B0-----:R-:W-:-:S03]  /*f960*/  IMAD.WIDE R16, R6, 0x2, R88 ;  /* 0x0000000206107825 */ /* 0x001fc600078e0258 */
[----:B------:R0:W-:Y:S01]  /*f970*/  STL.64 [R1+0x4e0], R12 ;  /* 0x0004e00c01007387 */ /* 0x0001e20000100a00 */
[----:B-1----:R-:W-:-:S03]  /*f980*/  IMAD.WIDE R18, R6, 0x2, R90 ;  /* 0x0000000206127825 */ /* 0x002fc600078e025a */
[----:B------:R-:W2:Y:S01]  /*f990*/  @!P3 LDG.E.U16 R14, desc[UR6][R16.64] ;  /* 0x00000006100eb981 */ /* 0x000ea2000c1e1500 */
[----:B----4-:R-:W-:-:S03]  /*f9a0*/  IMAD.WIDE R20, R4, 0x2, R88 ;  /* 0x0000000204147825 */ /* 0x010fc600078e0258 */
[----:B------:R-:W4:Y:S01]  /*f9b0*/  @!P3 LDG.E.U16 R15, desc[UR6][R18.64] ;  /* 0x00000006120fb981 */ /* 0x000f22000c1e1500 */
[----:B0-----:R-:W-:-:S03]  /*f9c0*/  IMAD.WIDE R12, R4, 0x2, R90 ;  /* 0x00000002040c7825 */ /* 0x001fc600078e025a */
[----:B------:R-:W3:Y:S04]  /*f9d0*/  @!P1 LDG.E.U16 R66, desc[UR6][R20.64] ;  /* 0x0000000614429981 */ /* 0x000ee8000c1e1500 */
[----:B------:R-:W3:Y:S01]  /*f9e0*/  @!P1 LDG.E.U16 R67, desc[UR6][R12.64] ;  /* 0x000000060c439981 */ /* 0x000ee2000c1e1500 */
[----:B------:R-:W-:-:S03]  /*f9f0*/  VIADD R4, R5, 0xffffff39 ;  /* 0xffffff3905047836 */ /* 0x000fc60000000000 */
[----:B------:R0:W-:Y:S04]  /*fa00*/  STL.64 [R1+0x4d8], R12 ;  /* 0x0004d80c01007387 */ /* 0x0001e80000100a00 */
[----:B------:R1:W-:Y:S01]  /*fa10*/  STL.64 [R1+0x4d0], R20 ;  /* 0x0004d01401007387 */ /* 0x0003e20000100a00 */
[----:B------:R-:W-:Y:S01]  /*fa20*/  ISETP.GE.U32.AND P3, PT, R4, 0x7ffffe3a, PT ;  /* 0x7ffffe3a0400780c */ /* 0x000fe20003f66070 */
[----:B------:R-:W-:Y:S02]  /*fa30*/  IMAD R4, R2, 0xbf, RZ ;  /* 0x000000bf02047824 */ /* 0x000fe400078e02ff */
[----:B0-----:R-:W3:Y:S04]  /*fa40*/  LDL.LU.64 R12, [R1+0x2270] ;  /* 0x00227000010c7983 */ /* 0x001ee80000300a00 */
[----:B-1----:R-:W3:Y:S04]  /*fa50*/  LDL.LU.64 R20, [R1+0x2268] ;  /* 0x0022680001147983 */ /* 0x002ee80000300a00 */
[----:B------:R-:W-:Y:S04]  /*fa60*/  STL.64 [R1+0x4c8], R18 ;  /* 0x0004c81201007387 */ /* 0x000fe80000100a00 */
[----:B------:R-:W-:Y:S01]  /*fa70*/  STL.64 [R1+0x4c0], R16 ;  /* 0x0004c01001007387 */ /* 0x000fe20000100a00 */
[----:B------:R-:W-:-:S02]  /*fa80*/  PRMT R59, RZ, 0x7610, R59 ;  /* 0x00007610ff3b7816 */ /* 0x000fc4000000003b */
[----:B------:R-:W-:Y:S01]  /*fa90*/  PRMT R58, RZ, 0x7610, R58 ;  /* 0x00007610ff3a7816 */ /* 0x000fe2000000003a */
[----:B--2---:R-:W-:Y:S04]  /*faa0*/  STL [R1+0x11f4], R14 ;  /* 0x0011f40e01007387 */ /* 0x004fe80000100800 */
[----:B----4-:R0:W-:Y:S04]  /*fab0*/  STL [R1+0x11f8], R15 ;  /* 0x0011f80f01007387 */ /* 0x0101e80000100800 */
[----:B---3--:R-:W-:Y:S04]  /*fac0*/  STL [R1+0x10ac], R66 ;  /* 0x0010ac4201007387 */ /* 0x008fe80000100800 */
[----:B------:R1:W-:Y:S01]  /*fad0*/  STL [R1+0x10b4], R67 ;  /* 0x0010b44301007387 */ /* 0x0003e20000100800 */
[----:B0-----:R-:W-:-:S05]  /*fae0*/  IMAD.WIDE R14, R4, 0x2, R90 ;  /* 0x00000002040e7825 */ /* 0x001fca00078e025a */
[----:B------:R0:W-:Y:S01]  /*faf0*/  STL.64 [R1+0x4b8], R14 ;  /* 0x0004b80e01007387 */ /* 0x0001e20000100a00 */
[----:B-1----:R-:W-:-:S03]  /*fb00*/  IMAD.WIDE R66, R4, 0x2, R88 ;  /* 0x0000000204427825 */ /* 0x002fc600078e0258 */
[----:B------:R-:W2:Y:S04]  /*fb10*/  @!P6 LDG.E.U16 R59, desc[UR6][R14.64] ;  /* 0x000000060e3be981 */ /* 0x000ea8000c1e1500 */
[----:B------:R-:W-:Y:S04]  /*fb20*/  STL.64 [R1+0x4b0], R66 ;  /* 0x0004b04201007387 */ /* 0x000fe80000100a00 */
[----:B------:R-:W3:Y:S04]  /*fb30*/  @!P6 LDG.E.U16 R58, desc[UR6][R66.64] ;  /* 0x00000006423ae981 */ /* 0x000ee8000c1e1500 */
[----:B0-----:R-:W4:Y:S01]  /*fb40*/  LDL.LU.64 R14, [R1+0x2260] ;  /* 0x00226000010e7983 */ /* 0x001f220000300a00 */
[----:B------:R-:W-:-:S02]  /*fb50*/  VIADD R7, R5, 0xffffff3c ;  /* 0xffffff3c05077836 */ /* 0x000fc40000000000 */
[----:B------:R-:W-:-:S03]  /*fb60*/  IMAD R6, R2, 0xc3, RZ ;  /* 0x000000c302067824 */ /* 0x000fc600078e02ff */
[----:B------:R-:W-:Y:S01]  /*fb70*/  ISETP.GE.U32.AND P4, PT, R7, 0x7ffffe3d, PT ;  /* 0x7ffffe3d0700780c */ /* 0x000fe20003f86070 */
[----:B------:R-:W-:Y:S01]  /*fb80*/  VIADD R7, R5, 0xffffff3a ;  /* 0xffffff3a05077836 */ /* 0x000fe20000000000 */
[----:B------:R-:W-:Y:S01]  /*fb90*/  PRMT R21, RZ, 0x7610, R21 ;  /* 0x00007610ff157816 */ /* 0x000fe20000000015 */
[C---:B------:R-:W-:Y:S01]  /*fba0*/  IMAD.WIDE R18, R6.reuse, 0x2, R90 ;  /* 0x0000000206127825 */ /* 0x040fe200078e025a */
[----:B------:R-:W-:Y:S02]  /*fbb0*/  PRMT R20, RZ, 0x7610, R20 ;  /* 0x00007610ff147816 */ /* 0x000fe40000000014 */
[----:B------:R-:W-:Y:S01]  /*fbc0*/  ISETP.GE.U32.AND P1, PT, R7, 0x7ffffe3b, PT ;  /* 0x7ffffe3b0700780c */ /* 0x000fe20003f26070 */
[----:B------:R-:W-:Y:S01]  /*fbd0*/  IMAD.WIDE R16, R6, 0x2, R88 ;  /* 0x0000000206107825 */ /* 0x000fe200078e0258 */
[----:B------:R0:W-:Y:S03]  /*fbe0*/  STL.64 [R1+0x478], R18 ;  /* 0x0004781201007387 */ /* 0x0001e60000100a00 */
[----:B------:R-:W-:-:S02]  /*fbf0*/  VIADD R4, R5, 0xffffff34 ;  /* 0xffffff3405047836 */ /* 0x000fc40000000000 */
[----:B------:R-:W-:Y:S01]  /*fc00*/  IMAD R6, R2, 0xc5, RZ ;  /* 0x000000c502067824 */ /* 0x000fe200078e02ff */
[----:B------:R1:W-:Y:S04]  /*fc10*/  STL.64 [R1+0x470], R16 ;  /* 0x0004701001007387 */ /* 0x0003e80000100a00 */
[----:B------:R0:W2:Y:S04]  /*fc20*/  @!P4 LDG.E.U16 R21, desc[UR6][R18.64] ;  /* 0x000000061215c981 */ /* 0x0000a8000c1e1500 */
[----:B------:R1:W2:Y:S01]  /*fc30*/  @!P4 LDG.E.U16 R20, desc[UR6][R16.64] ;  /* 0x000000061014c981 */ /* 0x0002a2000c1e1500 */
[----:B------:R-:W-:Y:S01]  /*fc40*/  ISETP.GE.U32.AND P4, PT, R4, 0x7ffffe35, PT ;  /* 0x7ffffe350400780c */ /* 0x000fe20003f86070 */
[----:B------:R-:W-:-:S02]  /*fc50*/  IMAD R4, R2, 0xc4, RZ ;  /* 0x000000c402047824 */ /* 0x000fc400078e02ff */
[----:B0-----:R-:W-:Y:S01]  /*fc60*/  IMAD.WIDE R18, R6, 0x2, R88 ;  /* 0x0000000206127825 */ /* 0x001fe200078e0258 */
[----:B------:R-:W-:-:S03]  /*fc70*/  PRMT R74, RZ, 0x7610, R74 ;  /* 0x00007610ff4a7816 */ /* 0x000fc6000000004a */
[----:B-1----:R-:W-:-:S04]  /*fc80*/  IMAD.WIDE R16, R4, 0x2, R90 ;  /* 0x0000000204107825 */ /* 0x002fc800078e025a */
[----:B------:R-:W-:Y:S01]  /*fc90*/  IMAD.WIDE R66, R4, 0x2, R88 ;  /* 0x0000000204427825 */ /* 0x000fe200078e0258 */
[----:B------:R-:W2:Y:S04]  /*fca0*/  @!P0 LDG.E.U16 R74, desc[UR6][R16.64] ;  /* 0x00000006104a8981 */ /* 0x000ea8000c1e1500 */
[----:B---3--:R-:W-:Y:S01]  /*fcb0*/  STL [R1+0x12b0], R58 ;  /* 0x0012b03a01007387 */ /* 0x008fe20000100800 */
[----:B----4-:R-:W-:-:S03]  /*fcc0*/  PRMT R14, RZ, 0x7610, R14 ;  /* 0x00007610ff0e7816 */ /* 0x010fc6000000000e */
[----:B--2---:R0:W-:Y:S01]  /*fcd0*/  STL [R1+0x12b4], R59 ;  /* 0x0012b43b01007387 */ /* 0x0041e20000100800 */
[----:B------:R-:W-:-:S03]  /*fce0*/  PRMT R15, RZ, 0x7610, R15 ;  /* 0x00007610ff0f7816 */ /* 0x000fc6000000000f */
[----:B------:R1:W2:Y:S01]  /*fcf0*/  @!P1 LDG.E.U16 R14, desc[UR6][R18.64] ;  /* 0x00000006120e9981 */ /* 0x0002a2000c1e1500 */
[----:B0-----:R-:W-:-:S05]  /*fd00*/  IMAD.WIDE R58, R6, 0x2, R90 ;  /* 0x00000002063a7825 */ /* 0x001fca00078e025a */
[----:B------:R0:W3:Y:S04]  /*fd10*/  @!P1 LDG.E.U16 R15, desc[UR6][R58.64] ;  /* 0x000000063a0f9981 */ /* 0x0000e8000c1e1500 */
[----:B------:R4:W-:Y:S04]  /*fd20*/  STL.64 [R1+0x468], R16 ;  /* 0x0004681001007387 */ /* 0x0009e80000100a00 */
[----:B------:R-:W-:Y:S04]  /*fd30*/  STL.64 [R1+0x460], R66 ;  /* 0x0004604201007387 */ /* 0x000fe80000100a00 */
[----:B----4-:R-:W4:Y:S01]  /*fd40*/  LDL.LU.64 R16, [R1+0x2258] ;  /* 0x0022580001107983 */ /* 0x010f220000300a00 */
[----:B------:R-:W-:-:S02]  /*fd50*/  VIADD R4, R5, 0xffffff32 ;  /* 0xffffff3205047836 */ /* 0x000fc40000000000 */
[----:B------:R-:W-:Y:S01]  /*fd60*/  VIADD R7, R5, 0xffffff38 ;  /* 0xffffff3805077836 */ /* 0x000fe20000000000 */
[----:B------:R-:W-:Y:S02]  /*fd70*/  STL.64 [R1+0x458], R58 ;  /* 0x0004583a01007387 */ /* 0x000fe40000100a00 */
[----:B------:R-:W-:Y:S01]  /*fd80*/  ISETP.GE.U32.AND P1, PT, R4, 0x7ffffe33, PT ;  /* 0x7ffffe330400780c */ /* 0x000fe20003f26070 */
[----:B------:R-:W-:Y:S01]  /*fd90*/  IMAD R4, R2, 0xc6, RZ ;  /* 0x000000c602047824 */ /* 0x000fe200078e02ff */
[----:B------:R1:W-:Y:S01]  /*fda0*/  STL.64 [R1+0x450], R18 ;  /* 0x0004501201007387 */ /* 0x0003e20000100a00 */
[----:B------:R-:W-:Y:S02]  /*fdb0*/  PRMT R86, RZ, 0x7610, R86 ;  /* 0x00007610ff567816 */ /* 0x000fe40000000056 */
[----:B------:R-:W-:Y:S02]  /*fdc0*/  ISETP.GE.U32.AND P6, PT, R7, 0x7ffffe39, PT ;  /* 0x7ffffe390700780c */ /* 0x000fe40003fc6070 */
[----:B------:R-:W-:-:S02]  /*fdd0*/  PRMT R87, RZ, 0x7610, R87 ;  /* 0x00007610ff577816 */ /* 0x000fc40000000057 */
[----:B------:R-:W-:Y:S01]  /*fde0*/  PRMT R73, RZ, 0x7610, R73 ;  /* 0x00007610ff497816 */ /* 0x000fe20000000049 */
[----:B------:R-:W-:Y:S02]  /*fdf0*/  IMAD R6, R2, 0xc7, RZ ;  /* 0x000000c702067824 */ /* 0x000fe400078e02ff */
[----:B-1----:R-:W-:-:S03]  /*fe00*/  IMAD.WIDE R18, R4, 0x2, R88 ;  /* 0x0000000204127825 */ /* 0x002fc600078e0258 */
[----:B------:R1:W4:Y:S04]  /*fe10*/  @!P0 LDG.E.U16 R73, desc[UR6][R66.64] ;  /* 0x0000000642498981 */ /* 0x000328000c1e1500 */
[----:B------:R-:W4:Y:S01]  /*fe20*/  @!P3 LDG.E.U16 R86, desc[UR6][R18.64] ;  /* 0x000000061256b981 */ /* 0x000f22000c1e1500 */
[----:B0-----:R-:W-:-:S04]  /*fe30*/  IMAD.WIDE R58, R6, 0x2, R88 ;  /* 0x00000002063a7825 */ /* 0x001fc800078e0258 */
[--C-:B-1----:R-:W-:Y:S01]  /*fe40*/  IMAD.WIDE R66, R6, 0x2, R90.reuse ;  /* 0x0000000206427825 */ /* 0x102fe200078e025a */
[----:B--2---:R-:W-:Y:S04]  /*fe50*/  STL [R1+0xcc], R14 ;  /* 0x0000cc0e01007387 */ /* 0x004fe80000100800 */
[----:B---3--:R0:W-:Y:S02]  /*fe60*/  STL [R1+0x10a8], R15 ;  /* 0x0010a80f01007387 */ /* 0x0081e40000100800 */
[----:B0-----:R-:W-:-:S05]  /*fe70*/  IMAD.WIDE R14, R4, 0x2, R90 ;  /* 0x00000002040e7825 */ /* 0x001fca00078e025a */
[----:B------:R-:W2:Y:S01]  /*fe80*/  @!P3 LDG.E.U16 R87, desc[UR6][R14.64] ;  /* 0x000000060e57b981 */ /* 0x000ea2000c1e1500 */
[----:B----4-:R-:W-:Y:S02]  /*fe90*/  PRMT R16, RZ, 0x7610, R16 ;  /* 0x00007610ff107816 */ /* 0x010fe40000000010 */
[----:B------:R-:W-:-:S04]  /*fea0*/  PRMT R17, RZ, 0x7610, R17 ;  /* 0x00007610ff117816 */ /* 0x000fc80000000011 */
[----:B------:R-:W3:Y:S04]  /*feb0*/  @!P6 LDG.E.U16 R16, desc[UR6][R58.64] ;  /* 0x000000063a10e981 */ /* 0x000ee8000c1e1500 */
[----:B------:R0:W4:Y:S04]  /*fec0*/  @!P6 LDG.E.U16 R17, desc[UR6][R66.64] ;  /* 0x000000064211e981 */ /* 0x000128000c1e1500 */
        /* <DEDUP_REMOVED lines=12> */
[----:B------:R-:W-:Y:S01]  /*ff90*/  IMAD R6, R2, 0xcc, RZ ;  /* 0x000000cc02067824 */ /* 0x000fe200078e02ff */
[----:B------:R-:W-:Y:S02]  /*ffa0*/  PRMT R72, RZ, 0x7610, R72 ;  /* 0x00007610ff487816 */ /* 0x000fe40000000048 */
[----:B------:R-:W-:Y:S01]  /*ffb0*/  PRMT R71, RZ, 0x7610, R71 ;  /* 0x00007610ff477816 */ /* 0x000fe20000000047 */
[----:B0-----:R-:W-:-:S04]  /*ffc0*/  IMAD.WIDE R66, R4, 0x2, R88 ;  /* 0x0000000204427825 */ /* 0x001fc800078e0258 */
[----:B-1----:R-:W-:-:S05]  /*ffd0*/  IMAD.WIDE R58, R6, 0x2, R90 ;  /* 0x00000002063a7825 */ /* 0x002fca00078e025a */
[----:B------:R-:W4:Y:S01]  /*ffe0*/  @!P0 LDG.E.U16 R72, desc[UR6][R58.64] ;  /* 0x000000063a488981 */ /* 0x000f22000c1e1500 */
[----:B------:R-:W-:-:S03]  /*fff0*/  PRMT R3, RZ, 0x7610, R3 ;  /* 0x00007610ff037816 */ /* 0x000fc60000000003 */
[----:B--2---:R0:W-:Y:S02]  /*10000*/  STL [R1+0x11f0], R87 ;  /* 0x0011f05701007387 */ /* 0x0041e40000100800 */
[----:B0-----:R-:W-:-:S05]  /*10010*/  IMAD.WIDE R86, R4, 0x2, R90 ;  /* 0x0000000204567825 */ /* 0x001fca00078e025a */
[----:B------:R-:W-:Y:S01]  /*10020*/  STL.64 [R1+0x3f8], R86 ;  /* 0x0003f85601007387 */ /* 0x000fe20000100a00 */
[----:B------:R-:W-:-:S03]  /*10030*/  VIADD R4, R5, 0xffffff2b ;  /* 0xffffff2b05047836 */ /* 0x000fc60000000000 */
[----:B---3--:R-:W-:Y:S04]  /*10040*/  STL [R1+0x12a8], R16 ;  /* 0x0012a81001007387 */ /* 0x008fe80000100800 */
[----:B----4-:R0:W-:Y:S02]  /*10050*/  STL [R1+0x12ac], R17 ;  /* 0x0012ac1101007387 */ /* 0x0101e40000100800 */
[----:B0-----:R-:W-:Y:S02]  /*10060*/  IMAD.WIDE R16, R6, 0x2, R88 ;  /* 0x0000000206107825 */ /* 0x001fe400078e0258 */
[----:B------:R-:W-:Y:S04]  /*10070*/  STL.64 [R1+0x3f0], R66 ;  /* 0x0003f04201007387 */ /* 0x000fe80000100a00 */
[----:B------:R0:W2:Y:S01]  /*10080*/  @!P0 LDG.E.U16 R71, desc[UR6][R16.64] ;  /* 0x0000000610478981 */ /* 0x0000a2000c1e1500 */
[----:B------:R-:W-:Y:S01]  /*10090*/  ISETP.GE.U32.AND P0, PT, R4, 0x7ffffe2c, PT ;  /* 0x7ffffe2c0400780c */ /* 0x000fe20003f06070 */
[----:B------:R-:W-:-:S02]  /*100a0*/  IMAD R4, R2, 0xcd, RZ ;  /* 0x000000cd02047824 */ /* 0x000fc400078e02ff */
[----:B------:R-:W-:Y:S04]  /*100b0*/  STL.64 [R1+0x3e8], R58 ;  /* 0x0003e83a01007387 */ /* 0x000fe80000100a00 */
[----:B------:R0:W-:Y:S02]  /*100c0*/  STL.64 [R1+0x3e0], R16 ;  /* 0x0003e01001007387 */ /* 0x0001e40000100a00 */
[----:B0-----:R-:W-:-:S05]  /*100d0*/  IMAD.WIDE R16, R4, 0x2, R90 ;  /* 0x0000000204107825 */ /* 0x001fca00078e025a */
[----:B------:R-:W3:Y:S01]  /*100e0*/  @!P1 LDG.E.U16 R3, desc[UR6][R16.64] ;  /* 0x0000000610039981 */ /* 0x000ee2000c1e1500 */
[----:B------:R-:W-:Y:S01]  /*100f0*/  VIADD R7, R5, 0xffffff31 ;  /* 0xffffff3105077836 */ /* 0x000fe20000000000 */
[----:B------:R-:W-:Y:S02]  /*10100*/  PRMT R19, RZ, 0x7610, R19 ;  /* 0x00007610ff137816 */ /* 0x000fe40000000013 */
[----:B------:R-:W-:Y:S02]  /*10110*/  PRMT R18, RZ, 0x7610, R18 ;  /* 0x00007610ff127816 */ /* 0x000fe40000000012 */
[----:B------:R-:W-:Y:S01]  /*10120*/  ISETP.GE.U32.AND P3, PT, R7, 0x7ffffe32, PT ;  /* 0x7ffffe320700780c */ /* 0x000fe20003f66070 */
[----:B------:R-:W-:Y:S01]  /*10130*/  IMAD R6, R2, 0xce, RZ ;  /* 0x000000ce02067824 */ /* 0x000fe200078e02ff */
[----:B------:R0:W4:Y:S01]  /*10140*/  @!P4 LDG.E.U16 R19, desc[UR6][R86.64] ;  /* 0x000000065613c981 */ /* 0x000122000c1e1500 */
[----:B------:R-:W-:Y:S02]  /*10150*/  PRMT R93, RZ, 0x7610, R93 ;  /* 0x00007610ff5d7816 */ /* 0x000fe4000000005d */
[----:B------:R-:W-:Y:S01]  /*10160*/  PRMT R56, RZ, 0x7610, R56 ;  /* 0x00007610ff387816 */ /* 0x000fe20000000038 */
[----:B------:R1:W2:Y:S01]  /*10170*/  @!P4 LDG.E.U16 R18, desc[UR6][R66.64] ;  /* 0x000000064212c981 */ /* 0x0002a2000c1e1500 */
[----:B------:R-:W-:Y:S01]  /*10180*/  PRMT R57, RZ, 0x7610, R57 ;  /* 0x00007610ff397816 */ /* 0x000fe20000000039 */
[----:B------:R-:W-:-:S04]  /*10190*/  IMAD.WIDE R58, R6, 0x2, R88 ;  /* 0x00000002063a7825 */ /* 0x000fc800078e0258 */
[----:B0-----:R-:W-:Y:S01]  /*101a0*/  IMAD.WIDE R86, R4, 0x2, R88 ;  /* 0x0000000204567825 */ /* 0x001fe200078e0258 */
[----:B------:R0:W-:Y:S03]  /*101b0*/  STL.64 [R1+0x3d8], R16 ;  /* 0x0003d81001007387 */ /* 0x0001e60000100a00 */
[----:B-1----:R-:W-:Y:S01]  /*101c0*/  IMAD.WIDE R66, R6, 0x2, R90 ;  /* 0x0000000206427825 */ /* 0x002fe200078e025a */
[----:B------:R1:W2:Y:S04]  /*101d0*/  @!P1 LDG.E.U16 R93, desc[UR6][R86.64] ;  /* 0x00000006565d9981 */ /* 0x0002a8000c1e1500 */
[----:B------:R1:W-:Y:S04]  /*101e0*/  STL.64 [R1+0x3d0], R86 ;  /* 0x0003d05601007387 */ /* 0x0003e80000100a00 */
[----:B------:R-:W2:Y:S04]  /*101f0*/  @!P3 LDG.E.U16 R56, desc[UR6][R58.64] ;  /* 0x000000063a38b981 */ /* 0x000ea8000c1e1500 */
[----:B0-----:R-:W2:Y:S04]  /*10200*/  LDL.LU.64 R16, [R1+0x2240] ;  /* 0x0022400001107983 */ /* 0x001ea80000300a00 */
[----:B------:R0:W4:Y:S01]  /*10210*/  @!P3 LDG.E.U16 R57, desc[UR6][R66.64] ;  /* 0x000000064239b981 */ /* 0x000122000c1e1500 */
[----:B------:R-:W-:Y:S01]  /*10220*/  VIADD R4, R5, 0xffffff29 ;  /* 0xffffff2905047836 */ /* 0x000fe20000000000 */
[----:B------:R-:W-:-:S04]  /*10230*/  PRMT R64, RZ, 0x7610, R64 ;  /* 0x00007610ff407816 */ /* 0x000fc80000000040 */
[----:B------:R-:W-:Y:S01]  /*10240*/  ISETP.GE.U32.AND P3, PT, R4, 0x7ffffe2a, PT ;  /* 0x7ffffe2a0400780c */ /* 0x000fe20003f66070 */
[----:B------:R-:W-:Y:S01]  /*10250*/  IMAD R4, R2, 0xcf, RZ ;  /* 0x000000cf02047824 */ /* 0x000fe200078e02ff */
[----:B------:R-:W-:-:S03]  /*10260*/  PRMT R63, RZ, 0x7610, R63 ;  /* 0x00007610ff3f7816 */ /* 0x000fc6000000003f */
[----:B-1----:R-:W-:-:S05]  /*10270*/  IMAD.WIDE R86, R4, 0x2, R90 ;  /* 0x0000000204567825 */ /* 0x002fca00078e025a */
[----:B------:R1:W4:Y:S04]  /*10280*/  @!P6 LDG.E.U16 R64, desc[UR6][R86.64] ;  /* 0x000000065640e981 */ /* 0x000328000c1e1500 */
[----:B---3--:R3:W-:Y:S04]  /*10290*/  STL [R1+0xc8], R3 ;  /* 0x0000c80301007387 */ /* 0x0087e80000100800 */
[----:B---3--:R-:W3:Y:S04]  /*102a0*/  LDL.LU R3, [R1+0x2238] ;  /* 0x0022380001037983 */ /* 0x008ee80000300800 */
[----:B------:R0:W-:Y:S02]  /*102b0*/  STL.64 [R1+0x3c8], R66 ;  /* 0x0003c84201007387 */ /* 0x0001e40000100a00 */
[----:B0-----:R-:W-:-:S05]  /*102c0*/  IMAD.WIDE R66, R4, 0x2, R88 ;  /* 0x0000000204427825 */ /* 0x001fca00078e0258 */
[----:B------:R0:W3:Y:S01]  /*102d0*/  @!P6 LDG.E.U16 R63, desc[UR6][R66.64] ;  /* 0x00000006423fe981 */ /* 0x0000e2000c1e1500 */
[----:B------:R-:W-:-:S05]  /*102e0*/  VIADD R7, R5, 0xffffff2c ;  /* 0xffffff2c05077836 */ /* 0x000fca0000000000 */
[----:B------:R-:W-:Y:S01]  /*102f0*/  ISETP.GE.U32.AND P4, PT, R7, 0x7ffffe2d, PT ;  /* 0x7ffffe2d0700780c */ /* 0x000fe20003f86070 */
[----:B--2---:R-:W-:Y:S01]  /*10300*/  STL [R1+0x2180], R93 ;  /* 0x0021805d01007387 */ /* 0x004fe20000100800 */
[----:B------:R-:W-:-:S03]  /*10310*/  IMAD R6, R2, 0xd3, RZ ;  /* 0x000000d302067824 */ /* 0x000fc600078e02ff */
[----:B------:R2:W-:Y:S01]  /*10320*/  STL.64 [R1+0x3c0], R58 ;  /* 0x0003c03a01007387 */ /* 0x0005e20000100a00 */
[----:B------:R-:W-:-:S03]  /*10330*/  PRMT R17, RZ, 0x7610, R17 ;  /* 0x00007610ff117816 */ /* 0x000fc60000000011 */
[----:B------:R-:W-:Y:S01]  /*10340*/  STL.64 [R1+0x3b8], R86 ;  /* 0x0003b85601007387 */ /* 0x000fe20000100a00 */
[----:B------:R-:W-:Y:S01]  /*10350*/  PRMT R16, RZ, 0x7610, R16 ;  /* 0x00007610ff107816 */ /* 0x000fe20000000010 */
[C---:B------:R-:W-:Y:S02]  /*10360*/  VIADD R7, R5.reuse, 0xffffff2a ;  /* 0xffffff2a05077836 */ /* 0x040fe40000000000 */
[----:B------:R-:W-:Y:S01]  /*10370*/  STL [R1+0x11e4], R56 ;  /* 0x0011e43801007387 */ /* 0x000fe20000100800 */
[----:B------:R-:W-:-:S03]  /*10380*/  VIADD R4, R5, 0xffffff24 ;  /* 0xffffff2405047836 */ /* 0x000fc60000000000 */
[----:B----4-:R4:W-:Y:S01]  /*10390*/  STL [R1+0x11e8], R57 ;  /* 0x0011e83901007387 */ /* 0x0109e20000100800 */
[----:B--2---:R-:W-:Y:S01]  /*103a0*/  IMAD.WIDE R58, R6, 0x2, R90 ;  /* 0x00000002063a7825 */ /* 0x004fe200078e025a */
[----:B------:R-:W-:-:S03]  /*103b0*/  ISETP.GE.U32.AND P1, PT, R7, 0x7ffffe2b, PT ;  /* 0x7ffffe2b0700780c */ /* 0x000fc60003f26070 */
[----:B----4-:R-:W-:Y:S01]  /*103c0*/  IMAD.WIDE R56, R6, 0x2, R88 ;  /* 0x0000000206387825 */ /* 0x010fe200078e0258 */
[----:B------:R2:W4:Y:S03]  /*103d0*/  @!P4 LDG.E.U16 R17, desc[UR6][R58.64] ;  /* 0x000000063a11c981 */ /* 0x000526000c1e1500 */
[----:B------:R-:W-:Y:S01]  /*103e0*/  VIADD R7, R5, 0xffffff28 ;  /* 0xffffff2805077836 */ /* 0x000fe20000000000 */
[----:B------:R0:W4:Y:S01]  /*103f0*/  @!P4 LDG.E.U16 R16, desc[UR6][R56.64] ;  /* 0x000000063810c981 */ /* 0x000122000c1e1500 */
[----:B------:R-:W-:Y:S01]  /*10400*/  ISETP.GE.U32.AND P4, PT, R4, 0x7ffffe25, PT ;  /* 0x7ffffe250400780c */ /* 0x000fe20003f86070 */
[C---:B------:R-:W-:Y:S01]  /*10410*/  IMAD R4, R2.reuse, 0xd4, RZ ;  /* 0x000000d402047824 */ /* 0x040fe200078e02ff */
[----:B------:R-:W-:Y:S01]  /*10420*/  PRMT R70, RZ, 0x7610, R70 ;  /* 0x00007610ff467816 */ /* 0x000fe20000000046 */
[----:B------:R0:W-:Y:S01]  /*10430*/  STL.64 [R1+0x3b0], R66 ;  /* 0x0003b04201007387 */ /* 0x0001e20000100a00 */
[----:B------:R-:W-:Y:S01]  /*10440*/  PRMT R69, RZ, 0x7610, R69 ;  /* 0x00007610ff457816 */ /* 0x000fe20000000045 */
[----:B------:R-:W-:Y:S01]  /*10450*/  IMAD R6, R2, 0xdb, RZ ;  /* 0x000000db02067824 */ /* 0x000fe200078e02ff */
[----:B------:R-:W-:Y:S01]  /*10460*/  ISETP.GE.U32.AND P6, PT, R7, 0x7ffffe29, PT ;  /* 0x7ffffe290700780c */ /* 0x000fe20003fc6070 */
[----:B-1----:R-:W-:Y:S01]  /*10470*/  IMAD.WIDE R86, R4, 0x2, R90 ;  /* 0x0000000204567825 */ /* 0x002fe200078e025a */
[----:B------:R2:W-:Y:S01]  /*10480*/  STL.64 [R1+0x378], R58 ;  /* 0x0003783a01007387 */ /* 0x0005e20000100a00 */
[----:B------:R-:W-:-:S02]  /*10490*/  PRMT R15, RZ, 0x7610, R15 ;  /* 0x00007610ff0f7816 */ /* 0x000fc4000000000f */
[C---:B------:R-:W-:Y:S01]  /*104a0*/  VIADD R7, R5.reuse, 0xffffff1c ;  /* 0xffffff1c05077836 */ /* 0x040fe20000000000 */
[----:B------:R1:W-:Y:S01]  /*104b0*/  STL.64 [R1+0x370], R56 ;  /* 0x0003703801007387 */ /* 0x0003e20000100a00 */
[----:B------:R-:W-:Y:S01]  /*104c0*/  PRMT R14, RZ, 0x7610, R14 ;  /* 0x00007610ff0e7816 */ /* 0x000fe2000000000e */
[----:B0-----:R-:W-:Y:S02]  /*104d0*/  IMAD.WIDE R66, R4, 0x2, R88 ;  /* 0x0000000204427825 */ /* 0x001fe400078e0258 */
[----:B------:R0:W4:Y:S02]  /*104e0*/  @!P0 LDG.E.U16 R70, desc[UR6][R86.64] ;  /* 0x0000000656468981 */ /* 0x000124000c1e1500 */
[----:B------:R-:W-:Y:S02]  /*104f0*/  VIADD R4, R5, 0xffffff14 ;  /* 0xffffff1405047836 */ /* 0x000fe40000000000 */
[----:B------:R0:W4:Y:S01]  /*10500*/  @!P0 LDG.E.U16 R69, desc[UR6][R66.64] ;  /* 0x0000000642458981 */ /* 0x000122000c1e1500 */
[----:B--2---:R-:W-:Y:S01]  /*10510*/  IMAD.WIDE R58, R6, 0x2, R90 ;  /* 0x00000002063a7825 */ /* 0x004fe200078e025a */
[----:B------:R-:W-:-:S03]  /*10520*/  ISETP.GE.U32.AND P0, PT, R7, 0x7ffffe1d, PT ;  /* 0x7ffffe1d0700780c */ /* 0x000fc60003f06070 */
[----:B-1----:R-:W-:Y:S01]  /*10530*/  IMAD.WIDE R56, R6, 0x2, R88 ;  /* 0x0000000206387825 */ /* 0x002fe200078e0258 */
[----:B------:R1:W2:Y:S04]  /*10540*/  @!P4 LDG.E.U16 R15, desc[UR6][R58.64] ;  /* 0x000000063a0fc981 */ /* 0x0002a8000c1e1500 */
[----:B------:R0:W2:Y:S01]  /*10550*/  @!P4 LDG.E.U16 R14, desc[UR6][R56.64] ;  /* 0x00000006380ec981 */ /* 0x0000a2000c1e1500 */
[----:B------:R-:W-:Y:S01]  /*10560*/  ISETP.GE.U32.AND P4, PT, R4, 0x7ffffe15, PT ;  /* 0x7ffffe150400780c */ /* 0x000fe20003f86070 */
[C---:B------:R-:W-:Y:S01]  /*10570*/  IMAD R4, R2.reuse, 0xe3, RZ ;  /* 0x000000e302047824 */ /* 0x040fe200078e02ff */
[----:B------:R-:W-:Y:S01]  /*10580*/  PRMT R13, RZ, 0x7610, R13 ;  /* 0x00007610ff0d7816 */ /* 0x000fe2000000000d */
[----:B------:R0:W-:Y:S01]  /*10590*/  STL.64 [R1+0x368], R86 ;  /* 0x0003685601007387 */ /* 0x0001e20000100a00 */
[----:B------:R-:W-:Y:S01]  /*105a0*/  PRMT R12, RZ, 0x7610, R12 ;  /* 0x00007610ff0c7816 */ /* 0x000fe2000000000c */
[----:B------:R-:W-:-:S02]  /*105b0*/  IMAD R6, R2, 0xeb, RZ ;  /* 0x000000eb02067824 */ /* 0x000fc400078e02ff */
[----:B------:R1:W-:Y:S01]  /*105c0*/  STL.64 [R1+0x360], R66 ;  /* 0x0003604201007387 */ /* 0x0003e20000100a00 */
[----:B------:R-:W-:Y:S01]  /*105d0*/  VIADD R7, R5, 0xffffff0c ;  /* 0xffffff0c05077836 */ /* 0x000fe20000000000 */
[----:B------:R-:W-:Y:S02]  /*105e0*/  PRMT R11, RZ, 0x7610, R11 ;  /* 0x00007610ff0b7816 */ /* 0x000fe4000000000b */
[----:B------:R1:W-:Y:S01]  /*105f0*/  STL.64 [R1+0x2f8], R58 ;  /* 0x0002f83a01007387 */ /* 0x0003e20000100a00 */
[----:B------:R-:W-:Y:S01]  /*10600*/  PRMT R10, RZ, 0x7610, R10 ;  /* 0x00007610ff0a7816 */ /* 0x000fe2000000000a */
[C---:B0-----:R-:W-:Y:S02]  /*10610*/  IMAD.WIDE R86, R4.reuse, 0x2, R90 ;  /* 0x0000000204567825 */ /* 0x041fe400078e025a */
[----:B------:R0:W-:Y:S02]  /*10620*/  STL.64 [R1+0x2f0], R56 ;  /* 0x0002f03801007387 */ /* 0x0001e40000100a00 */
[----:B-1----:R-:W-:-:S02]  /*10630*/  IMAD.WIDE R66, R4, 0x2, R88 ;  /* 0x0000000204427825 */ /* 0x002fc400078e0258 */
[----:B------:R1:W2:Y:S02]  /*10640*/  @!P0 LDG.E.U16 R13, desc[UR6][R86.64] ;  /* 0x00000006560d8981 */ /* 0x0002a4000c1e1500 */
[C---:B------:R-:W-:Y:S02]  /*10650*/  IMAD.WIDE R58, R6.reuse, 0x2, R90 ;  /* 0x00000002063a7825 */ /* 0x040fe400078e025a */
[----:B------:R1:W2:Y:S01]  /*10660*/  @!P0 LDG.E.U16 R12, desc[UR6][R66.64] ;  /* 0x00000006420c8981 */ /* 0x0002a2000c1e1500 */
[----:B------:R-:W-:Y:S01]  /*10670*/  ISETP.GE.U32.AND P0, PT, R7, 0x7ffffe0d, PT ;  /* 0x7ffffe0d0700780c */ /* 0x000fe20003f06070 */
[----:B------:R-:W-:Y:S02]  /*10680*/  VIADD R4, R5, 0xffffff04 ;  /* 0xffffff0405047836 */ /* 0x000fe40000000000 */
[----:B------:R1:W2:Y:S01]  /*10690*/  @!P4 LDG.E.U16 R11, desc[UR6][R58.64] ;  /* 0x000000063a0bc981 */ /* 0x0002a2000c1e1500 */
[----:B0-----:R-:W-:-:S03]  /*106a0*/  IMAD.WIDE R56, R6, 0x2, R88 ;  /* 0x0000000206387825 */ /* 0x001fc600078e0258 */
[----:B------:R-:W-:Y:S04]  /*106b0*/  STL [R1+0x12a4], R64 ;  /* 0x0012a44001007387 */ /* 0x000fe80000100800 */
[----:B------:R0:W2:Y:S01]  /*106c0*/  @!P4 LDG.E.U16 R10, desc[UR6][R56.64] ;  /* 0x00000006380ac981 */ /* 0x0000a2000c1e1500 */
[----:B------:R-:W-:Y:S01]  /*106d0*/  ISETP.GE.U32.AND P4, PT, R4, 0x7ffffe05, PT ;  /* 0x7ffffe050400780c */ /* 0x000fe20003f86070 */
[----:B------:R-:W-:Y:S01]  /*106e0*/  IMAD R4, R2, 0xf3, RZ ;  /* 0x000000f302047824 */ /* 0x000fe200078e02ff */
[----:B------:R-:W-:Y:S02]  /*106f0*/  PRMT R9, RZ, 0x7610, R9 ;  /* 0x00007610ff097816 */ /* 0x000fe40000000009 */
[----:B------:R-:W-:Y:S02]  /*10700*/  PRMT R8, RZ, 0x7610, R8 ;  /* 0x00007610ff087816 */ /* 0x000fe40000000008 */
[----:B------:R-:W-:-:S02]  /*10710*/  PRMT R61, RZ, 0x7610, R61 ;  /* 0x00007610ff3d7816 */ /* 0x000fc4000000003d */
[----:B------:R-:W-:Y:S02]  /*10720*/  PRMT R60, RZ, 0x7610, R60 ;  /* 0x00007610ff3c7816 */ /* 0x000fe4000000003c */
[----:B------:R-:W-:Y:S02]  /*10730*/  PRMT R6, RZ, 0x7610, R6 ;  /* 0x00007610ff067816 */ /* 0x000fe40000000006 */
[----:B------:R-:W-:Y:S02]  /*10740*/  PRMT R7, RZ, 0x7610, R7 ;  /* 0x00007610ff077816 */ /* 0x000fe40000000007 */
[----:B------:R-:W-:Y:S02]  /*10750*/  PRMT R54, RZ, 0x7610, R54 ;  /* 0x00007610ff367816 */ /* 0x000fe40000000036 */
[----:B------:R-:W-:Y:S01]  /*10760*/  PRMT R55, RZ, 0x7610, R55 ;  /* 0x00007610ff377816 */ /* 0x000fe20000000037 */
[----:B---3--:R3:W-:Y:S04]  /*10770*/  STL [R1+0x12a0], R63 ;  /* 0x0012a03f01007387 */ /* 0x0087e80000100800 */
[----:B------:R1:W-:Y:S04]  /*10780*/  STL.64 [R1+0x278], R86 ;  /* 0x0002785601007387 */ /* 0x0003e80000100a00 */
[----:B------:R0:W-:Y:S01]  /*10790*/  STL.64 [R1+0x270], R66 ;  /* 0x0002704201007387 */ /* 0x0001e20000100a00 */
[----:B---3--:R-:W-:-:S02]  /*107a0*/  IMAD R63, R2, 0xfb, RZ ;  /* 0x000000fb023f7824 */ /* 0x008fc400078e02ff */
[----:B-1----:R-:W-:-:S04]  /*107b0*/  IMAD.WIDE R86, R4, 0x2, R90 ;  /* 0x0000000204567825 */ /* 0x002fc800078e025a */
[----:B0-----:R-:W-:Y:S01]  /*107c0*/  IMAD.WIDE R66, R4, 0x2, R88 ;  /* 0x0000000204427825 */ /* 0x001fe200078e0258 */
[----:B------:R0:W3:Y:S03]  /*107d0*/  @!P0 LDG.E.U16 R9, desc[UR6][R86.64] ;  /* 0x0000000656098981 */ /* 0x0000e6000c1e1500 */
[----:B------:R-:W-:Y:S01]  /*107e0*/  VIADD R4, R5, 0xffffff23 ;  /* 0xffffff2305047836 */ /* 0x000fe20000000000 */
[----:B------:R1:W2:Y:S04]  /*107f0*/  @!P0 LDG.E.U16 R8, desc[UR6][R66.64] ;  /* 0x0000000642088981 */ /* 0x0002a8000c1e1500 */
[----:B------:R-:W-:Y:S01]  /*10800*/  ISETP.GE.U32.AND P0, PT, R4, 0x7ffffe24, PT ;  /* 0x7ffffe240400780c */ /* 0x000fe20003f06070 */
[----:B------:R0:W-:Y:S01]  /*10810*/  STL.64 [R1+0x1f8], R58 ;  /* 0x0001f83a01007387 */ /* 0x0001e20000100a00 */
[----:B------:R-:W-:-:S03]  /*10820*/  IMAD R4, R2, 0xd5, RZ ;  /* 0x000000d502047824 */ /* 0x000fc600078e02ff */
[----:B------:R1:W-:Y:S04]  /*10830*/  STL.64 [R1+0x1f0], R56 ;  /* 0x0001f03801007387 */ /* 0x0003e80000100a00 */
[----:B------:R1:W-:Y:S01]  /*10840*/  STL.64 [R1+0x178], R86 ;  /* 0x0001785601007387 */ /* 0x0003e20000100a00 */
[----:B0-----:R-:W-:-:S03]  /*10850*/  IMAD.WIDE R58, R63, 0x2, R90 ;  /* 0x000000023f3a7825 */ /* 0x001fc600078e025a */
[----:B------:R0:W-:Y:S01]  /*10860*/  STL.64 [R1+0x170], R66 ;  /* 0x0001704201007387 */ /* 0x0001e20000100a00 */
[----:B-1----:R-:W-:-:S03]  /*10870*/  IMAD.WIDE R56, R63, 0x2, R88 ;  /* 0x000000023f387825 */ /* 0x002fc600078e0258 */
[----:B------:R-:W-:Y:S01]  /*10880*/  STL.64 [R1+0xf8], R58 ;  /* 0x0000f83a01007387 */ /* 0x000fe20000100a00 */
[----:B------:R-:W-:-:S03]  /*10890*/  IMAD.WIDE R86, R4, 0x2, R88 ;  /* 0x0000000204567825 */ /* 0x000fc600078e0258 */
[----:B------:R-:W-:Y:S01]  /*108a0*/  STL.64 [R1+0xf0], R56 ;  /* 0x0000f03801007387 */ /* 0x000fe20000100a00 */
[----:B0-----:R-:W-:-:S03]  /*108b0*/  IMAD.WIDE R66, R4, 0x2, R90 ;  /* 0x0000000204427825 */ /* 0x001fc600078e025a */
[----:B------:R-:W2:Y:S04]  /*108c0*/  @!P1 LDG.E.U16 R60, desc[UR6][R86.64] ;  /* 0x00000006563c9981 */ /* 0x000ea8000c1e1500 */
[----:B------:R0:W-:Y:S01]  /*108d0*/  STL.64 [R1+0x358], R66 ;  /* 0x0003584201007387 */ /* 0x0001e20000100a00 */
[----:B------:R-:W-:-:S03]  /*108e0*/  IMAD R63, R2, 0xd6, RZ ;  /* 0x000000d6023f7824 */ /* 0x000fc600078e02ff */
[----:B------:R1:W-:Y:S04]  /*108f0*/  STL.64 [R1+0x350], R86 ;  /* 0x0003505601007387 */ /* 0x0003e80000100a00 */
[----:B------:R-:W3:Y:S04]  /*10900*/  @!P1 LDG.E.U16 R61, desc[UR6][R66.64] ;  /* 0x00000006423d9981 */ /* 0x000ee8000c1e1500 */
[----:B------:R1:W4:Y:S04]  /*10910*/  @!P4 LDG.E.U16 R6, desc[UR6][R56.64] ;  /* 0x000000063806c981 */ /* 0x000328000c1e1500 */
[----:B------:R1:W4:Y:S04]  /*10920*/  @!P4 LDG.E.U16 R7, desc[UR6][R58.64] ;  /* 0x000000063a07c981 */ /* 0x000328000c1e1500 */
[----:B0-----:R-:W4:Y:S01]  /*10930*/  LDL.LU.64 R66, [R1+0x2230] ;  /* 0x0022300001427983 */ /* 0x001f220000300a00 */
[----:B-1----:R-:W-:-:S03]  /*10940*/  IMAD.WIDE R56, R63, 0x2, R88 ;  /* 0x000000023f387825 */ /* 0x002fc600078e0258 */
[----:B------:R-:W4:Y:S01]  /*10950*/  LDL.LU R87, [R1+0x222c] ;  /* 0x00222c0001577983 */ /* 0x000f220000300800 */
[----:B------:R-:W-:-:S03]  /*10960*/  IMAD.WIDE R58, R63, 0x2, R90 ;  /* 0x000000023f3a7825 */ /* 0x000fc600078e025a */
[----:B------:R-:W4:Y:S04]  /*10970*/  @!P3 LDG.E.U16 R54, desc[UR6][R56.64] ;  /* 0x000000063836b981 */ /* 0x000f28000c1e1500 */
[----:B------:R0:W4:Y:S01]  /*10980*/  @!P3 LDG.E.U16 R55, desc[UR6][R58.64] ;  /* 0x000000063a37b981 */ /* 0x000122000c1e1500 */
[C---:B------:R-:W-:Y:S02]  /*10990*/  VIADD R4, R5.reuse, 0xffffff1b ;  /* 0xffffff1b05047836 */ /* 0x040fe40000000000 */
[----:B------:R-:W-:Y:S01]  /*109a0*/  VIADD R64, R5, 0xffffff22 ;  /* 0xffffff2205407836 */ /* 0x000fe20000000000 */
[----:B------:R0:W-:Y:S02]  /*109b0*/  STL.64 [R1+0x348], R58 ;  /* 0x0003483a01007387 */ /* 0x0001e40000100a00 */
[----:B------:R-:W-:Y:S01]  /*109c0*/  ISETP.GE.U32.AND P3, PT, R4, 0x7ffffe1c, PT ;  /* 0x7ffffe1c0400780c */ /* 0x000fe20003f66070 */
[----:B------:R-:W-:Y:S01]  /*109d0*/  IMAD R4, R2, 0xdc, RZ ;  /* 0x000000dc02047824 */ /* 0x000fe200078e02ff */
[----:B------:R1:W-:Y:S01]  /*109e0*/  STL.64 [R1+0x340], R56 ;  /* 0x0003403801007387 */ /* 0x0003e20000100a00 */
[----:B------:R-:W-:-:S02]  /*109f0*/  PRMT R68, RZ, 0x7610, R68 ;  /* 0x00007610ff447816 */ /* 0x000fc40000000044 */
[----:B------:R-:W-:Y:S01]  /*10a00*/  ISETP.GE.U32.AND P1, PT, R64, 0x7ffffe23, PT ;  /* 0x7ffffe234000780c */ /* 0x000fe20003f26070 */
[----:B------:R-:W-:Y:S02]  /*10a10*/  VIADD R64, R5, 0xffffff13 ;  /* 0xffffff1305407836 */ /* 0x000fe40000000000 */
[----:B0-----:R-:W-:-:S04]  /*10a20*/  IMAD.WIDE R58, R4, 0x2, R88 ;  /* 0x00000002043a7825 */ /* 0x001fc800078e0258 */
[----:B------:R-:W-:Y:S01]  /*10a30*/  IMAD R63, R2, 0xe4, RZ ;  /* 0x000000e4023f7824 */ /* 0x000fe200078e02ff */
[----:B------:R-:W-:-:S03]  /*10a40*/  PRMT R65, RZ, 0x7610, R65 ;  /* 0x00007610ff417816 */ /* 0x000fc60000000041 */
[----:B-1----:R-:W-:Y:S01]  /*10a50*/  IMAD.WIDE R56, R63, 0x2, R90 ;  /* 0x000000023f387825 */ /* 0x002fe200078e025a */
[----:B------:R-:W-:-:S03]  /*10a60*/  PRMT R52, RZ, 0x7610, R52 ;  /* 0x00007610ff347816 */ /* 0x000fc60000000034 */
[----:B------:R-:W-:Y:S01]  /*10a70*/  IMAD R86, R2, 0xf4, RZ ;  /* 0x000000f402567824 */ /* 0x000fe200078e02ff */
[----:B------:R-:W-:Y:S01]  /*10a80*/  PRMT R53, RZ, 0x7610, R53 ;  /* 0x00007610ff357816 */ /* 0x000fe20000000035 */
[----:B--2---:R-:W-:Y:S04]  /*10a90*/  STL [R1+0xbc], R60 ;  /* 0x0000bc3c01007387 */ /* 0x004fe80000100800 */
[----:B---3--:R0:W-:Y:S02]  /*10aa0*/  STL [R1+0xc0], R61 ;  /* 0x0000c03d01007387 */ /* 0x0081e40000100800 */
[----:B0-----:R-:W-:Y:S01]  /*10ab0*/  IMAD.WIDE R60, R4, 0x2, R90 ;  /* 0x00000002043c7825 */ /* 0x001fe200078e025a */
[----:B----4-:R-:W-:-:S03]  /*10ac0*/  PRMT R67, RZ, 0x7610, R67 ;  /* 0x00007610ff437816 */ /* 0x010fc60000000043 */
[----:B------:R-:W-:Y:S01]  /*10ad0*/  VIADD R4, R5, 0xffffff0b ;  /* 0xffffff0b05047836 */ /* 0x000fe20000000000 */
[----:B------:R-:W2:Y:S01]  /*10ae0*/  @!P0 LDG.E.U16 R68, desc[UR6][R60.64] ;  /* 0x000000063c448981 */ /* 0x000ea2000c1e1500 */
[----:B------:R-:W-:-:S03]  /*10af0*/  PRMT R66, RZ, 0x7610, R66 ;  /* 0x00007610ff427816 */ /* 0x000fc60000000042 */
[----:B------:R0:W3:Y:S01]  /*10b00*/  @!P0 LDG.E.U16 R67, desc[UR6][R58.64] ;  /* 0x000000063a438981 */ /* 0x0000e2000c1e1500 */
[----:B------:R-:W-:Y:S02]  /*10b10*/  ISETP.GE.U32.AND P0, PT, R64, 0x7ffffe14, PT ;  /* 0x7ffffe144000780c */ /* 0x000fe40003f06070 */
[----:B------:R-:W-:Y:S01]  /*10b20*/  ISETP.GE.U32.AND P4, PT, R4, 0x7ffffe0c, PT ;  /* 0x7ffffe0c0400780c */ /* 0x000fe20003f86070 */
[----:B------:R-:W-:Y:S01]  /*10b30*/  STL.64 [R1+0x2e8], R60 ;  /* 0x0002e83c01007387 */ /* 0x000fe20000100a00 */
[----:B------:R-:W-:-:S03]  /*10b40*/  IMAD R4, R2, 0xec, RZ ;  /* 0x000000ec02047824 */ /* 0x000fc600078e02ff */
[----:B------:R-:W-:Y:S01]  /*10b50*/  STL [R1+0x11dc], R54 ;  /* 0x0011dc3601007387 */ /* 0x000fe20000100800 */
[----:B------:R-:W-:-:S03]  /*10b60*/  PRMT R64, RZ, 0x7610, R64 ;  /* 0x00007610ff407816 */ /* 0x000fc60000000040 */
[----:B------:R1:W-:Y:S04]  /*10b70*/  STL [R1+0x11e0], R55 ;  /* 0x0011e03701007387 */ /* 0x0003e80000100800 */
[----:B------:R0:W-:Y:S04]  /*10b80*/  STL.64 [R1+0x2e0], R58 ;  /* 0x0002e03a01007387 */ /* 0x0001e80000100a00 */
[----:B------:R4:W-:Y:S01]  /*10b90*/  STL.64 [R1+0x268], R56 ;  /* 0x0002683801007387 */ /* 0x0009e20000100a00 */
[----:B-1----:R-:W-:-:S03]  /*10ba0*/  IMAD.WIDE R54, R63, 0x2, R88 ;  /* 0x000000023f367825 */ /* 0x002fc600078e0258 */
[----:B------:R4:W2:Y:S01]  /*10bb0*/  @!P3 LDG.E.U16 R66, desc[UR6][R56.64] ;  /* 0x000000063842b981 */ /* 0x0008a2000c1e1500 */
[----:B0-----:R-:W-:-:S03]  /*10bc0*/  IMAD.WIDE R58, R4, 0x2, R88 ;  /* 0x00000002043a7825 */ /* 0x001fc600078e0258 */
[----:B------:R0:W-:Y:S04]  /*10bd0*/  STL.64 [R1+0x260], R54 ;  /* 0x0002603601007387 */ /* 0x0001e80000100a00 */
[----:B------:R0:W2:Y:S01]  /*10be0*/  @!P3 LDG.E.U16 R65, desc[UR6][R54.64] ;  /* 0x000000063641b981 */ /* 0x0000a2000c1e1500 */
[----:B----4-:R-:W-:-:S04]  /*10bf0*/  IMAD.WIDE R56, R4, 0x2, R90 ;  /* 0x0000000204387825 */ /* 0x010fc800078e025a */
[C---:B------:R-:W-:Y:S01]  /*10c00*/  IMAD.WIDE R60, R86.reuse, 0x2, R90 ;  /* 0x00000002563c7825 */ /* 0x040fe200078e025a */
[----:B------:R1:W-:Y:S03]  /*10c10*/  STL.64 [R1+0x1e8], R56 ;  /* 0x0001e83801007387 */ /* 0x0003e60000100a00 */
[----:B0-----:R-:W-:Y:S01]  /*10c20*/  IMAD.WIDE R54, R86, 0x2, R88 ;  /* 0x0000000256367825 */ /* 0x001fe200078e0258 */
[----:B------:R0:W-:Y:S04]  /*10c30*/  STL.64 [R1+0x1e0], R58 ;  /* 0x0001e03a01007387 */ /* 0x0001e80000100a00 */
[----:B------:R-:W4:Y:S04]  /*10c40*/  @!P0 LDG.E.U16 R64, desc[UR6][R56.64] ;  /* 0x0000000638408981 */ /* 0x000f28000c1e1500 */
[----:B------:R-:W2:Y:S04]  /*10c50*/  @!P4 LDG.E.U16 R52, desc[UR6][R54.64] ;  /* 0x000000063634c981 */ /* 0x000ea8000c1e1500 */
[----:B------:R0:W3:Y:S04]  /*10c60*/  @!P4 LDG.E.U16 R53, desc[UR6][R60.64] ;  /* 0x000000063c35c981 */ /* 0x0000e8000c1e1500 */
[----:B-1----:R-:W4:Y:S01]  /*10c70*/  LDL.LU R56, [R1+0x2228] ;  /* 0x0022280001387983 */ /* 0x002f220000300800 */
[----:B------:R-:W-:Y:S01]  /*10c80*/  VIADD R4, R5, 0xffffff21 ;  /* 0xffffff2105047836 */ /* 0x000fe20000000000 */
[----:B------:R-:W-:-:S04]  /*10c90*/  PRMT R63, RZ, 0x7610, R63 ;  /* 0x00007610ff3f7816 */ /* 0x000fc8000000003f */
[----:B------:R-:W-:Y:S01]  /*10ca0*/  ISETP.GE.U32.AND P3, PT, R4, 0x7ffffe22, PT ;  /* 0x7ffffe220400780c */ /* 0x000fe20003f66070 */
[C---:B------:R-:W-:Y:S01]  /*10cb0*/  VIADD R4, R5.reuse, 0xffffff03 ;  /* 0xffffff0305047836 */ /* 0x040fe20000000000 */
[----:B------:R1:W4:Y:S01]  /*10cc0*/  @!P0 LDG.E.U16 R63, desc[UR6][R58.64] ;  /* 0x000000063a3f8981 */ /* 0x000322000c1e1500 */
[----:B------:R-:W-:-:S03]  /*10cd0*/  VIADD R86, R5, 0xffffff20 ;  /* 0xffffff2005567836 */ /* 0x000fc60000000000 */
[----:B------:R-:W-:Y:S01]  /*10ce0*/  ISETP.GE.U32.AND P4, PT, R4, 0x7ffffe04, PT ;  /* 0x7ffffe040400780c */ /* 0x000fe20003f86070 */
[----:B------:R-:W-:Y:S01]  /*10cf0*/  IMAD R4, R2, 0xfc, RZ ;  /* 0x000000fc02047824 */ /* 0x000fe200078e02ff */
[----:B0-----:R-:W1:Y:S04]  /*10d00*/  LDL.LU.64 R58, [R1+0x2220] ;  /* 0x00222000013a7983 */ /* 0x001e680000300a00 */
[----:B------:R0:W-:Y:S01]  /*10d10*/  STL.64 [R1+0x168], R60 ;  /* 0x0001683c01007387 */ /* 0x0001e20000100a00 */
[----:B------:R-:W-:Y:S01]  /*10d20*/  ISETP.GE.U32.AND P0, PT, R86, 0x7ffffe21, PT ;  /* 0x7ffffe215600780c */ /* 0x000fe20003f06070 */
[----:B------:R-:W-:Y:S02]  /*10d30*/  IMAD R86, R2, 0xd7, RZ ;  /* 0x000000d702567824 */ /* 0x000fe400078e02ff */
[----:B------:R-:W-:Y:S01]  /*10d40*/  STL.64 [R1+0x160], R54 ;  /* 0x0001603601007387 */ /* 0x000fe20000100a00 */
[----:B------:R-:W-:Y:S01]  /*10d50*/  PRMT R3, RZ, 0x7610, R3 ;  /* 0x00007610ff037816 */ /* 0x000fe20000000003 */
[----:B0-----:R-:W-:-:S05]  /*10d60*/  IMAD.WIDE R60, R4, 0x2, R90 ;  /* 0x00000002043c7825 */ /* 0x001fca00078e025a */
[----:B------:R-:W-:Y:S04]  /*10d70*/  STL.64 [R1+0xe8], R60 ;  /* 0x0000e83c01007387 */ /* 0x000fe80000100a00 */
[----:B--2---:R-:W-:Y:S04]  /*10d80*/  STL [R1+0x9c], R52 ;  /* 0x00009c3401007387 */ /* 0x004fe80000100800 */
[----:B---3--:R0:W-:Y:S01]  /*10d90*/  STL [R1+0xa0], R53 ;  /* 0x0000a03501007387 */ /* 0x0081e20000100800 */
[----:B----4-:R-:W-:Y:S01]  /*10da0*/  PRMT R56, RZ, 0x7610, R56 ;  /* 0x00007610ff387816 */ /* 0x010fe20000000038 */
[----:B0-----:R-:W-:-:S05]  /*10db0*/  IMAD.WIDE R52, R86, 0x2, R90 ;  /* 0x0000000256347825 */ /* 0x001fca00078e025a */
[----:B------:R-:W2:Y:S04]  /*10dc0*/  @!P4 LDG.E.U16 R56, desc[UR6][R60.64] ;  /* 0x000000063c38c981 */ /* 0x000ea8000c1e1500 */
[----:B------:R-:W3:Y:S01]  /*10dd0*/  @!P6 LDG.E.U16 R3, desc[UR6][R52.64] ;  /* 0x000000063403e981 */ /* 0x000ee2000c1e1500 */
[----:B------:R-:W-:Y:S01]  /*10de0*/  PRMT R93, RZ, 0x7610, R93 ;  /* 0x00007610ff5d7816 */ /* 0x000fe2000000005d */
[----:B------:R-:W-:Y:S01]  /*10df0*/  IMAD.WIDE R54, R4, 0x2, R88 ;  /* 0x0000000204367825 */ /* 0x000fe200078e0258 */
[----:B------:R-:W-:-:S04]  /*10e00*/  PRMT R87, RZ, 0x7610, R87 ;  /* 0x00007610ff577816 */ /* 0x000fc80000000057 */
[----:B------:R0:W-:Y:S01]  /*10e10*/  STL.64 [R1+0xe0], R54 ;  /* 0x0000e03601007387 */ /* 0x0001e20000100a00 */
[----:B------:R-:W-:-:S03]  /*10e20*/  IMAD R4, R2, 0xdd, RZ ;  /* 0x000000dd02047824 */ /* 0x000fc600078e02ff */
[----:B------:R0:W4:Y:S01]  /*10e30*/  @!P4 LDG.E.U16 R93, desc[UR6][R54.64] ;  /* 0x00000006365dc981 */ /* 0x000122000c1e1500 */
[----:B-1----:R-:W-:-:S03]  /*10e40*/  PRMT R59, RZ, 0x7610, R59 ;  /* 0x00007610ff3b7816 */ /* 0x002fc6000000003b */
[----:B------:R1:W-:Y:S01]  /*10e50*/  STL.64 [R1+0x338], R52 ;  /* 0x0003383401007387 */ /* 0x0003e20000100a00 */
[----:B------:R-:W-:Y:S01]  /*10e60*/  PRMT R58, RZ, 0x7610, R58 ;  /* 0x00007610ff3a7816 */ /* 0x000fe2000000003a */
[----:B0-----:R-:W-:-:S04]  /*10e70*/  IMAD.WIDE R54, R86, 0x2, R88 ;  /* 0x0000000256367825 */ /* 0x001fc800078e0258 */
[C---:B------:R-:W-:Y:S01]  /*10e80*/  IMAD.WIDE R60, R4.reuse, 0x2, R88 ;  /* 0x00000002043c7825 */ /* 0x040fe200078e0258 */
[----:B------:R-:W4:Y:S04]  /*10e90*/  @!P6 LDG.E.U16 R87, desc[UR6][R54.64] ;  /* 0x000000063657e981 */ /* 0x000f28000c1e1500 */
[----:B------:R-:W4:Y:S04]  /*10ea0*/  @!P1 LDG.E.U16 R58, desc[UR6][R60.64] ;  /* 0x000000063c3a9981 */ /* 0x000f28000c1e1500 */
[----:B--2---:R0:W-:Y:S04]  /*10eb0*/  STL [R1+0x98], R56 ;  /* 0x0000983801007387 */ /* 0x0041e80000100800 */
[----:B------:R-:W-:Y:S04]  /*10ec0*/  STL.64 [R1+0x330], R54 ;  /* 0x0003303601007387 */ /* 0x000fe80000100a00 */
[----:B-1----:R-:W2:Y:S01]  /*10ed0*/  LDL.LU.64 R52, [R1+0x2218] ;  /* 0x0022180001347983 */ /* 0x002ea20000300a00 */
[----:B0-----:R-:W-:-:S03]  /*10ee0*/  IMAD.WIDE R56, R4, 0x2, R90 ;  /* 0x0000000204387825 */ /* 0x001fc600078e025a */
[----:B---3--:R0:W-:Y:S04]  /*10ef0*/  STL [R1+0x129c], R3 ;  /* 0x00129c0301007387 */ /* 0x0081e80000100800 */
[----:B------:R-:W3:Y:S04]  /*10f00*/  @!P1 LDG.E.U16 R59, desc[UR6][R56.64] ;  /* 0x00000006383b9981 */ /* 0x000ee8000c1e1500 */
[----:B0-----:R-:W2:Y:S04]  /*10f10*/  LDL.LU R3, [R1+0x2210] ;  /* 0x0022100001037983 */ /* 0x001ea80000300800 */
[----:B------:R-:W2:Y:S04]  /*10f20*/  LDL.LU.64 R54, [R1+0x2208] ;  /* 0x0022080001367983 */ /* 0x000ea80000300a00 */
[----:B------:R0:W-:Y:S04]  /*10f30*/  STL.64 [R1+0x2d8], R56 ;  /* 0x0002d83801007387 */ /* 0x0001e80000100a00 */
[----:B------:R1:W-:Y:S04]  /*10f40*/  STL.64 [R1+0x2d0], R60 ;  /* 0x0002d03c01007387 */ /* 0x0003e80000100a00 */
[----:B0-----:R-:W2:Y:S04]  /*10f50*/  LDL.LU.64 R56, [R1+0x2200] ;  /* 0x0022000001387983 */ /* 0x001ea80000300a00 */
[----:B-1----:R-:W2:Y:S01]  /*10f60*/  LDL.LU.64 R60, [R1+0x21f8] ;  /* 0x0021f800013c7983 */ /* 0x002ea20000300a00 */
[----:B------:R-:W-:-:S05]  /*10f70*/  VIADD R86, R5, 0xffffff1a ;  /* 0xffffff1a05567836 */ /* 0x000fca0000000000 */
[----:B------:R-:W-:Y:S01]  /*10f80*/  ISETP.GE.U32.AND P4, PT, R86, 0x7ffffe1b, PT ;  /* 0x7ffffe1b5600780c */ /* 0x000fe20003f86070 */
[----:B------:R-:W-:Y:S01]  /*10f90*/  VIADD R86, R5, 0xffffff12 ;  /* 0xffffff1205567836 */ /* 0x000fe20000000000 */
[----:B----4-:R-:W-:Y:S01]  /*10fa0*/  STL [R1+0xb4], R58 ;  /* 0x0000b43a01007387 */ /* 0x010fe20000100800 */
[----:B------:R-:W-:-:S03]  /*10fb0*/  IMAD R4, R2, 0xe5, RZ ;  /* 0x000000e502047824 */ /* 0x000fc600078e02ff */
[----:B------:R-:W-:Y:S01]  /*10fc0*/  ISETP.GE.U32.AND P1, PT, R86, 0x7ffffe13, PT ;  /* 0x7ffffe135600780c */ /* 0x000fe20003f26070 */
[----:B---3--:R0:W-:Y:S04]  /*10fd0*/  STL [R1+0xb8], R59 ;  /* 0x0000b83b01007387 */ /* 0x0081e80000100800 */
[----:B------:R1:W-:Y:S01]  /*10fe0*/  STL [R1+0x1298], R87 ;  /* 0x0012985701007387 */ /* 0x0003e20000100800 */
[----:B0-----:R-:W-:-:S04]  /*10ff0*/  IMAD.WIDE R58, R4, 0x2, R90 ;  /* 0x00000002043a7825 */ /* 0x001fc800078e025a */
[----:B-1----:R-:W-:Y:S01]  /*11000*/  IMAD.WIDE R86, R4, 0x2, R88 ;  /* 0x0000000204567825 */ /* 0x002fe200078e0258 */
[----:B------:R0:W-:Y:S01]  /*11010*/  STL.64 [R1+0x258], R58 ;  /* 0x0002583a01007387 */ /* 0x0001e20000100a00 */
[----:B--2---:R-:W-:Y:S02]  /*11020*/  PRMT R61, RZ, 0x7610, R61 ;  /* 0x00007610ff3d7816 */ /* 0x004fe4000000003d */
[----:B------:R-:W-:-:S04]  /*11030*/  PRMT R60, RZ, 0x7610, R60 ;  /* 0x00007610ff3c7816 */ /* 0x000fc8000000003c */
[----:B------:R-:W2:Y:S04]  /*11040*/  @!P4 LDG.E.U16 R61, desc[UR6][R58.64] ;  /* 0x000000063a3dc981 */ /* 0x000ea8000c1e1500 */
[----:B------:R1:W3:Y:S04]  /*11050*/  @!P4 LDG.E.U16 R60, desc[UR6][R86.64] ;  /* 0x00000006563cc981 */ /* 0x0002e8000c1e1500 */
[----:B0-----:R-:W4:Y:S01]  /*11060*/  LDL.LU.64 R58, [R1+0x21f0] ;  /* 0x0021f000013a7983 */ /* 0x001f220000300a00 */
[----:B------:R-:W-:-:S03]  /*11070*/  VIADD R4, R5, 0xffffff0a ;  /* 0xffffff0a05047836 */ /* 0x000fc60000000000 */
[----:B------:R1:W-:Y:S02]  /*11080*/  STL.64 [R1+0x250], R86 ;  /* 0x0002505601007387 */ /* 0x0003e40000100a00 */
[----:B------:R-:W-:Y:S01]  /*11090*/  ISETP.GE.U32.AND P6, PT, R4, 0x7ffffe0b, PT ;  /* 0x7ffffe0b0400780c */ /* 0x000fe20003fc6070 */
[----:B------:R-:W-:-:S04]  /*110a0*/  IMAD R4, R2, 0xed, RZ ;  /* 0x000000ed02047824 */ /* 0x000fc800078e02ff */
[C---:B-1----:R-:W-:Y:S01]  /*110b0*/  IMAD.WIDE R86, R4.reuse, 0x2, R88 ;  /* 0x0000000204567825 */ /* 0x042fe200078e0258 */
[----:B---3--:R-:W-:Y:S04]  /*110c0*/  STL [R1+0xac], R60 ;  /* 0x0000ac3c01007387 */ /* 0x008fe80000100800 */
[----:B--2---:R0:W-:Y:S01]  /*110d0*/  STL [R1+0xb0], R61 ;  /* 0x0000b03d01007387 */ /* 0x0041e20000100800 */
[----:B----4-:R-:W-:Y:S02]  /*110e0*/  PRMT R59, RZ, 0x7610, R59 ;  /* 0x00007610ff3b7816 */ /* 0x010fe4000000003b */
[----:B------:R-:W-:Y:S01]  /*110f0*/  PRMT R58, RZ, 0x7610, R58 ;  /* 0x00007610ff3a7816 */ /* 0x000fe2000000003a */
[----:B0-----:R-:W-:-:S05]  /*11100*/  IMAD.WIDE R60, R4, 0x2, R90 ;  /* 0x00000002043c7825 */ /* 0x001fca00078e025a */
[----:B------:R0:W2:Y:S04]  /*11110*/  @!P1 LDG.E.U16 R58, desc[UR6][R86.64] ;  /* 0x00000006563a9981 */ /* 0x0000a8000c1e1500 */
[----:B------:R1:W-:Y:S04]  /*11120*/  STL.64 [R1+0x1d8], R60 ;  /* 0x0001d83c01007387 */ /* 0x0003e80000100a00 */
[----:B------:R-:W3:Y:S04]  /*11130*/  @!P1 LDG.E.U16 R59, desc[UR6][R60.64] ;  /* 0x000000063c3b9981 */ /* 0x000ee8000c1e1500 */
[----:B-1----:R-:W4:Y:S01]  /*11140*/  LDL.LU.64 R60, [R1+0x21e8] ;  /* 0x0021e800013c7983 */ /* 0x002f220000300a00 */
[----:B------:R-:W-:-:S05]  /*11150*/  VIADD R4, R5, 0xffffff19 ;  /* 0xffffff1905047836 */ /* 0x000fca0000000000 */
[----:B------:R-:W-:Y:S01]  /*11160*/  ISETP.GE.U32.AND P4, PT, R4, 0x7ffffe1a, PT ;  /* 0x7ffffe1a0400780c */ /* 0x000fe20003f86070 */
[----:B------:R-:W-:Y:S01]  /*11170*/  IMAD R4, R2, 0xf5, RZ ;  /* 0x000000f502047824 */ /* 0x000fe200078e02ff */
[----:B------:R0:W-:Y:S03]  /*11180*/  STL.64 [R1+0x1d0], R86 ;  /* 0x0001d05601007387 */ /* 0x0001e60000100a00 */
[C---:B0-----:R-:W-:Y:S01]  /*11190*/  IMAD.WIDE R86, R4.reuse, 0x2, R88 ;  /* 0x0000000204567825 */ /* 0x041fe200078e0258 */
[----:B--2---:R-:W-:Y:S04]  /*111a0*/  STL [R1+0xa4], R58 ;  /* 0x0000a43a01007387 */ /* 0x004fe80000100800 */
[----:B---3--:R0:W-:Y:S01]  /*111b0*/  STL [R1+0xa8], R59 ;  /* 0x0000a83b01007387 */ /* 0x0081e20000100800 */
[----:B----4-:R-:W-:Y:S01]  /*111c0*/  PRMT R60, RZ, 0x7610, R60 ;  /* 0x00007610ff3c7816 */ /* 0x010fe2000000003c */
[----:B0-----:R-:W-:Y:S01]  /*111d0*/  IMAD.WIDE R58, R4, 0x2, R90 ;  /* 0x00000002043a7825 */ /* 0x001fe200078e025a */
[----:B------:R-:W-:-:S04]  /*111e0*/  PRMT R61, RZ, 0x7610, R61 ;  /* 0x00007610ff3d7816 */ /* 0x000fc8000000003d */
[----:B------:R0:W2:Y:S04]  /*111f0*/  @!P6 LDG.E.U16 R60, desc[UR6][R86.64] ;  /* 0x00000006563ce981 */ /* 0x0000a8000c1e1500 */
[----:B------:R-:W3:Y:S04]  /*11200*/  @!P6 LDG.E.U16 R61, desc[UR6][R58.64] ;  /* 0x000000063a3de981 */ /* 0x000ee8000c1e1500 */
[----:B------:R1:W-:Y:S04]  /*11210*/  STL.64 [R1+0x158], R58 ;  /* 0x0001583a01007387 */ /* 0x0003e80000100a00 */
[----:B-1----:R-:W4:Y:S01]  /*11220*/  LDL.LU.64 R58, [R1+0x21e0] ;  /* 0x0021e000013a7983 */ /* 0x002f220000300a00 */
[----:B------:R-:W-:-:S05]  /*11230*/  VIADD R4, R5, 0xffffff02 ;  /* 0xffffff0205047836 */ /* 0x000fca0000000000 */
[----:B------:R-:W-:Y:S01]  /*11240*/  ISETP.GE.U32.AND P6, PT, R4, 0x7ffffe03, PT ;  /* 0x7ffffe030400780c */ /* 0x000fe20003fc6070 */
[----:B------:R-:W-:Y:S01]  /*11250*/  VIADD R4, R5, 0xffffff18 ;  /* 0xffffff1805047836 */ /* 0x000fe20000000000 */
[----:B------:R0:W-:Y:S04]  /*11260*/  STL.64 [R1+0x150], R86 ;  /* 0x0001505601007387 */ /* 0x0001e80000100a00 */
[----:B------:R-:W-:Y:S01]  /*11270*/  ISETP.GE.U32.AND P1, PT, R4, 0x7ffffe19, PT ;  /* 0x7ffffe190400780c */ /* 0x000fe20003f26070 */
[----:B------:R-:W-:Y:S01]  /*11280*/  IMAD R4, R2, 0xfd, RZ ;  /* 0x000000fd02047824 */ /* 0x000fe200078e02ff */
[----:B------:R-:W-:Y:S02]  /*11290*/  PRMT R92, RZ, 0x7610, R92 ;  /* 0x00007610ff5c7816 */ /* 0x000fe4000000005c */
[----:B------:R-:W-:Y:S01]  /*112a0*/  PRMT R3, RZ, 0x7610, R3 ;  /* 0x00007610ff037816 */ /* 0x000fe20000000003 */
[----:B0-----:R-:W-:-:S05]  /*112b0*/  IMAD.WIDE R86, R4, 0x2, R90 ;  /* 0x0000000204567825 */ /* 0x001fca00078e025a */
[----:B------:R0:W4:Y:S04]  /*112c0*/  @!P6 LDG.E.U16 R92, desc[UR6][R86.64] ;  /* 0x00000006565ce981 */ /* 0x000128000c1e1500 */
[----:B--2---:R-:W-:Y:S04]  /*112d0*/  STL [R1+0x1160], R60 ;  /* 0x0011603c01007387 */ /* 0x004fe80000100800 */
[----:B---3--:R1:W-:Y:S04]  /*112e0*/  STL [R1+0x1164], R61 ;  /* 0x0011643d01007387 */ /* 0x0083e80000100800 */
[----:B------:R0:W-:Y:S01]  /*112f0*/  STL.64 [R1+0xd8], R86 ;  /* 0x0000d85601007387 */ /* 0x0001e20000100a00 */
[----:B-1----:R-:W-:-:S04]  /*11300*/  IMAD.WIDE R60, R4, 0x2, R88 ;  /* 0x00000002043c7825 */ /* 0x002fc800078e0258 */
[----:B------:R-:W-:Y:S01]  /*11310*/  IMAD R4, R2, 0xde, RZ ;  /* 0x000000de02047824 */ /* 0x000fe200078e02ff */
[----:B------:R1:W-:Y:S01]  /*11320*/  STL.64 [R1+0xd0], R60 ;  /* 0x0000d03c01007387 */ /* 0x0003e20000100a00 */
[----:B----4-:R-:W-:Y:S02]  /*11330*/  PRMT R59, RZ, 0x7610, R59 ;  /* 0x00007610ff3b7816 */ /* 0x010fe4000000003b */
[----:B------:R-:W-:Y:S01]  /*11340*/  PRMT R58, RZ, 0x7610, R58 ;  /* 0x00007610ff3a7816 */ /* 0x000fe2000000003a */
[----:B------:R1:W2:Y:S01]  /*11350*/  @!P6 LDG.E.U16 R3, desc[UR6][R60.64] ;  /* 0x000000063c03e981 */ /* 0x0002a2000c1e1500 */
[----:B0-----:R-:W-:-:S05]  /*11360*/  IMAD.WIDE R86, R4, 0x2, R88 ;  /* 0x0000000204567825 */ /* 0x001fca00078e0258 */
[----:B------:R0:W3:Y:S01]  /*11370*/  @!P3 LDG.E.U16 R58, desc[UR6][R86.64] ;  /* 0x00000006563ab981 */ /* 0x0000e2000c1e1500 */
[----:B-1----:R-:W-:-:S05]  /*11380*/  IMAD.WIDE R60, R4, 0x2, R90 ;  /* 0x00000002043c7825 */ /* 0x002fca00078e025a */
[----:B------:R1:W-:Y:S04]  /*11390*/  STL.64 [R1+0x2c8], R60 ;  /* 0x0002c83c01007387 */ /* 0x0003e80000100a00 */
[----:B------:R-:W4:Y:S04]  /*113a0*/  @!P3 LDG.E.U16 R59, desc[UR6][R60.64] ;  /* 0x000000063c3bb981 */ /* 0x000f28000c1e1500 */
[----:B-1----:R-:W2:Y:S01]  /*113b0*/  LDL.LU.64 R60, [R1+0x21d8] ;  /* 0x0021d800013c7983 */ /* 0x002ea20000300a00 */
[----:B------:R-:W-:-:S03]  /*113c0*/  VIADD R4, R5, 0xffffff11 ;  /* 0xffffff1105047836 */ /* 0x000fc60000000000 */
[----:B------:R0:W-:Y:S02]  /*113d0*/  STL.64 [R1+0x2c0], R86 ;  /* 0x0002c05601007387 */ /* 0x0001e40000100a00 */
[----:B------:R-:W-:Y:S01]  /*113e0*/  ISETP.GE.U32.AND P3, PT, R4, 0x7ffffe12, PT ;  /* 0x7ffffe120400780c */ /* 0x000fe20003f66070 */
[----:B------:R-:W-:-:S04]  /*113f0*/  IMAD R4, R2, 0xdf, RZ ;  /* 0x000000df02047824 */ /* 0x000fc800078e02ff */
[C---:B0-----:R-:W-:Y:S01]  /*11400*/  IMAD.WIDE R86, R4.reuse, 0x2, R88 ;  /* 0x0000000204567825 */ /* 0x041fe200078e0258 */
[----:B---3--:R-:W-:Y:S04]  /*11410*/  STL [R1+0x11d4], R58 ;  /* 0x0011d43a01007387 */ /* 0x008fe80000100800 */
[----:B----4-:R0:W-:Y:S01]  /*11420*/  STL [R1+0x11d8], R59 ;  /* 0x0011d83b01007387 */ /* 0x0101e20000100800 */
[----:B--2---:R-:W-:Y:S01]  /*11430*/  PRMT R61, RZ, 0x7610, R61 ;  /* 0x00007610ff3d7816 */ /* 0x004fe2000000003d */
[----:B0-----:R-:W-:Y:S01]  /*11440*/  IMAD.WIDE R58, R4, 0x2, R90 ;  /* 0x00000002043a7825 */ /* 0x001fe200078e025a */
[----:B------:R-:W-:-:S04]  /*11450*/  PRMT R60, RZ, 0x7610, R60 ;  /* 0x00007610ff3c7816 */ /* 0x000fc8000000003c */
[----:B------:R0:W-:Y:S04]  /*11460*/  STL.64 [R1+0x2b8], R58 ;  /* 0x0002b83a01007387 */ /* 0x0001e80000100a00 */
        /* <DEDUP_REMOVED lines=17> */
[----:B------:R-:W-:-:S03]  /*11580*/  VIADD R4, R5, 0xffffff09 ;  /* 0xffffff0905047836 */ /* 0x000fc60000000000 */
[----:B------:R0:W-:Y:S02]  /*11590*/  STL.64 [R1+0x240], R86 ;  /* 0x0002405601007387 */ /* 0x0001e40000100a00 */
[----:B------:R-:W-:Y:S01]  /*115a0*/  ISETP.GE.U32.AND P4, PT, R4, 0x7ffffe0a, PT ;  /* 0x7ffffe0a0400780c */ /* 0x000fe20003f86070 */
[----:B------:R-:W-:-:S04]  /*115b0*/  IMAD R4, R2, 0xe7, RZ ;  /* 0x000000e702047824 */ /* 0x000fc800078e02ff */
[C---:B0-----:R-:W-:Y:S01]  /*115c0*/  IMAD.WIDE R86, R4.reuse, 0x2, R88 ;  /* 0x0000000204567825 */ /* 0x041fe200078e0258 */
[----:B--2---:R-:W-:Y:S04]  /*115d0*/  STL [R1+0x11cc], R58 ;  /* 0x0011cc3a01007387 */ /* 0x004fe80000100800 */
[----:B---3--:R0:W-:Y:S01]  /*115e0*/  STL [R1+0x11d0], R59 ;  /* 0x0011d03b01007387 */ /* 0x0081e20000100800 */
[----:B----4-:R-:W-:Y:S01]  /*115f0*/  PRMT R61, RZ, 0x7610, R61 ;  /* 0x00007610ff3d7816 */ /* 0x010fe2000000003d */
        /* <DEDUP_REMOVED lines=44> */
[----:B------:R-:W2:Y:S04]  /*118c0*/  @!P4 LDG.E.U16 R59, desc[UR6][R86.64] ;  /* 0x00000006563bc981 */ /* 0x000ea8000c1e1500 */
[----:B------:R0:W3:Y:S01]  /*118d0*/  @!P4 LDG.E.U16 R58, desc[UR6][R60.64] ;  /* 0x000000063c3ac981 */ /* 0x0000e2000c1e1500 */
[----:B------:R-:W-:-:S03]  /*118e0*/  VIADD R4, R5, 0xff ;  /* 0x000000ff05047836 */ /* 0x000fc60000000000 */
[----:B------:R-:W-:Y:S02]  /*118f0*/  STL.64 [R1+0x148], R86 ;  /* 0x0001485601007387 */ /* 0x000fe40000100a00 */
[----:B------:R-:W-:Y:S01]  /*11900*/  ISETP.GT.AND P0, PT, R4, 0xff, PT ;  /* 0x000000ff0400780c */ /* 0x000fe20003f04270 */
[----:B------:R-:W-:Y:S01]  /*11910*/  IMAD R4, R2, 0xf7, RZ ;  /* 0x000000f702047824 */ /* 0x000fe200078e02ff */
[----:B------:R0:W-:Y:S01]  /*11920*/  STL.64 [R1+0x140], R60 ;  /* 0x0001403c01007387 */ /* 0x0001e20000100a00 */
[----:B------:R-:W-:Y:S02]  /*11930*/  PRMT R54, RZ, 0x7610, R54 ;  /* 0x00007610ff367816 */ /* 0x000fe40000000036 */
[----:B------:R-:W-:Y:S01]  /*11940*/  PRMT R55, RZ, 0x7610, R55 ;  /* 0x00007610ff377816 */ /* 0x000fe20000000037 */
[----:B0-----:R-:W-:-:S05]  /*11950*/  IMAD.WIDE R60, R4, 0x2, R90 ;  /* 0x00000002043c7825 */ /* 0x001fca00078e025a */
[----:B------:R-:W4:Y:S04]  /*11960*/  @!P1 LDG.E.U16 R55, desc[UR6][R60.64] ;  /* 0x000000063c379981 */ /* 0x000f28000c1e1500 */
[----:B---3--:R-:W-:Y:S04]  /*11970*/  STL [R1+0x1278], R58 ;  /* 0x0012783a01007387 */ /* 0x008fe80000100800 */
[----:B--2---:R0:W-:Y:S02]  /*11980*/  STL [R1+0x127c], R59 ;  /* 0x00127c3b01007387 */ /* 0x0041e40000100800 */
[----:B0-----:R-:W-:-:S05]  /*11990*/  IMAD.WIDE R58, R4, 0x2, R88 ;  /* 0x00000002043a7825 */ /* 0x001fca00078e0258 */
[----:B------:R0:W2:Y:S01]  /*119a0*/  @!P1 LDG.E.U16 R54, desc[UR6][R58.64] ;  /* 0x000000063a369981 */ /* 0x0000a2000c1e1500 */
[----:B------:R-:W-:-:S03]  /*119b0*/  IMAD R4, R2, 0xfe, RZ ;  /* 0x000000fe02047824 */ /* 0x000fc600078e02ff */
[----:B------:R-:W-:Y:S01]  /*119c0*/  STL.64 [R1+0x138], R60 ;  /* 0x0001383c01007387 */ /* 0x000fe20000100a00 */
[----:B------:R-:W-:-:S03]  /*119d0*/  PRMT R57, RZ, 0x7610, R57 ;  /* 0x00007610ff397816 */ /* 0x000fc60000000039 */
[----:B------:R0:W-:Y:S01]  /*119e0*/  STL.64 [R1+0x130], R58 ;  /* 0x0001303a01007387 */ /* 0x0001e20000100a00 */
[----:B------:R-:W-:Y:S01]  /*119f0*/  PRMT R0, RZ, 0x7610, R0 ;  /* 0x00007610ff007816 */ /* 0x000fe20000000000 */
[----:B------:R-:W-:Y:S01]  /*11a00*/  IMAD R2, R2, 0xff, RZ ;  /* 0x000000ff02027824 */ /* 0x000fe200078e02ff */
[----:B------:R-:W-:Y:S01]  /*11a10*/  PRMT R62, RZ, 0x7610, R62 ;  /* 0x00007610ff3e7816 */ /* 0x000fe2000000003e */
[----:B0-----:R-:W-:-:S04]  /*11a20*/  IMAD.WIDE R58, R4, 0x2, R88 ;  /* 0x00000002043a7825 */ /* 0x001fc800078e0258 */
[----:B------:R-:W-:Y:S01]  /*11a30*/  IMAD.WIDE R60, R2, 0x2, R90 ;  /* 0x00000002023c7825 */ /* 0x000fe200078e025a */
[----:B------:R-:W3:Y:S04]  /*11a40*/  @!P3 LDG.E.U16 R0, desc[UR6][R58.64] ;  /* 0x000000063a00b981 */ /* 0x000ee8000c1e1500 */
[----:B------:R-:W3:Y:S01]  /*11a50*/  @!P6 LDG.E.U16 R62, desc[UR6][R60.64] ;  /* 0x000000063c3ee981 */ /* 0x000ee2000c1e1500 */
[----:B------:R-:W0:Y:S02]  /*11a60*/  S2R R87, SR_TID.X ;  /* 0x0000000000577919 */ /* 0x000e240000002100 */
[----:B0-----:R-:W-:-:S04]  /*11a70*/  LOP3.LUT R87, R87, 0x7f, RZ, 0xc0, !PT ;  /* 0x0000007f57577812 */ /* 0x001fc800078ec0ff */
[----:B------:R-:W-:Y:S01]  /*11a80*/  ISETP.LT.AND P1, PT, R87, R5, P0 ;  /* 0x000000055700720c */ /* 0x000fe20000721270 */
[----:B------:R-:W-:Y:S01]  /*11a90*/  IMAD.WIDE R86, R2, 0x2, R88 ;  /* 0x0000000202567825 */ /* 0x000fe200078e0258 */
[----:B------:R-:W-:-:S06]  /*11aa0*/  PRMT R5, RZ, 0x7610, R5 ;  /* 0x00007610ff057816 */ /* 0x000fcc0000000005 */
[----:B------:R-:W3:Y:S04]  /*11ab0*/  @!P6 LDG.E.U16 R5, desc[UR6][R86.64] ;  /* 0x000000065605e981 */ /* 0x000ee8000c1e1500 */
[----:B--2---:R-:W-:Y:S04]  /*11ac0*/  STL [R1+0x1270], R54 ;  /* 0x0012703601007387 */ /* 0x004fe80000100800 */
[----:B----4-:R0:W-:Y:S02]  /*11ad0*/  STL [R1+0x1274], R55 ;  /* 0x0012743701007387 */ /* 0x0101e40000100800 */
[----:B0-----:R-:W-:-:S05]  /*11ae0*/  IMAD.WIDE R54, R4, 0x2, R90 ;  /* 0x0000000204367825 */ /* 0x001fca00078e025a */
[----:B------:R-:W2:Y:S04]  /*11af0*/  @!P3 LDG.E.U16 R57, desc[UR6][R54.64] ;  /* 0x000000063639b981 */ /* 0x000ea8000c1e1500 */
[----:B------:R-:W-:Y:S04]  /*11b00*/  STL [R1+0x1f64], R90 ;  /* 0x001f645a01007387 */ /* 0x000fe80000100800 */
[----:B------:R0:W-:Y:S04]  /*11b10*/  STL.64 [R1+0x10], R54 ;  /* 0x0000103601007387 */ /* 0x0001e80000100a00 */
[----:B------:R-:W-:Y:S04]  /*11b20*/  STL [R1+0x2098], R90 ;  /* 0x0020985a01007387 */ /* 0x000fe80000100800 */
[----:B------:R-:W-:Y:S04]  /*11b30*/  STL.64 [R1+0x8], R58 ;  /* 0x0000083a01007387 */ /* 0x000fe80000100a00 */
[----:B------:R-:W-:Y:S04]  /*11b40*/  STL [R1+0x216c], R90 ;  /* 0x00216c5a01007387 */ /* 0x000fe80000100800 */
[----:B------:R-:W-:Y:S04]  /*11b50*/  STL.64 [R1], R60 ;  /* 0x0000003c01007387 */ /* 0x000fe80000100a00 */
[----:B------:R-:W-:Y:S04]  /*11b60*/  STL [R1+0x1f60], R91 ;  /* 0x001f605b01007387 */ /* 0x000fe80000100800 */
[----:B------:R-:W-:Y:S04]  /*11b70*/  STL [R1+0x2168], R91 ;  /* 0x0021685b01007387 */ /* 0x000fe80000100800 */
[----:B------:R-:W-:Y:S04]  /*11b80*/  STL [R1+0x2170], R91 ;  /* 0x0021705b01007387 */ /* 0x000fe80000100800 */
[----:B------:R-:W-:Y:S04]  /*11b90*/  STL [R1+0x1f6c], R88 ;  /* 0x001f6c5801007387 */ /* 0x000fe80000100800 */
[----:B------:R-:W-:Y:S04]  /*11ba0*/  STL [R1+0x1f68], R89 ;  /* 0x001f685901007387 */ /* 0x000fe80000100800 */
[----:B------:R-:W-:Y:S04]  /*11bb0*/  STL.64 [R1+0x2058], R88 ;  /* 0x0020585801007387 */ /* 0x000fe80000100a00 */
[----:B0-----:R-:W4:Y:S04]  /*11bc0*/  LDL.LU.64 R54, [R1+0x21a8] ;  /* 0x0021a80001367983 */ /* 0x001f280000300a00 */
[----:B--2---:R0:W-:Y:S04]  /*11bd0*/  STL [R1+0x11c0], R57 ;  /* 0x0011c03901007387 */ /* 0x0041e80000100800 */
[----:B0-----:R-:W2:Y:S04]  /*11be0*/  LDL.LU R57, [R1+0x21a0] ;  /* 0x0021a00001397983 */ /* 0x001ea80000300800 */
[----:B------:R-:W2:Y:S04]  /*11bf0*/  LDL.LU.64 R58, [R1+0x2198] ;  /* 0x00219800013a7983 */ /* 0x000ea80000300a00 */
[----:B---3--:R0:W-:Y:S04]  /*11c00*/  STL [R1+0x11bc], R0 ;  /* 0x0011bc0001007387 */ /* 0x0081e80000100800 */
[----:B0-----:R-:W3:Y:S04]  /*11c10*/  LDL.LU R0, [R1+0x2190] ;  /* 0x0021900001007983 */ /* 0x001ee80000300800 */
[----:B------:R-:W2:Y:S04]  /*11c20*/  LDL.LU.64 R60, [R1+0x2188] ;  /* 0x00218800013c7983 */ /* 0x000ea80000300a00 */
[----:B------:R0:W-:Y:S04]  /*11c30*/  STL [R1+0x11b8], R62 ;  /* 0x0011b83e01007387 */ /* 0x0001e80000100800 */
[----:B0-----:R-:W2:Y:S04]  /*11c40*/  LDL.LU R62, [R1+0x2184] ;  /* 0x00218400013e7983 */ /* 0x001ea80000300800 */
[----:B------:R-:W4:Y:S04]  /*11c50*/  LDL.LU R89, [R1+0x11a8] ;  /* 0x0011a80001597983 */ /* 0x000f280000300800 */
[----:B------:R-:W4:Y:S04]  /*11c60*/  LDL.LU R2, [R1+0x11a4] ;  /* 0x0011a40001027983 */ /* 0x000f280000300800 */
[----:B------:R-:W4:Y:S04]  /*11c70*/  LDL.LU R91, [R1+0x11a0] ;  /* 0x0011a000015b7983 */ /* 0x000f280000300800 */
[----:B------:R-:W4:Y:S04]  /*11c80*/  LDL.LU R90, [R1+0x119c] ;  /* 0x00119c00015a7983 */ /* 0x000f280000300800 */
[----:B------:R-:W4:Y:S04]  /*11c90*/  LDL.LU R4, [R1+0x1198] ;  /* 0x0011980001047983 */ /* 0x000f280000300800 */
[----:B------:R0:W-:Y:S04]  /*11ca0*/  STL [R1+0x11b4], R5 ;  /* 0x0011b40501007387 */ /* 0x0001e80000100800 */
[----:B0-----:R-:W4:Y:S04]  /*11cb0*/  LDL.LU R5, [R1+0x1194] ;  /* 0x0011940001057983 */ /* 0x001f280000300800 */
[----:B------:R-:W-:Y:S04]  /*11cc0*/  STL [R1+0x1f74], R86 ;  /* 0x001f745601007387 */ /* 0x000fe80000100800 */
[----:B------:R-:W-:Y:S04]  /*11cd0*/  STL [R1+0x1f70], R87 ;  /* 0x001f705701007387 */ /* 0x000fe80000100800 */
[----:B------:R-:W-:Y:S01]  /*11ce0*/  STL.64 [R1+0x2060], R86 ;  /* 0x0020605601007387 */ /* 0x000fe20000100a00 */
[----:B---3--:R-:W-:-:S05]  /*11cf0*/  LOP3.LUT R88, R0, 0x30, RZ, 0x3c, !PT ;  /* 0x0000003000587812 */ /* 0x008fca00078e3cff */
[----:B--2---:R-:W-:Y:S04]  /*11d00*/  STS.U16 [R88+UR76+0x10d80], R62 ;  /* 0x010d803e58007988 */ /* 0x004fe8000800044c */
[----:B------:R-:W-:Y:S04]  /*11d10*/  STS.U16 [R88+UR76+0x1180], R61 ;  /* 0x0011803d58007988 */ /* 0x000fe8000800044c */
[----:B------:R-:W-:Y:S04]  /*11d20*/  STS.U16 [R88+UR76+0x11180], R60 ;  /* 0x0111803c58007988 */ /* 0x000fe8000800044c */
[----:B------:R-:W-:Y:S04]  /*11d30*/  STS.U16 [R88+UR76+0x1580], R59 ;  /* 0x0015803b58007988 */ /* 0x000fe8000800044c */
[----:B------:R-:W-:Y:S04]  /*11d40*/  STS.U16 [R88+UR76+0x11580], R58 ;  /* 0x0115803a58007988 */ /* 0x000fe8000800044c */
[----:B------:R-:W-:Y:S04]  /*11d50*/  STS.U16 [R88+UR76+0x1980], R57 ;  /* 0x0019803958007988 */ /* 0x000fe8000800044c */
[----:B------:R-:W-:Y:S04]  /*11d60*/  STS.U16 [R88+UR76+0x11980], R56 ;  /* 0x0119803858007988 */ /* 0x000fe8000800044c */
        /* <DEDUP_REMOVED lines=15> */
[----:B------:R0:W-:Y:S04]  /*11e60*/  STS.U16 [R88+UR76+0x13980], R40 ;  /* 0x0139802858007988 */ /* 0x0001e8000800044c */
[----:B------:R-:W-:Y:S04]  /*11e70*/  STS.U16 [R88+UR76+0x3d80], R39 ;  /* 0x003d802758007988 */ /* 0x000fe8000800044c */
[----:B------:R-:W-:Y:S01]  /*11e80*/  STS.U16 [R88+UR76+0x13d80], R38 ;  /* 0x013d802658007988 */ /* 0x000fe2000800044c */
[----:B0-----:R-:W0:Y:S03]  /*11e90*/  LDC R40, c[0x0][0x3b0] ;  /* 0x0000ec00ff287b82 */ /* 0x001e260000000800 */
[----:B------:R-:W-:Y:S04]  /*11ea0*/  STS.U16 [R88+UR76+0x4180], R37 ;  /* 0x0041802558007988 */ /* 0x000fe8000800044c */
[----:B------:R1:W-:Y:S04]  /*11eb0*/  STS.U16 [R88+UR76+0x14180], R36 ;  /* 0x0141802458007988 */ /* 0x0003e8000800044c */
[----:B------:R-:W-:Y:S04]  /*11ec0*/  STS.U16 [R88+UR76+0x4580], R35 ;  /* 0x0045802358007988 */ /* 0x000fe8000800044c */
[----:B------:R-:W-:Y:S01]  /*11ed0*/  STS.U16 [R88+UR76+0x14580], R34 ;  /* 0x0145802258007988 */ /* 0x000fe2000800044c */
[----:B-1----:R-:W1:Y:S03]  /*11ee0*/  LDC R36, c[0x0][0x3b0] ;  /* 0x0000ec00ff247b82 */ /* 0x002e660000000800 */
[----:B------:R-:W-:Y:S04]  /*11ef0*/  STS.U16 [R88+UR76+0x4980], R33 ;  /* 0x0049802158007988 */ /* 0x000fe8000800044c */
[----:B------:R2:W-:Y:S04]  /*11f00*/  STS.U16 [R88+UR76+0x14980], R32 ;  /* 0x0149802058007988 */ /* 0x0005e8000800044c */
[----:B------:R-:W-:Y:S04]  /*11f10*/  STS.U16 [R88+UR76+0x4d80], R31 ;  /* 0x004d801f58007988 */ /* 0x000fe8000800044c */
[----:B------:R-:W-:Y:S01]  /*11f20*/  STS.U16 [R88+UR76+0x14d80], R30 ;  /* 0x014d801e58007988 */ /* 0x000fe2000800044c */
[----:B--2---:R-:W2:Y:S03]  /*11f30*/  LDC R32, c[0x0][0x3b0] ;  /* 0x0000ec00ff207b82 */ /* 0x004ea60000000800 */
[----:B------:R-:W-:Y:S04]  /*11f40*/  STS.U16 [R88+UR76+0x5180], R29 ;  /* 0x0051801d58007988 */ /* 0x000fe8000800044c */
[----:B------:R3:W-:Y:S04]  /*11f50*/  STS.U16 [R88+UR76+0x15180], R28 ;  /* 0x0151801c58007988 */ /* 0x0007e8000800044c */
[----:B------:R-:W-:Y:S04]  /*11f60*/  STS.U16 [R88+UR76+0x5580], R27 ;  /* 0x0055801b58007988 */ /* 0x000fe8000800044c */
[----:B------:R-:W-:Y:S01]  /*11f70*/  STS.U16 [R88+UR76+0x15580], R26 ;  /* 0x0155801a58007988 */ /* 0x000fe2000800044c */
[----:B---3--:R-:W3:Y:S03]  /*11f80*/  LDC R28, c[0x0][0x3b0] ;  /* 0x0000ec00ff1c7b82 */ /* 0x008ee60000000800 */
[----:B------:R-:W-:Y:S04]  /*11f90*/  STS.U16 [R88+UR76+0x5980], R25 ;  /* 0x0059801958007988 */ /* 0x000fe8000800044c */
[----:B------:R4:W-:Y:S04]  /*11fa0*/  STS.U16 [R88+UR76+0x15980], R24 ;  /* 0x0159801858007988 */ /* 0x0009e8000800044c */
[----:B------:R-:W-:Y:S04]  /*11fb0*/  STS.U16 [R88+UR76+0x5d80], R23 ;  /* 0x005d801758007988 */ /* 0x000fe8000800044c */
[----:B------:R-:W-:Y:S01]  /*11fc0*/  STS.U16 [R88+UR76+0x15d80], R22 ;  /* 0x015d801658007988 */ /* 0x000fe2000800044c */
[----:B----4-:R-:W4:Y:S03]  /*11fd0*/  LDC R24, c[0x0][0x3b0] ;  /* 0x0000ec00ff187b82 */ /* 0x010f260000000800 */
[----:B------:R0:W-:Y:S04]  /*11fe0*/  STS.U16 [R88+UR76+0x6180], R21 ;  /* 0x0061801558007988 */ /* 0x0001e8000800044c */
[----:B------:R-:W-:Y:S04]  /*11ff0*/  STS.U16 [R88+UR76+0x16180], R20 ;  /* 0x0161801458007988 */ /* 0x000fe8000800044c */
[----:B------:R1:W-:Y:S01]  /*12000*/  STS.U16 [R88+UR76+0x6580], R19 ;  /* 0x0065801358007988 */ /* 0x0003e2000800044c */
[----:B0-----:R-:W0:Y:S03]  /*12010*/  LDC R21, c[0x0][0x3b0] ;  /* 0x0000ec00ff157b82 */ /* 0x001e260000000800 */
[----:B------:R2:W-:Y:S04]  /*12020*/  STS.U16 [R88+UR76+0x16580], R18 ;  /* 0x0165801258007988 */ /* 0x0005e8000800044c */
[----:B------:R-:W-:Y:S01]  /*12030*/  STS.U16 [R88+UR76+0x6980], R17 ;  /* 0x0069801158007988 */ /* 0x000fe2000800044c */
[----:B-1----:R-:W1:Y:S03]  /*12040*/  LDC R19, c[0x0][0x3b0] ;  /* 0x0000ec00ff137b82 */ /* 0x002e660000000800 */
[----:B------:R3:W-:Y:S04]  /*12050*/  STS.U16 [R88+UR76+0x16980], R16 ;  /* 0x0169801058007988 */ /* 0x0007e8000800044c */
[----:B------:R3:W-:Y:S01]  /*12060*/  STS.U16 [R88+UR76+0x6d80], R15 ;  /* 0x006d800f58007988 */ /* 0x0007e2000800044c */
[----:B--2---:R-:W2:Y:S03]  /*12070*/  LDC R18, c[0x0][0x3b0] ;  /* 0x0000ec00ff127b82 */ /* 0x004ea60000000800 */
[----:B------:R-:W-:Y:S04]  /*12080*/  STS.U16 [R88+UR76+0x16d80], R14 ;  /* 0x016d800e58007988 */ /* 0x000fe8000800044c */
[----:B------:R4:W-:Y:S01]  /*12090*/  STS.U16 [R88+UR76+0x7180], R13 ;  /* 0x0071800d58007988 */ /* 0x0009e2000800044c */
[C---:B---3--:R-:W-:Y:S01]  /*120a0*/  LOP3.LUT R16, R0.reuse, 0x60, RZ, 0x3c, !PT ;  /* 0x0000006000107812 */ /* 0x048fe200078e3cff */
[----:B------:R-:W3:Y:S02]  /*120b0*/  LDC R15, c[0x0][0x3b0] ;  /* 0x0000ec00ff0f7b82 */ /* 0x000ee40000000800 */
[----:B------:R-:W-:Y:S04]  /*120c0*/  STS.U16 [R88+UR76+0x17180], R12 ;  /* 0x0171800c58007988 */ /* 0x000fe8000800044c */
[----:B------:R4:W-:Y:S02]  /*120d0*/  STS.U16 [R88+UR76+0x7580], R11 ;  /* 0x0075800b58007988 */ /* 0x0009e4000800044c */
[----:B----4-:R-:W4:Y:S02]  /*120e0*/  LDC R13, c[0x0][0x3b0] ;  /* 0x0000ec00ff0d7b82 */ /* 0x010f240000000800 */
[----:B------:R-:W-:Y:S04]  /*120f0*/  STS.U16 [R88+UR76+0x17580], R10 ;  /* 0x0175800a58007988 */ /* 0x000fe8000800044c */
[----:B------:R0:W-:Y:S02]  /*12100*/  STS.U16 [R88+UR76+0x7980], R9 ;  /* 0x0079800958007988 */ /* 0x0001e4000800044c */
[----:B------:R-:W1:Y:S02]  /*12110*/  LDC R11, c[0x0][0x3b0] ;  /* 0x0000ec00ff0b7b82 */ /* 0x000e640000000800 */
[----:B------:R-:W-:Y:S04]  /*12120*/  STS.U16 [R88+UR76+0x17980], R8 ;  /* 0x0179800858007988 */ /* 0x000fe8000800044c */
[----:B------:R2:W-:Y:S02]  /*12130*/  STS.U16 [R88+UR76+0x7d80], R7 ;  /* 0x007d800758007988 */ /* 0x0005e4000800044c */
[----:B0-----:R-:W0:Y:S01]  /*12140*/  LDC R9, c[0x0][0x3b0] ;  /* 0x0000ec00ff097b82 */ /* 0x001e220000000800 */
[----:B--2---:R-:W-:-:S07]  /*12150*/  LOP3.LUT R7, R0, 0x40, RZ, 0x3c, !PT ;  /* 0x0000004000077812 */ /* 0x004fce00078e3cff */
[----:B------:R-:W2:Y:S01]  /*12160*/  LDC R8, c[0x0][0x3b0] ;  /* 0x0000ec00ff087b82 */ /* 0x000ea20000000800 */
[----:B------:R-:W-:Y:S04]  /*12170*/  STL [R1+0x1c58], R7 ;  /* 0x001c580701007387 */ /* 0x000fe80000100800 */
[----:B------:R-:W2:Y:S03]  /*12180*/  LDL.LU R41, [R1+0x90] ;  /* 0x0000900001297983 */ /* 0x000ea60000300800 */
[----:B------:R-:W0:Y:S01]  /*12190*/  LDC R10, c[0x0][0x3b0] ;  /* 0x0000ec00ff0a7b82 */ /* 0x000e220000000800 */
[----:B------:R-:W3:Y:S04]  /*121a0*/  LDL.LU R42, [R1+0x8c] ;  /* 0x00008c00012a7983 */ /* 0x000ee80000300800 */
[----:B------:R-:W4:Y:S03]  /*121b0*/  LDL.LU R43, [R1+0x88] ;  /* 0x00008800012b7983 */ /* 0x000f260000300800 */
[----:B------:R-:W0:Y:S01]  /*121c0*/  LDC R12, c[0x0][0x3b0] ;  /* 0x0000ec00ff0c7b82 */ /* 0x000e220000000800 */
[----:B------:R-:W4:Y:S04]  /*121d0*/  LDL.LU R44, [R1+0x84] ;  /* 0x00008400012c7983 */ /* 0x000f280000300800 */
        /* <DEDUP_REMOVED lines=37> */
[----:B--2---:R-:W-:Y:S04]  /*12430*/  STS.U16 [R7+UR76+0xe00], R41 ;  /* 0x000e002907007988 */ /* 0x004fe8000800044c */
[----:B---3--:R-:W-:Y:S04]  /*12440*/  STS.U16 [R7+UR76+0x10e00], R42 ;  /* 0x010e002a07007988 */ /* 0x008fe8000800044c */
[----:B----4-:R-:W-:Y:S04]  /*12450*/  STS.U16 [R7+UR76+0x1200], R43 ;  /* 0x0012002b07007988 */ /* 0x010fe8000800044c */
[----:B------:R0:W-:Y:S04]  /*12460*/  STS.U16 [R7+UR76+0x11200], R44 ;  /* 0x0112002c07007988 */ /* 0x0001e8000800044c */
[----:B------:R-:W-:Y:S04]  /*12470*/  STS.U16 [R7+UR76+0x1600], R45 ;  /* 0x0016002d07007988 */ /* 0x000fe8000800044c */
[----:B------:R-:W-:Y:S01]  /*12480*/  STS.U16 [R7+UR76+0x11600], R46 ;  /* 0x0116002e07007988 */ /* 0x000fe2000800044c */
[----:B0-----:R-:W0:Y:S03]  /*12490*/  LDC R44, c[0x0][0x3b0] ;  /* 0x0000ec00ff2c7b82 */ /* 0x001e260000000800 */
        /* <DEDUP_REMOVED lines=23> */
[----:B------:R2:W-:Y:S04]  /*12610*/  STS.U16 [R7+UR76+0x14600], R4 ;  /* 0x0146000407007988 */ /* 0x0005e8000800044c */
[----:B-1----:R-:W3:Y:S04]  /*12620*/  LDL.LU R90, [R1+0xa0] ;  /* 0x0000a000015a7983 */ /* 0x002ee80000300800 */
[----:B------:R1:W-:Y:S04]  /*12630*/  STS.U16 [R7+UR76+0x4a00], R5 ;  /* 0x004a000507007988 */ /* 0x0003e8000800044c */
[----:B--2---:R-:W2:Y:S04]  /*12640*/  LDL.LU R4, [R1+0x9c] ;  /* 0x00009c0001047983 */ /* 0x004ea80000300800 */
[----:B-1----:R-:W4:Y:S04]  /*12650*/  LDL.LU R5, [R1+0x98] ;  /* 0x0000980001057983 */ /* 0x002f280000300800 */
[----:B------:R-:W4:Y:S04]  /*12660*/  LDL.LU R62, [R1+0x135c] ;  /* 0x00135c00013e7983 */ /* 0x000f280000300800 */
[----:B------:R-:W4:Y:S04]  /*12670*/  LDL.LU R86, [R1+0x1358] ;  /* 0x0013580001567983 */ /* 0x000f280000300800 */
[----:B------:R-:W4:Y:S04]  /*12680*/  LDL.LU R87, [R1+0x1354] ;  /* 0x0013540001577983 */ /* 0x000f280000300800 */
[----:B------:R-:W4:Y:S04]  /*12690*/  LDL.LU R88, [R1+0x1350] ;  /* 0x0013500001587983 */ /* 0x000f280000300800 */
[----:B------:R-:W4:Y:S04]  /*126a0*/  LDL.LU R89, [R1+0x11b0] ;  /* 0x0011b00001597983 */ /* 0x000f280000300800 */
[----:B------:R-:W-:Y:S04]  /*126b0*/  STS.U16 [R7+UR76+0x14a00], R85 ;  /* 0x014a005507007988 */ /* 0x000fe8000800044c */
[----:B------:R1:W-:Y:S04]  /*126c0*/  STS.U16 [R7+UR76+0x4e00], R84 ;  /* 0x004e005407007988 */ /* 0x0003e8000800044c */
[----:B------:R-:W-:Y:S04]  /*126d0*/  STS.U16 [R7+UR76+0x14e00], R83 ;  /* 0x014e005307007988 */ /* 0x000fe8000800044c */
[----:B------:R-:W-:Y:S01]  /*126e0*/  STS.U16 [R7+UR76+0x5200], R82 ;  /* 0x0052005207007988 */ /* 0x000fe2000800044c */
[----:B------:R-:W-:Y:S01]  /*126f0*/  LOP3.LUT R2, R0, 0x50, RZ, 0x3c, !PT ;  /* 0x0000005000027812 */ /* 0x000fe200078e3cff */
[----:B-1----:R-:W1:Y:S02]  /*12700*/  LDC R84, c[0x0][0x3b0] ;  /* 0x0000ec00ff547b82 */ /* 0x002e640000000800 */
        /* <DEDUP_REMOVED lines=23> */
[----:B------:R-:W4:Y:S01]  /*12880*/  LDL.LU R91, [R1+0x11ac] ;  /* 0x0011ac00015b7983 */ /* 0x000f220000300800 */
[----:B0-----:R-:W0:Y:S03]  /*12890*/  LDC R64, c[0x0][0x3b0] ;  /* 0x0000ec00ff407b82 */ /* 0x001e260000000800 */
[----:B---3--:R-:W-:Y:S04]  /*128a0*/  STS.U16 [R7+UR76+0x7a00], R90 ;  /* 0x007a005a07007988 */ /* 0x008fe8000800044c */
[----:B--2---:R2:W-:Y:S04]  /*128b0*/  STS.U16 [R7+UR76+0x17a00], R4 ;  /* 0x017a000407007988 */ /* 0x0045e8000800044c */
[----:B----4-:R3:W-:Y:S04]  /*128c0*/  STS.U16 [R7+UR76+0x7e00], R5 ;  /* 0x007e000507007988 */ /* 0x0107e8000800044c */
[----:B--2---:R-:W2:Y:S04]  /*128d0*/  LDL.LU R4, [R1+0x1154] ;  /* 0x0011540001047983 */ /* 0x004ea80000300800 */
[----:B------:R-:W4:Y:S04]  /*128e0*/  LDL.LU R48, [R1+0x1150] ;  /* 0x0011500001307983 */ /* 0x000f280000300800 */
[----:B------:R-:W4:Y:S04]  /*128f0*/  LDL.LU R61, [R1+0x114c] ;  /* 0x00114c00013d7983 */ /* 0x000f280000300800 */
[----:B---3--:R-:W3:Y:S04]  /*12900*/  LDL.LU R5, [R1+0x1148] ;  /* 0x0011480001057983 */ /* 0x008ee80000300800 */
[----:B------:R-:W-:Y:S04]  /*12910*/  STL [R1+0x1c54], R2 ;  /* 0x001c540201007387 */ /* 0x000fe80000100800 */
[----:B------:R0:W-:Y:S04]  /*12920*/  STS.U16 [R7+UR76+0x17e00], R93 ;  /* 0x017e005d07007988 */ /* 0x0001e8000800044c */
[----:B0-----:R-:W3:Y:S01]  /*12930*/  LDL.LU R93, [R1+0x2180] ;  /* 0x00218000015d7983 */ /* 0x001ee20000300800 */
[----:B------:R-:W0:Y:S03]  /*12940*/  LDC.64 R6, c[0x0][0x388] ;  /* 0x0000e200ff067b82 */ /* 0x000e260000000a00 */
[----:B------:R-:W3:Y:S04]  /*12950*/  LDL.LU R90, [R1+0x1144] ;  /* 0x00114400015a7983 */ /* 0x000ee80000300800 */
[----:B------:R-:W3:Y:S04]  /*12960*/  LDL.LU R49, [R1+0x1140] ;  /* 0x0011400001317983 */ /* 0x000ee80000300800 */
[----:B------:R-:W3:Y:S04]  /*12970*/  LDL.LU R50, [R1+0x113c] ;  /* 0x00113c0001327983 */ /* 0x000ee80000300800 */
[----:B------:R-:W3:Y:S04]  /*12980*/  LDL.LU R51, [R1+0x1138] ;  /* 0x0011380001337983 */ /* 0x000ee80000300800 */
[----:B------:R-:W3:Y:S04]  /*12990*/  LDL.LU R52, [R1+0x1134] ;  /* 0x0011340001347983 */ /* 0x000ee80000300800 */
[----:B------:R-:W3:Y:S04]  /*129a0*/  LDL.LU R53, [R1+0x1130] ;  /* 0x0011300001357983 */ /* 0x000ee80000300800 */
[----:B------:R1:W-:Y:S04]  /*129b0*/  STS.U16 [R2+UR76+0x280], R62 ;  /* 0x0002803e02007988 */ /* 0x0003e8000800044c */
[----:B------:R-:W3:Y:S04]  /*129c0*/  LDL.LU R54, [R1+0x112c] ;  /* 0x00112c0001367983 */ /* 0x000ee80000300800 */
[----:B------:R0:W-:Y:S04]  /*129d0*/  STS.U16 [R2+UR76+0x10280], R86 ;  /* 0x0102805602007988 */ /* 0x0001e8000800044c */
[----:B-1----:R-:W3:Y:S04]  /*129e0*/  LDL.LU R62, [R1+0x1128] ;  /* 0x00112800013e7983 */ /* 0x002ee80000300800 */
[----:B------:R1:W-:Y:S04]  /*129f0*/  STS.U16 [R2+UR76+0x680], R87 ;  /* 0x0006805702007988 */ /* 0x0003e8000800044c */
[----:B0-----:R-:W3:Y:S04]  /*12a00*/  LDL.LU R86, [R1+0x1124] ;  /* 0x0011240001567983 */ /* 0x001ee80000300800 */
[----:B-1----:R-:W3:Y:S04]  /*12a10*/  LDL.LU R87, [R1+0x1120] ;  /* 0x0011200001577983 */ /* 0x002ee80000300800 */
        /* <DEDUP_REMOVED lines=8> */
[----:B0-----:R-:W3:Y:S04]  /*12aa0*/  LDL.LU R88, [R1+0x1104] ;  /* 0x0011040001587983 */ /* 0x001ee80000300800 */
[----:B-1----:R-:W3:Y:S04]  /*12ab0*/  LDL.LU R89, [R1+0x1100] ;  /* 0x0011000001597983 */ /* 0x002ee80000300800 */
[----:B------:R0:W-:Y:S04]  /*12ac0*/  STS.U16 [R2+UR76+0x10a80], R91 ;  /* 0x010a805b02007988 */ /* 0x0001e8000800044c */
[----:B0-----:R-:W3:Y:S04]  /*12ad0*/  LDL.LU R91, [R1+0x10fc] ;  /* 0x0010fc00015b7983 */ /* 0x001ee80000300800 */
[----:B--2---:R0:W-:Y:S04]  /*12ae0*/  STS.U16 [R2+UR76+0xe80], R4 ;  /* 0x000e800402007988 */ /* 0x0041e8000800044c */
[----:B----4-:R-:W-:Y:S04]  /*12af0*/  STS.U16 [R2+UR76+0x10e80], R48 ;  /* 0x010e803002007988 */ /* 0x010fe8000800044c */
[----:B------:R-:W-:Y:S04]  /*12b00*/  STS.U16 [R2+UR76+0x1280], R61 ;  /* 0x0012803d02007988 */ /* 0x000fe8000800044c */
[----:B0-----:R-:W2:Y:S04]  /*12b10*/  LDL.LU R4, [R1+0x10f8] ;  /* 0x0010f80001047983 */ /* 0x001ea80000300800 */
[----:B---3--:R0:W-:Y:S04]  /*12b20*/  STS.U16 [R2+UR76+0x11280], R5 ;  /* 0x0112800502007988 */ /* 0x0081e8000800044c */
[----:B0-----:R-:W3:Y:S04]  /*12b30*/  LDL.LU R5, [R1+0x10f4] ;  /* 0x0010f40001057983 */ /* 0x001ee80000300800 */
[----:B------:R-:W4:Y:S04]  /*12b40*/  LDL.LU R61, [R1+0x10f0] ;  /* 0x0010f000013d7983 */ /* 0x000f280000300800 */
[----:B------:R0:W-:Y:S04]  /*12b50*/  STS.U16 [R2+UR76+0x1680], R90 ;  /* 0x0016805a02007988 */ /* 0x0001e8000800044c */
[----:B------:R-:W-:Y:S04]  /*12b60*/  STS.U16 [R2+UR76+0x11680], R49 ;  /* 0x0116803102007988 */ /* 0x000fe8000800044c */
[----:B------:R-:W-:Y:S04]  /*12b70*/  STS.U16 [R2+UR76+0x1a80], R50 ;  /* 0x001a803202007988 */ /* 0x000fe8000800044c */
[----:B------:R-:W-:Y:S04]  /*12b80*/  STS.U16 [R2+UR76+0x11a80], R51 ;  /* 0x011a803302007988 */ /* 0x000fe8000800044c */
[----:B------:R-:W-:Y:S04]  /*12b90*/  STS.U16 [R2+UR76+0x1e80], R52 ;  /* 0x001e803402007988 */ /* 0x000fe8000800044c */
[----:B------:R-:W-:Y:S04]  /*12ba0*/  STS.U16 [R2+UR76+0x11e80], R53 ;  /* 0x011e803502007988 */ /* 0x000fe8000800044c */
[----:B0-----:R-:W4:Y:S04]  /*12bb0*/  LDL.LU R90, [R1+0x10ec] ;  /* 0x0010ec00015a7983 */ /* 0x001f280000300800 */
[----:B------:R-:W-:Y:S04]  /*12bc0*/  STS.U16 [R2+UR76+0x2280], R54 ;  /* 0x0022803602007988 */ /* 0x000fe8000800044c */
[----:B------:R0:W-:Y:S04]  /*12bd0*/  STS.U16 [R2+UR76+0x12280], R62 ;  /* 0x0122803e02007988 */ /* 0x0001e8000800044c */
[----:B------:R1:W-:Y:S04]  /*12be0*/  STS.U16 [R2+UR76+0x2680], R86 ;  /* 0x0026805602007988 */ /* 0x0003e8000800044c */
[----:B0-----:R-:W4:Y:S04]  /*12bf0*/  LDL.LU R62, [R1+0x10e8] ;  /* 0x0010e800013e7983 */ /* 0x001f280000300800 */
[----:B------:R0:W-:Y:S04]  /*12c00*/  STS.U16 [R2+UR76+0x12680], R87 ;  /* 0x0126805702007988 */ /* 0x0001e8000800044c */
[----:B------:R-:W-:Y:S04]  /*12c10*/  STS.U16 [R2+UR76+0x2a80], R55 ;  /* 0x002a803702007988 */ /* 0x000fe8000800044c */
[----:B------:R-:W-:Y:S04]  /*12c20*/  STS.U16 [R2+UR76+0x12a80], R56 ;  /* 0x012a803802007988 */ /* 0x000fe8000800044c */
[----:B------:R-:W-:Y:S04]  /*12c30*/  STS.U16 [R2+UR76+0x2e80], R57 ;  /* 0x002e803902007988 */ /* 0x000fe8000800044c */
[----:B------:R-:W-:Y:S04]  /*12c40*/  STS.U16 [R2+UR76+0x12e80], R58 ;  /* 0x012e803a02007988 */ /* 0x000fe8000800044c */
[----:B------:R-:W-:Y:S04]  /*12c50*/  STS.U16 [R2+UR76+0x3280], R59 ;  /* 0x0032803b02007988 */ /* 0x000fe8000800044c */
[----:B-1----:R-:W4:Y:S04]  /*12c60*/  LDL.LU R86, [R1+0x10e4] ;  /* 0x0010e40001567983 */ /* 0x002f280000300800 */
[----:B------:R-:W-:Y:S04]  /*12c70*/  STS.U16 [R2+UR76+0x13280], R60 ;  /* 0x0132803c02007988 */ /* 0x000fe8000800044c */
[----:B0-----:R-:W4:Y:S04]  /*12c80*/  LDL.LU R87, [R1+0x10e0] ;  /* 0x0010e00001577983 */ /* 0x001f280000300800 */
[----:B------:R0:W-:Y:S04]  /*12c90*/  STS.U16 [R2+UR76+0x3680], R88 ;  /* 0x0036805802007988 */ /* 0x0001e8000800044c */
[----:B------:R1:W-:Y:S04]  /*12ca0*/  STS.U16 [R2+UR76+0x13680], R89 ;  /* 0x0136805902007988 */ /* 0x0003e8000800044c */
[----:B0-----:R-:W4:Y:S04]  /*12cb0*/  LDL.LU R88, [R1+0x10dc] ;  /* 0x0010dc0001587983 */ /* 0x001f280000300800 */
[----:B-1----:R-:W4:Y:S04]  /*12cc0*/  LDL.LU R89, [R1+0x10d8] ;  /* 0x0010d80001597983 */ /* 0x002f280000300800 */
[----:B------:R0:W-:Y:S04]  /*12cd0*/  STS.U16 [R2+UR76+0x3a80], R91 ;  /* 0x003a805b02007988 */ /* 0x0001e8000800044c */
[----:B------:R-:W4:Y:S04]  /*12ce0*/  LDL.LU R48, [R1+0x10d4] ;  /* 0x0010d40001307983 */ /* 0x000f280000300800 */
[----:B0-----:R-:W4:Y:S04]  /*12cf0*/  LDL.LU R91, [R1+0x10d0] ;  /* 0x0010d000015b7983 */ /* 0x001f280000300800 */
[----:B--2---:R0:W-:Y:S04]  /*12d00*/  STS.U16 [R2+UR76+0x13a80], R4 ;  /* 0x013a800402007988 */ /* 0x0041e8000800044c */
[----:B0-----:R-:W2:Y:S04]  /*12d10*/  LDL.LU R4, [R1+0x10cc] ;  /* 0x0010cc0001047983 */ /* 0x001ea80000300800 */
[----:B---3--:R0:W-:Y:S04]  /*12d20*/  STS.U16 [R2+UR76+0x3e80], R5 ;  /* 0x003e800502007988 */ /* 0x0081e8000800044c */
[----:B----4-:R-:W-:Y:S04]  /*12d30*/  STS.U16 [R2+UR76+0x13e80], R61 ;  /* 0x013e803d02007988 */ /* 0x010fe8000800044c */
[----:B0-----:R-:W3:Y:S04]  /*12d40*/  LDL.LU R5, [R1+0x10c8] ;  /* 0x0010c80001057983 */ /* 0x001ee80000300800 */
        /* <DEDUP_REMOVED lines=8> */
[----:B0-----:R-:W4:Y:S04]  /*12dd0*/  LDL.LU R90, [R1+0xcc] ;  /* 0x0000cc00015a7983 */ /* 0x001f280000300800 */
        /* <DEDUP_REMOVED lines=8> */
[----:B------:R0:W-:Y:S04]  /*12e60*/  STS.U16 [R2+UR76+0x4680], R86 ;  /* 0x0046805602007988 */ /* 0x0001e8000800044c */
[----:B------:R1:W-:Y:S04]  /*12e70*/  STS.U16 [R2+UR76+0x14680], R87 ;  /* 0x0146805702007988 */ /* 0x0003e8000800044c */
[----:B0-----:R-:W4:Y:S04]  /*12e80*/  LDL.LU R86, [R1+0xa8] ;  /* 0x0000a80001567983 */ /* 0x001f280000300800 */
[----:B-1----:R-:W4:Y:S04]  /*12e90*/  LDL.LU R87, [R1+0xa4] ;  /* 0x0000a40001577983 */ /* 0x002f280000300800 */
[----:B------:R0:W-:Y:S04]  /*12ea0*/  STS.U16 [R2+UR76+0x4a80], R88 ;  /* 0x004a805802007988 */ /* 0x0001e8000800044c */
[----:B------:R1:W-:Y:S04]  /*12eb0*/  STS.U16 [R2+UR76+0x14a80], R89 ;  /* 0x014a805902007988 */ /* 0x0003e8000800044c */
[----:B0-----:R-:W4:Y:S04]  /*12ec0*/  LDL.LU R88, [R1+0x1164] ;  /* 0x0011640001587983 */ /* 0x001f280000300800 */
[----:B-1----:R-:W4:Y:S04]  /*12ed0*/  LDL.LU R89, [R1+0x1160] ;  /* 0x0011600001597983 */ /* 0x002f280000300800 */
[----:B------:R0:W-:Y:S04]  /*12ee0*/  STS.U16 [R2+UR76+0x4e80], R48 ;  /* 0x004e803002007988 */ /* 0x0001e8000800044c */
[----:B------:R1:W-:Y:S01]  /*12ef0*/  STS.U16 [R2+UR76+0x14e80], R91 ;  /* 0x014e805b02007988 */ /* 0x0003e2000800044c */
[----:B0-----:R-:W0:Y:S03]  /*12f00*/  LDC R48, c[0x0][0x3b0] ;  /* 0x0000ec00ff307b82 */ /* 0x001e260000000800 */
[----:B-1----:R-:W4:Y:S04]  /*12f10*/  LDL.LU R91, [R1+0x1368] ;  /* 0x00136800015b7983 */ /* 0x002f280000300800 */
[----:B--2---:R1:W-:Y:S04]  /*12f20*/  STS.U16 [R2+UR76+0x5280], R4 ;  /* 0x0052800402007988 */ /* 0x0043e8000800044c */
[----:B-1----:R-:W2:Y:S04]  /*12f30*/  LDL.LU R4, [R1+0x1364] ;  /* 0x0013640001047983 */ /* 0x002ea80000300800 */
[----:B---3--:R1:W-:Y:S04]  /*12f40*/  STS.U16 [R2+UR76+0x15280], R5 ;  /* 0x0152800502007988 */ /* 0x0083e8000800044c */
[----:B----4-:R-:W-:Y:S04]  /*12f50*/  STS.U16 [R2+UR76+0x5680], R49 ;  /* 0x0056803102007988 */ /* 0x010fe8000800044c */
[----:B------:R-:W-:Y:S04]  /*12f60*/  STS.U16 [R2+UR76+0x15680], R50 ;  /* 0x0156803202007988 */ /* 0x000fe8000800044c */
[----:B------:R-:W-:Y:S04]  /*12f70*/  STS.U16 [R2+UR76+0x5a80], R51 ;  /* 0x005a803302007988 */ /* 0x000fe8000800044c */
[----:B------:R-:W-:Y:S04]  /*12f80*/  STS.U16 [R2+UR76+0x15a80], R52 ;  /* 0x015a803402007988 */ /* 0x000fe8000800044c */
[----:B------:R-:W-:Y:S04]  /*12f90*/  STS.U16 [R2+UR76+0x5e80], R53 ;  /* 0x005e803502007988 */ /* 0x000fe8000800044c */
[----:B------:R-:W-:Y:S04]  /*12fa0*/  STS.U16 [R2+UR76+0x15e80], R54 ;  /* 0x015e803602007988 */ /* 0x000fe8000800044c */
[----:B-1----:R-:W3:Y:S04]  /*12fb0*/  LDL.LU R5, [R1+0x1360] ;  /* 0x0013600001057983 */ /* 0x002ee80000300800 */
[----:B------:R-:W-:Y:S04]  /*12fc0*/  STS.U16 [R2+UR76+0x6280], R55 ;  /* 0x0062803702007988 */ /* 0x000fe8000800044c */
[----:B------:R1:W-:Y:S04]  /*12fd0*/  STS.U16 [R2+UR76+0x16280], R90 ;  /* 0x0162805a02007988 */ /* 0x0003e8000800044c */
[----:B------:R-:W-:Y:S04]  /*12fe0*/  STS.U16 [R2+UR76+0x6680], R56 ;  /* 0x0066803802007988 */ /* 0x000fe8000800044c */
[----:B------:R4:W-:Y:S04]  /*12ff0*/  STS.U16 [R2+UR76+0x16680], R93 ;  /* 0x0166805d02007988 */ /* 0x0009e8000800044c */
[----:B------:R-:W-:Y:S04]  /*13000*/  STS.U16 [R2+UR76+0x6a80], R57 ;  /* 0x006a803902007988 */ /* 0x000fe8000800044c */
[----:B------:R-:W-:Y:S04]  /*13010*/  STS.U16 [R2+UR76+0x16a80], R58 ;  /* 0x016a803a02007988 */ /* 0x000fe8000800044c */
[----:B------:R-:W-:Y:S04]  /*13020*/  STS.U16 [R2+UR76+0x6e80], R59 ;  /* 0x006e803b02007988 */ /* 0x000fe8000800044c */
[----:B------:R-:W-:Y:S04]  /*13030*/  STS.U16 [R2+UR76+0x16e80], R60 ;  /* 0x016e803c02007988 */ /* 0x000fe8000800044c */
[----:B------:R-:W-:Y:S04]  /*13040*/  STS.U16 [R2+UR76+0x7280], R61 ;  /* 0x0072803d02007988 */ /* 0x000fe8000800044c */
[----:B-1----:R-:W3:Y:S04]  /*13050*/  LDL.LU R90, [R1+0x137c] ;  /* 0x00137c00015a7983 */ /* 0x002ee80000300800 */
[----:B------:R-:W-:Y:S04]  /*13060*/  STS.U16 [R2+UR76+0x17280], R62 ;  /* 0x0172803e02007988 */ /* 0x000fe8000800044c */
[----:B----4-:R-:W4:Y:S04]  /*13070*/  LDL.LU R93, [R1+0x1378] ;  /* 0x00137800015d7983 */ /* 0x010f280000300800 */
[----:B------:R-:W-:Y:S04]  /*13080*/  STL [R1+0x209c], R0 ;  /* 0x00209c0001007387 */ /* 0x000fe80000100800 */
[----:B------:R-:W-:Y:S04]  /*13090*/  STS.U16 [R2+UR76+0x7680], R86 ;  /* 0x0076805602007988 */ /* 0x000fe8000800044c */
[----:B------:R-:W-:Y:S04]  /*130a0*/  STS.U16 [R2+UR76+0x17680], R87 ;  /* 0x0176805702007988 */ /* 0x000fe8000800044c */
[----:B------:R-:W-:Y:S04]  /*130b0*/  STL [R1+0x18b8], R16 ;  /* 0x0018b81001007387 */ /* 0x000fe80000100800 */
[----:B------:R-:W-:Y:S04]  /*130c0*/  STS.U16 [R2+UR76+0x7a80], R88 ;  /* 0x007a805802007988 */ /* 0x000fe8000800044c */
[----:B------:R-:W-:Y:S04]  /*130d0*/  STS.U16 [R2+UR76+0x17a80], R89 ;  /* 0x017a805902007988 */ /* 0x000fe8000800044c */
[----:B------:R1:W-:Y:S04]  /*130e0*/  STS.U16 [R2+UR76+0x7e80], R92 ;  /* 0x007e805c02007988 */ /* 0x0003e8000800044c */
[----:B------:R0:W-:Y:S04]  /*130f0*/  STS.U16 [R2+UR76+0x17e80], R3 ;  /* 0x017e800302007988 */ /* 0x0001e8000800044c */
[----:B-1----:R-:W4:Y:S04]  /*13100*/  LDL.LU R92, [R1+0x217c] ;  /* 0x00217c00015c7983 */ /* 0x002f280000300800 */
[----:B0-----:R-:W4:Y:S01]  /*13110*/  LDL.LU R3, [R1+0x2178] ;  /* 0x0021780001037983 */ /* 0x001f220000300800 */
[----:B------:R-:W0:Y:S03]  /*13120*/  LDC R2, c[0x0][0x3ac] ;  /* 0x0000eb00ff027b82 */ /* 0x000e260000000800 */
[----:B------:R-:W4:Y:S04]  /*13130*/  LDL.LU R52, [R1+0x116c] ;  /* 0x00116c0001347983 */ /* 0x000f280000300800 */
[----:B------:R-:W4:Y:S04]  /*13140*/  LDL.LU R53, [R1+0x1168] ;  /* 0x0011680001357983 */ /* 0x000f280000300800 */
[----:B------:R-:W-:Y:S04]  /*13150*/  STS.U16 [R16+UR76+0x300], R91 ;  /* 0x0003005b10007988 */ /* 0x000fe8000800044c */
[----:B------:R-:W4:Y:S04]  /*13160*/  LDL.LU R55, [R1+0x1188] ;  /* 0x0011880001377983 */ /* 0x000f280000300800 */
[----:B------:R-:W4:Y:S04]  /*13170*/  LDL.LU R56, [R1+0x1184] ;  /* 0x0011840001387983 */ /* 0x000f280000300800 */
[----:B------:R-:W4:Y:S04]  /*13180*/  LDL.LU R57, [R1+0x1180] ;  /* 0x0011800001397983 */ /* 0x000f280000300800 */
[----:B------:R-:W4:Y:S04]  /*13190*/  LDL.LU R58, [R1+0x117c] ;  /* 0x00117c00013a7983 */ /* 0x000f280000300800 */
[----:B------:R-:W4:Y:S04]  /*131a0*/  LDL.LU R59, [R1+0x1178] ;  /* 0x00117800013b7983 */ /* 0x000f280000300800 */
[----:B------:R-:W4:Y:S04]  /*131b0*/  LDL.LU R60, [R1+0x1174] ;  /* 0x00117400013c7983 */ /* 0x000f280000300800 */
[----:B--2---:R-:W-:Y:S04]  /*131c0*/  STS.U16 [R16+UR76+0x10300], R4 ;  /* 0x0103000410007988 */ /* 0x004fe8000800044c */
[----:B---3--:R1:W-:Y:S01]  /*131d0*/  STS.U16 [R16+UR76+0x700], R5 ;  /* 0x0007000510007988 */ /* 0x0083e2000800044c */
[----:B------:R-:W2:Y:S01]  /*131e0*/  S2R R54, SR_TID.X ;  /* 0x0000000000367919 */ /* 0x000ea20000002100 */
[----:B-1----:R-:W1:Y:S02]  /*131f0*/  LDC.64 R4, c[0x0][0x388] ;  /* 0x0000e200ff047b82 */ /* 0x002e640000000a00 */
[----:B------:R-:W-:Y:S04]  /*13200*/  STS.U16 [R16+UR76+0x10700], R90 ;  /* 0x0107005a10007988 */ /* 0x000fe8000800044c */
[----:B----4-:R-:W-:Y:S04]  /*13210*/  STS.U16 [R16+UR76+0xb00], R93 ;  /* 0x000b005d10007988 */ /* 0x010fe8000800044c */
[----:B------:R3:W-:Y:S04]  /*13220*/  STS.U16 [R16+UR76+0x10b00], R3 ;  /* 0x010b000310007988 */ /* 0x0007e8000800044c */
[----:B---3--:R-:W3:Y:S04]  /*13230*/  LDL.LU R3, [R1+0x2174] ;  /* 0x0021740001037983 */ /* 0x008ee80000300800 */
[----:B------:R-:W4:Y:S04]  /*13240*/  LDL.LU R61, [R1+0x1190] ;  /* 0x00119000013d7983 */ /* 0x000f280000300800 */
[----:B------:R-:W4:Y:S04]  /*13250*/  LDL.LU R62, [R1+0x118c] ;  /* 0x00118c00013e7983 */ /* 0x000f280000300800 */
[----:B------:R-:W4:Y:S04]  /*13260*/  LDL R86, [R1+0x10a4] ;  /* 0x0010a40001567983 */ /* 0x000f280000100800 */
[----:B------:R-:W4:Y:S04]  /*13270*/  LDL.LU R87, [R1+0x1398] ;  /* 0x0013980001577983 */ /* 0x000f280000300800 */
[----:B------:R-:W4:Y:S04]  /*13280*/  LDL.LU R88, [R1+0x139c] ;  /* 0x00139c0001587983 */ /* 0x000f280000300800 */
[----:B------:R-:W4:Y:S04]  /*13290*/  LDL.LU R89, [R1+0x13a0] ;  /* 0x0013a00001597983 */ /* 0x000f280000300800 */
[----:B------:R-:W4:Y:S04]  /*132a0*/  LDL.LU R91, [R1+0x13a4] ;  /* 0x0013a400015b7983 */ /* 0x000f280000300800 */
[----:B------:R-:W4:Y:S04]  /*132b0*/  LDL.LU R90, [R1+0x13a8] ;  /* 0x0013a800015a7983 */ /* 0x000f280000300800 */
[----:B------:R0:W-:Y:S04]  /*132c0*/  STS.U16 [R16+UR76+0xf00], R92 ;  /* 0x000f005c10007988 */ /* 0x0001e8000800044c */
[----:B0-----:R-:W4:Y:S04]  /*132d0*/  LDL.LU R92, [R1+0x13ac] ;  /* 0x0013ac00015c7983 */ /* 0x001f280000300800 */
[----:B------:R-:W4:Y:S01]  /*132e0*/  LDL.LU R93, [R1+0x13b0] ;  /* 0x0013b000015d7983 */ /* 0x000f220000300800 */
[----:B--2---:R-:W-:-:S03]  /*132f0*/  LOP3.LUT R54, R54, 0x7f, RZ, 0xc0, !PT ;  /* 0x0000007f36367812 */ /* 0x004fc600078ec0ff */
[----:B------:R-:W2:Y:S04]  /*13300*/  LDL.LU R42, [R1+0x13b4] ;  /* 0x0013b400012a7983 */ /* 0x000ea80000300800 */
[----:B------:R-:W2:Y:S04]  /*13310*/  LDL.LU R43, [R1+0x13b8] ;  /* 0x0013b800012b7983 */ /* 0x000ea80000300800 */
[----:B------:R-:W2:Y:S04]  /*13320*/  LDL.LU R45, [R1+0x13bc] ;  /* 0x0013bc00012d7983 */ /* 0x000ea80000300800 */
[----:B------:R-:W2:Y:S04]  /*13330*/  LDL.LU R46, [R1+0x13c0] ;  /* 0x0013c000012e7983 */ /* 0x000ea80000300800 */
[----:B------:R-:W2:Y:S04]  /*13340*/  LDL.LU R47, [R1+0x13c4] ;  /* 0x0013c400012f7983 */ /* 0x000ea80000300800 */
[----:B------:R0:W-:Y:S04]  /*13350*/  STS.U16 [R16+UR76+0x10f00], R52 ;  /* 0x010f003410007988 */ /* 0x0001e8000800044c */
[----:B------:R-:W2:Y:S04]  /*13360*/  LDL.LU R49, [R1+0x13c8] ;  /* 0x0013c80001317983 */ /* 0x000ea80000300800 */
[----:B------:R1:W-:Y:S01]  /*13370*/  STS.U16 [R16+UR76+0x1300], R53 ;  /* 0x0013003510007988 */ /* 0x0003e2000800044c */
[----:B0-----:R-:W0:Y:S03]  /*13380*/  LDC R52, c[0x0][0x3b0] ;  /* 0x0000ec00ff347b82 */ /* 0x001e260000000800 */
[----:B------:R-:W2:Y:S04]  /*13390*/  LDL.LU R50, [R1+0x13cc] ;  /* 0x0013cc0001327983 */ /* 0x000ea80000300800 */
[----:B------:R-:W-:Y:S04]  /*133a0*/  STS.U16 [R16+UR76+0x11300], R55 ;  /* 0x0113003710007988 */ /* 0x000fe8000800044c */
[----:B------:R-:W2:Y:S04]  /*133b0*/  LDL.LU R51, [R1+0x13d0] ;  /* 0x0013d00001337983 */ /* 0x000ea80000300800 */
[----:B------:R1:W-:Y:S04]  /*133c0*/  STS.U16 [R16+UR76+0x1700], R56 ;  /* 0x0017003810007988 */ /* 0x0003e8000800044c */
[----:B-1----:R-:W2:Y:S04]  /*133d0*/  LDL.LU R53, [R1+0x13d4] ;  /* 0x0013d40001357983 */ /* 0x002ea80000300800 */
[----:B------:R-:W-:Y:S01]  /*133e0*/  STS.U16 [R16+UR76+0x11700], R57 ;  /* 0x0117003910007988 */ /* 0x000fe2000800044c */
[----:B------:R-:W1:Y:S03]  /*133f0*/  LDC R56, c[0x0][0x3b0] ;  /* 0x0000ec00ff387b82 */ /* 0x000e660000000800 */
[----:B------:R-:W-:Y:S04]  /*13400*/  STS.U16 [R16+UR76+0x1b00], R58 ;  /* 0x001b003a10007988 */ /* 0x000fe8000800044c */
[----:B------:R-:W-:Y:S04]  /*13410*/  STS.U16 [R16+UR76+0x11b00], R59 ;  /* 0x011b003b10007988 */ /* 0x000fe8000800044c */
[----:B------:R0:W-:Y:S02]  /*13420*/  STS.U16 [R16+UR76+0x1f00], R60 ;  /* 0x001f003c10007988 */ /* 0x0001e4000800044c */
[----:B0-----:R-:W0:Y:S01]  /*13430*/  LDC R60, c[0x0][0x3b0] ;  /* 0x0000ec00ff3c7b82 */ /* 0x001e220000000800 */
[----:B---3--:R-:W-:-:S02]  /*13440*/  IMAD R3, R54, R3, RZ ;  /* 0x0000000336037224 */ /* 0x008fc400078e02ff */
[----:B------:R-:W0:Y:S02]  /*13450*/  LDL.LU R54, [R1+0x13d8] ;  /* 0x0013d80001367983 */ /* 0x000e240000300800 */
[----:B------:R-:W-:Y:S01]  /*13460*/  IMAD R2, R2, 0x80, R3 ;  /* 0x0000008002027824 */ /* 0x000fe200078e0203 */
[C---:B------:R-:W-:Y:S01]  /*13470*/  LEA R6, P3, R3.reuse, R6, 0x1 ;  /* 0x0000000603067211 */ /* 0x040fe200078608ff */
[----:B------:R-:W1:Y:S03]  /*13480*/  LDL.LU R55, [R1+0x13dc] ;  /* 0x0013dc0001377983 */ /* 0x000e660000300800 */
[----:B------:R-:W-:Y:S01]  /*13490*/  LEA R4, P4, R2, R4, 0x1 ;  /* 0x0000000402047211 */ /* 0x000fe200078808ff */
[----:B------:R-:W3:Y:S01]  /*134a0*/  LDL.LU R57, [R1+0x13e0] ;  /* 0x0013e00001397983 */ /* 0x000ee20000300800 */
[----:B------:R-:W-:-:S03]  /*134b0*/  LEA.HI.X.SX32 R7, R3, R7, 0x1, P3 ;  /* 0x0000000703077211 */ /* 0x000fc600018f0eff */
[----:B------:R-:W3:Y:S01]  /*134c0*/  LDL.LU R58, [R1+0x13e4] ;  /* 0x0013e400013a7983 */ /* 0x000ee20000300800 */
[----:B------:R-:W-:Y:S01]  /*134d0*/  LEA.HI.X.SX32 R5, R2, R5, 0x1, P4 ;  /* 0x0000000502057211 */ /* 0x000fe200020f0eff */
[----:B----4-:R-:W-:Y:S02]  /*134e0*/  IMAD R2, R86, R8, RZ ;  /* 0x0000000856027224 */ /* 0x010fe400078e02ff */
[----:B------:R4:W-:Y:S01]  /*134f0*/  STS.U16 [R16+UR76+0x11f00], R61 ;  /* 0x011f003d10007988 */ /* 0x0009e2000800044c */
[----:B------:R-:W-:-:S03]  /*13500*/  IMAD R3, R87, R9, RZ ;  /* 0x0000000957037224 */ /* 0x000fc600078e02ff */
[----:B------:R-:W3:Y:S01]  /*13510*/  LDL.LU R59, [R1+0x13e8] ;  /* 0x0013e800013b7983 */ /* 0x000ee20000300800 */
[----:B------:R-:W-:-:S03]  /*13520*/  IMAD R8, R88, R10, RZ ;  /* 0x0000000a58087224 */ /* 0x000fc600078e02ff */
[----:B------:R4:W-:Y:S04]  /*13530*/  STS.U16 [R16+UR76+0x2300], R62 ;  /* 0x0023003e10007988 */ /* 0x0009e8000800044c */
[----:B----4-:R-:W4:Y:S01]  /*13540*/  LDL.LU R61, [R1+0x13ec] ;  /* 0x0013ec00013d7983 */ /* 0x010f220000300800 */
[----:B------:R-:W-:-:S03]  /*13550*/  IMAD R9, R89, R11, RZ ;  /* 0x0000000b59097224 */ /* 0x000fc600078e02ff */
[----:B------:R-:W3:Y:S01]  /*13560*/  LDL.LU R62, [R1+0x13f0] ;  /* 0x0013f000013e7983 */ /* 0x000ee20000300800 */
[----:B------:R-:W-:Y:S01]  /*13570*/  IMAD R10, R91, R12, RZ ;  /* 0x0000000c5b0a7224 */ /* 0x000fe200078e02ff */
[----:B------:R-:W2:Y:S02]  /*13580*/  LDC R16, c[0x0][0x3b0] ;  /* 0x0000ec00ff107b82 */ /* 0x000ea40000000800 */
[----:B------:R-:W3:Y:S01]  /*13590*/  LDL.LU R86, [R1+0x13f4] ;  /* 0x0013f40001567983 */ /* 0x000ee20000300800 */
[----:B------:R-:W-:-:S03]  /*135a0*/  IMAD R11, R90, R13, RZ ;  /* 0x0000000d5a0b7224 */ /* 0x000fc600078e02ff */
[----:B------:R-:W3:Y:S04]  /*135b0*/  LDL.LU R87, [R1+0x13f8] ;  /* 0x0013f80001577983 */ /* 0x000ee80000300800 */
[----:B------:R-:W3:Y:S04]  /*135c0*/  LDL.LU R88, [R1+0x13fc] ;  /* 0x0013fc0001587983 */ /* 0x000ee80000300800 */
[----:B------:R-:W3:Y:S04]  /*135d0*/  LDL.LU R89, [R1+0x1400] ;  /* 0x0014000001597983 */ /* 0x000ee80000300800 */
[----:B------:R-:W3:Y:S04]  /*135e0*/  LDL.LU R91, [R1+0x1404] ;  /* 0x00140400015b7983 */ /* 0x000ee80000300800 */
[----:B------:R-:W4:Y:S01]  /*135f0*/  LDL.LU R90, [R1+0x1408] ;  /* 0x00140800015a7983 */ /* 0x000f220000300800 */
[----:B------:R-:W-:-:S02]  /*13600*/  IMAD R12, R92, R14, RZ ;  /* 0x0000000e5c0c7224 */ /* 0x000fc400078e02ff */
[----:B------:R-:W-:Y:S01]  /*13610*/  IMAD R13, R93, R15, RZ ;  /* 0x0000000f5d0d7224 */ /* 0x000fe200078e02ff */
[----:B------:R-:W4:Y:S01]  /*13620*/  LDL.LU R92, [R1+0x140c] ;  /* 0x00140c00015c7983 */ /* 0x000f220000300800 */
[----:B------:R-:W-:Y:S01]  /*13630*/  IMAD.WIDE R30, R2, 0x2, R4 ;  /* 0x00000002021e7825 */ /* 0x000fe200078e0204 */
[----:B------:R-:W2:Y:S02]  /*13640*/  LDC R14, c[0x0][0x3b0] ;  /* 0x0000ec00ff0e7b82 */ /* 0x000ea40000000800 */
[----:B------:R-:W4:Y:S01]  /*13650*/  LDL.LU R93, [R1+0x1410] ;  /* 0x00141000015d7983 */ /* 0x000f220000300800 */
[----:B------:R-:W-:-:S04]  /*13660*/  IMAD.WIDE R26, R3, 0x2, R6 ;  /* 0x00000002031a7825 */ /* 0x000fc800078e0206 */
[----:B------:R-:W-:Y:S01]  /*13670*/  IMAD.WIDE R22, R3, 0x2, R4 ;  /* 0x0000000203167825 */ /* 0x000fe200078e0204 */
[----:B------:R-:W2:Y:S03]  /*13680*/  LDC R15, c[0x0][0x3b0] ;  /* 0x0000ec00ff0f7b82 */ /* 0x000ea60000000800 */
[----:B--2---:R-:W-:Y:S02]  /*13690*/  IMAD R16, R45, R16, RZ ;  /* 0x000000102d107224 */ /* 0x004fe400078e02ff */
[----:B------:R-:W-:Y:S02]  /*136a0*/  IMAD R84, R46, R84, RZ ;  /* 0x000000542e547224 */ /* 0x000fe400078e02ff */
[----:B------:R-:W-:Y:S02]  /*136b0*/  IMAD R14, R42, R14, RZ ;  /* 0x0000000e2a0e7224 */ /* 0x000fe400078e02ff */
[----:B------:R-:W-:-:S02]  /*136c0*/  IMAD R15, R43, R15, RZ ;  /* 0x0000000f2b0f7224 */ /* 0x000fc400078e02ff */
[----:B------:R-:W-:-:S04]  /*136d0*/  IMAD R80, R47, R80, RZ ;  /* 0x000000502f507224 */ /* 0x000fc800078e02ff */
[----:B------:R-:W-:-:S04]  /*136e0*/  IMAD.WIDE R82, R80, 0x2, R6 ;  /* 0x0000000250527825 */ /* 0x000fc800078e0206 */
[----:B---3--:R-:W-:Y:S02]  /*136f0*/  IMAD R17, R91, R17, RZ ;  /* 0x000000115b117224 */ /* 0x008fe400078e02ff */
[----:B----4-:R-:W-:Y:S02]  /*13700*/  IMAD R18, R90, R18, RZ ;  /* 0x000000125a127224 */ /* 0x010fe400078e02ff */
[----:B------:R-:W-:-:S03]  /*13710*/  IMAD R91, R92, R19, RZ ;  /* 0x000000135c5b7224 */ /* 0x000fc600078e02ff */
[----:B------:R2:W-:Y:S04]  /*13720*/  STL [R1+0x10a8], R18 ;  /* 0x0010a81201007387 */ /* 0x0005e80000100800 */
[----:B------:R-:W-:Y:S01]  /*13730*/  STL.64 [R1+0xc0], R30 ;  /* 0x0000c01e01007387 */ /* 0x000fe20000100a00 */
[----:B--2---:R-:W-:-:S05]  /*13740*/  IMAD.WIDE R18, R2, 0x2, R6 ;  /* 0x0000000202127825 */ /* 0x004fca00078e0206 */
[----:B------:R-:W-:Y:S04]  /*13750*/  STL.64 [R1+0xc8], R18 ;  /* 0x0000c81201007387 */ /* 0x000fe80000100a00 */
[----:B------:R-:W-:Y:S04]  /*13760*/  STL.64 [R1+0xb8], R26 ;  /* 0x0000b81a01007387 */ /* 0x000fe80000100a00 */
[----:B------:R2:W-:Y:S04]  /*13770*/  STL.64 [R1+0x2068], R2 ;  /* 0x0020680201007387 */ /* 0x0005e80000100a00 */
[----:B------:R3:W-:Y:S01]  /*13780*/  STL.64 [R1+0xb0], R22 ;  /* 0x0000b01601007387 */ /* 0x0007e20000100a00 */
[----:B--2---:R-:W-:-:S04]  /*13790*/  IMAD.WIDE R2, R8, 0x2, R6 ;  /* 0x0000000208027825 */ /* 0x004fc800078e0206 */
[----:B---3--:R-:W-:Y:S01]  /*137a0*/  IMAD.WIDE R22, R8, 0x2, R4 ;  /* 0x0000000208167825 */ /* 0x008fe200078e0204 */
[----:B------:R2:W-:Y:S03]  /*137b0*/  STL.64 [R1+0xa8], R2 ;  /* 0x0000a80201007387 */ /* 0x0005e60000100a00 */
[C---:B------:R-:W-:Y:S01]  /*137c0*/  IMAD.WIDE R26, R9.reuse, 0x2, R6 ;  /* 0x00000002091a7825 */ /* 0x040fe200078e0206 */
[----:B------:R3:W-:Y:S03]  /*137d0*/  STL.64 [R1+0xa0], R22 ;  /* 0x0000a01601007387 */ /* 0x0007e60000100a00 */
[----:B------:R-:W-:Y:S01]  /*137e0*/  IMAD R32, R86, R32, RZ ;  /* 0x0000002056207224 */ /* 0x000fe200078e02ff */
[----:B------:R-:W-:Y:S01]  /*137f0*/  STL.64 [R1+0x98], R26 ;  /* 0x0000981a01007387 */ /* 0x000fe20000100a00 */
[----:B--2---:R-:W-:-:S04]  /*13800*/  IMAD.WIDE R2, R9, 0x2, R4 ;  /* 0x0000000209027825 */ /* 0x004fc800078e0204 */
[----:B---3--:R-:W-:-:S04]  /*13810*/  IMAD.WIDE R22, R10, 0x2, R6 ;  /* 0x000000020a167825 */ /* 0x008fc800078e0206 */
[----:B------:R-:W-:Y:S01]  /*13820*/  IMAD R28, R87, R28, RZ ;  /* 0x0000001c571c7224 */ /* 0x000fe200078e02ff */
[----:B------:R-:W-:Y:S01]  /*13830*/  STL.64 [R1+0x88], R22 ;  /* 0x0000881601007387 */ /* 0x000fe20000100a00 */
[----:B------:R-:W-:-:S03]  /*13840*/  IMAD.WIDE R8, R11, 0x2, R6 ;  /* 0x000000020b087825 */ /* 0x000fc600078e0206 */
[----:B------:R-:W-:Y:S01]  /*13850*/  STL.64 [R1+0x90], R2 ;  /* 0x0000900201007387 */ /* 0x000fe20000100a00 */
[----:B------:R-:W-:-:S03]  /*13860*/  IMAD.WIDE R86, R10, 0x2, R4 ;  /* 0x000000020a567825 */ /* 0x000fc600078e0204 */
[----:B------:R2:W-:Y:S01]  /*13870*/  STL.64 [R1+0x2078], R2 ;  /* 0x0020780201007387 */ /* 0x0005e20000100a00 */
[----:B------:R-:W-:Y:S02]  /*13880*/  IMAD R24, R88, R24, RZ ;  /* 0x0000001858187224 */ /* 0x000fe400078e02ff */
[----:B------:R-:W-:Y:S01]  /*13890*/  IMAD R20, R89, R20, RZ ;  /* 0x0000001459147224 */ /* 0x000fe200078e02ff */
[----:B------:R3:W-:Y:S01]  /*138a0*/  STL.64 [R1+0x78], R8 ;  /* 0x0000780801007387 */ /* 0x0007e20000100a00 */
[----:B------:R-:W-:-:S03]  /*138b0*/  IMAD.WIDE R88, R11, 0x2, R4 ;  /* 0x000000020b587825 */ /* 0x000fc600078e0204 */
[----:B------:R-:W-:Y:S01]  /*138c0*/  STL.64 [R1+0x80], R86 ;  /* 0x0000805601007387 */ /* 0x000fe20000100a00 */
[----:B--2---:R-:W-:-:S03]  /*138d0*/  IMAD.WIDE R2, R12, 0x2, R6 ;  /* 0x000000020c027825 */ /* 0x004fc600078e0206 */
[----:B------:R-:W-:Y:S01]  /*138e0*/  STL.64 [R1+0x2070], R86 ;  /* 0x0020705601007387 */ /* 0x000fe20000100a00 */
[----:B------:R-:W-:-:S03]  /*138f0*/  IMAD R90, R93, R21, RZ ;  /* 0x000000155d5a7224 */ /* 0x000fc600078e02ff */
[----:B------:R2:W-:Y:S01]  /*13900*/  STL.64 [R1+0x68], R2 ;  /* 0x0000680201007387 */ /* 0x0005e20000100a00 */
[----:B------:R-:W-:-:S03]  /*13910*/  IMAD.WIDE R92, R12, 0x2, R4 ;  /* 0x000000020c5c7825 */ /* 0x000fc600078e0204 */
[----:B------:R-:W-:Y:S01]  /*13920*/  STL.64 [R1+0x70], R88 ;  /* 0x0000705801007387 */ /* 0x000fe20000100a00 */
[----:B---3--:R-:W-:-:S03]  /*13930*/  IMAD.WIDE R8, R13, 0x2, R4 ;  /* 0x000000020d087825 */ /* 0x008fc600078e0204 */
[----:B------:R-:W-:Y:S01]  /*13940*/  STL.64 [R1+0x2080], R88 ;  /* 0x0020805801007387 */ /* 0x000fe20000100a00 */
[----:B--2---:R-:W-:-:S05]  /*13950*/  IMAD.WIDE R2, R13, 0x2, R6 ;  /* 0x000000020d027825 */ /* 0x004fca00078e0206 */
[----:B------:R2:W-:Y:S01]  /*13960*/  STL.64 [R1+0x58], R2 ;  /* 0x0000580201007387 */ /* 0x0005e20000100a00 */
[----:B------:R-:W-:-:S03]  /*13970*/  IMAD.WIDE R10, R15, 0x2, R6 ;  /* 0x000000020f0a7825 */ /* 0x000fc600078e0206 */
[----:B------:R-:W-:Y:S04]  /*13980*/  STL.64 [R1+0x60], R92 ;  /* 0x0000605c01007387 */ /* 0x000fe80000100a00 */
[----:B------:R3:W-:Y:S01]  /*13990*/  STL.64 [R1+0x50], R8 ;  /* 0x0000500801007387 */ /* 0x0007e20000100a00 */
[----:B--2---:R-:W-:-:S03]  /*139a0*/  IMAD.WIDE R2, R14, 0x2, R6 ;  /* 0x000000020e027825 */ /* 0x004fc600078e0206 */
[----:B------:R2:W-:Y:S04]  /*139b0*/  STL.64 [R1+0x2088], R92 ;  /* 0x0020885c01007387 */ /* 0x0005e80000100a00 */
[----:B------:R4:W-:Y:S01]  /*139c0*/  STL.64 [R1+0x48], R2 ;  /* 0x0000480201007387 */ /* 0x0009e20000100a00 */
[----:B---3--:R-:W-:-:S03]  /*139d0*/  IMAD.WIDE R8, R16, 0x2, R6 ;  /* 0x0000000210087825 */ /* 0x008fc600078e0206 */
[----:B------:R-:W-:Y:S01]  /*139e0*/  STL.64 [R1+0x38], R10 ;  /* 0x0000380a01007387 */ /* 0x000fe20000100a00 */
[----:B--2---:R-:W-:-:S04]  /*139f0*/  IMAD.WIDE R92, R14, 0x2, R4 ;  /* 0x000000020e5c7825 */ /* 0x004fc800078e0204 */
[----:B----4-:R-:W-:Y:S01]  /*13a00*/  IMAD.WIDE R2, R15, 0x2, R4 ;  /* 0x000000020f027825 */ /* 0x010fe200078e0204 */
[----:B------:R-:W-:Y:S04]  /*13a10*/  STL.64 [R1+0x40], R92 ;  /* 0x0000405c01007387 */ /* 0x000fe80000100a00 */
[----:B------:R-:W-:Y:S04]  /*13a20*/  STL.64 [R1+0x2090], R92 ;  /* 0x0020905c01007387 */ /* 0x000fe80000100a00 */
[----:B------:R2:W-:Y:S04]  /*13a30*/  STL.64 [R1+0x28], R8 ;  /* 0x0000280801007387 */ /* 0x0005e80000100a00 */
[----:B------:R-:W-:Y:S04]  /*13a40*/  STL.64 [R1+0x30], R2 ;  /* 0x0000300201007387 */ /* 0x000fe80000100a00 */
[----:B------:R-:W-:Y:S01]  /*13a50*/  STL [R1+0x20a4], R2 ;  /* 0x0020a40201007387 */ /* 0x000fe20000100800 */
[----:B--2---:R-:W-:-:S04]  /*13a60*/  IMAD.WIDE R8, R84, 0x2, R6 ;  /* 0x0000000254087825 */ /* 0x004fc800078e0206 */
[----:B------:R-:W-:Y:S01]  /*13a70*/  IMAD.WIDE R84, R84, 0x2, R4 ;  /* 0x0000000254547825 */ /* 0x000fe200078e0204 */
[----:B------:R2:W-:Y:S04]  /*13a80*/  STL.64 [R1+0x18], R8 ;  /* 0x0000180801007387 */ /* 0x0005e80000100a00 */
[----:B------:R-:W-:Y:S04]  /*13a90*/  STL [R1+0x20a0], R3 ;  /* 0x0020a00301007387 */ /* 0x000fe80000100800 */
[----:B------:R-:W-:Y:S04]  /*13aa0*/  STL [R1+0x20ac], R84 ;  /* 0x0020ac5401007387 */ /* 0x000fe80000100800 */
[----:B------:R-:W-:Y:S04]  /*13ab0*/  STL [R1+0x20a8], R85 ;  /* 0x0020a85501007387 */ /* 0x000fe80000100800 */
[----:B------:R-:W-:Y:S04]  /*13ac0*/  STL.64 [R1+0x20b0], R82 ;  /* 0x0020b05201007387 */ /* 0x000fe80000100a00 */
[----:B--2---:R-:W2:Y:S01]  /*13ad0*/  LDL.LU R9, [R1+0x10a8] ;  /* 0x0010a80001097983 */ /* 0x004ea20000300800 */
[----:B------:R-:W3:Y:S01]  /*13ae0*/  S2R R8, SR_TID.X ;  /* 0x0000000000087919 */ /* 0x000ee20000002100 */
[----:B------:R-:W-:-:S02]  /*13af0*/  IMAD R76, R49, R76, RZ ;  /* 0x0000004c314c7224 */ /* 0x000fc400078e02ff */
[----:B------:R-:W-:-:S04]  /*13b00*/  IMAD.WIDE R86, R16, 0x2, R4 ;  /* 0x0000000210567825 */ /* 0x000fc800078e0204 */
[----:B------:R-:W-:Y:S02]  /*13b10*/  IMAD R72, R50, R72, RZ ;  /* 0x0000004832487224 */ /* 0x000fe400078e02ff */
[----:B------:R-:W-:Y:S01]  /*13b20*/  IMAD.WIDE R80, R80, 0x2, R4 ;  /* 0x0000000250507825 */ /* 0x000fe200078e0204 */
[----:B------:R-:W-:Y:S03]  /*13b30*/  STL.64 [R1+0x20], R86 ;  /* 0x0000205601007387 */ /* 0x000fe60000100a00 */
[----:B------:R-:W-:Y:S01]  /*13b40*/  IMAD.WIDE R78, R76, 0x2, R6 ;  /* 0x000000024c4e7825 */ /* 0x000fe200078e0206 */
[----:B------:R-:W-:Y:S03]  /*13b50*/  STL [R1+0x20c8], R86 ;  /* 0x0020c85601007387 */ /* 0x000fe60000100800 */
[----:B------:R-:W-:-:S02]  /*13b60*/  IMAD R68, R51, R68, RZ ;  /* 0x0000004433447224 */ /* 0x000fc400078e02ff */
[----:B------:R-:W-:Y:S01]  /*13b70*/  IMAD.WIDE R76, R76, 0x2, R4 ;  /* 0x000000024c4c7825 */ /* 0x000fe200078e0204 */
[----:B------:R-:W-:Y:S03]  /*13b80*/  STL [R1+0x20b8], R87 ;  /* 0x0020b85701007387 */ /* 0x000fe60000100800 */
[C---:B------:R-:W-:Y:S01]  /*13b90*/  IMAD.WIDE R74, R72.reuse, 0x2, R6 ;  /* 0x00000002484a7825 */ /* 0x040fe200078e0206 */
[----:B------:R4:W-:Y:S03]  /*13ba0*/  STL.64 [R1+0x20c0], R80 ;  /* 0x0020c05001007387 */ /* 0x0009e60000100a00 */
[----:B------:R-:W-:Y:S01]  /*13bb0*/  IMAD R64, R53, R64, RZ ;  /* 0x0000004035407224 */ /* 0x000fe200078e02ff */
[----:B------:R-:W-:Y:S01]  /*13bc0*/  STL.64 [R1+0x20d0], R78 ;  /* 0x0020d04e01007387 */ /* 0x000fe20000100a00 */
[----:B------:R-:W-:-:S03]  /*13bd0*/  IMAD.WIDE R72, R72, 0x2, R4 ;  /* 0x0000000248487825 */ /* 0x000fc600078e0204 */
[----:B------:R-:W-:Y:S01]  /*13be0*/  STL [R1+0x20e8], R76 ;  /* 0x0020e84c01007387 */ /* 0x000fe20000100800 */
[----:B------:R-:W-:-:S03]  /*13bf0*/  IMAD.WIDE R70, R68, 0x2, R6 ;  /* 0x0000000244467825 */ /* 0x000fc600078e0206 */
[----:B------:R-:W-:Y:S01]  /*13c00*/  STL [R1+0x20d8], R77 ;  /* 0x0020d84d01007387 */ /* 0x000fe20000100800 */
[----:B0-----:R-:W-:Y:S02]  /*13c10*/  IMAD R60, R54, R60, RZ ;  /* 0x0000003c363c7224 */ /* 0x001fe400078e02ff */
[----:B-1----:R-:W-:Y:S01]  /*13c20*/  IMAD R56, R55, R56, RZ ;  /* 0x0000003837387224 */ /* 0x002fe200078e02ff */
[----:B------:R-:W-:Y:S01]  /*13c30*/  STL.64 [R1+0x20e0], R74 ;  /* 0x0020e04a01007387 */ /* 0x000fe20000100a00 */
[----:B------:R-:W-:-:S04]  /*13c40*/  IMAD.WIDE R68, R68, 0x2, R4 ;  /* 0x0000000244447825 */ /* 0x000fc800078e0204 */
[----:B------:R-:W-:Y:S01]  /*13c50*/  IMAD R36, R62, R36, RZ ;  /* 0x000000243e247224 */ /* 0x000fe200078e02ff */
[----:B------:R-:W-:Y:S01]  /*13c60*/  STL.64 [R1+0x20f0], R72 ;  /* 0x0020f04801007387 */ /* 0x000fe20000100a00 */
[----:B------:R-:W-:-:S04]  /*13c70*/  IMAD.WIDE R66, R64, 0x2, R6 ;  /* 0x0000000240427825 */ /* 0x000fc800078e0206 */
[----:B------:R-:W-:Y:S01]  /*13c80*/  IMAD R40, R61, R40, RZ ;  /* 0x000000283d287224 */ /* 0x000fe200078e02ff */
[----:B------:R-:W-:Y:S01]  /*13c90*/  STL [R1+0x2108], R70 ;  /* 0x0021084601007387 */ /* 0x000fe20000100800 */
[----:B------:R-:W-:-:S04]  /*13ca0*/  IMAD.WIDE R64, R64, 0x2, R4 ;  /* 0x0000000240407825 */ /* 0x000fc800078e0204 */
[----:B------:R-:W-:Y:S01]  /*13cb0*/  IMAD R52, R57, R52, RZ ;  /* 0x0000003439347224 */ /* 0x000fe200078e02ff */
[----:B------:R-:W-:Y:S01]  /*13cc0*/  STL [R1+0x20f8], R71 ;  /* 0x0020f84701007387 */ /* 0x000fe20000100800 */
[----:B------:R-:W-:-:S04]  /*13cd0*/  IMAD.WIDE R62, R60, 0x2, R6 ;  /* 0x000000023c3e7825 */ /* 0x000fc800078e0206 */
[----:B------:R-:W-:Y:S01]  /*13ce0*/  IMAD R48, R58, R48, RZ ;  /* 0x000000303a307224 */ /* 0x000fe200078e02ff */
[----:B------:R-:W-:Y:S01]  /*13cf0*/  STL.64 [R1+0x2100], R68 ;  /* 0x0021004401007387 */ /* 0x000fe20000100a00 */
[----:B------:R-:W-:Y:S01]  /*13d00*/  IMAD R44, R59, R44, RZ ;  /* 0x0000002c3b2c7224 */ /* 0x000fe200078e02ff */
[----:B---3--:R-:W-:Y:S01]  /*13d10*/  LOP3.LUT R8, R8, 0x7f, RZ, 0xc0, !PT ;  /* 0x0000007f08087812 */ /* 0x008fe200078ec0ff */
[----:B------:R-:W-:Y:S01]  /*13d20*/  IMAD.WIDE R60, R60, 0x2, R4 ;  /* 0x000000023c3c7825 */ /* 0x000fe200078e0204 */
[----:B------:R-:W-:Y:S01]  /*13d30*/  STL.64 [R1+0x2110], R66 ;  /* 0x0021104201007387 */ /* 0x000fe20000100a00 */
[----:B----4-:R-:W0:Y:S02]  /*13d40*/  LDC R80, c[0x0][0x3a0] ;  /* 0x0000e800ff507b82 */ /* 0x010e240000000800 */
[C---:B------:R-:W-:Y:S01]  /*13d50*/  IMAD.WIDE R58, R56.reuse, 0x2, R6 ;  /* 0x00000002383a7825 */ /* 0x040fe200078e0206 */
[----:B------:R-:W-:Y:S03]  /*13d60*/  STL [R1+0x2128], R64 ;  /* 0x0021284001007387 */ /* 0x000fe60000100800 */
[----:B------:R-:W-:Y:S01]  /*13d70*/  IMAD.WIDE R56, R56, 0x2, R4 ;  /* 0x0000000238387825 */ /* 0x000fe200078e0204 */
[----:B------:R-:W-:Y:S03]  /*13d80*/  STL [R1+0x2118], R65 ;  /* 0x0021184101007387 */ /* 0x000fe60000100800 */
[C---:B------:R-:W-:Y:S01]  /*13d90*/  IMAD.WIDE R54, R52.reuse, 0x2, R6 ;  /* 0x0000000234367825 */ /* 0x040fe200078e0206 */
[----:B------:R-:W-:Y:S03]  /*13da0*/  STL.64 [R1+0x2120], R62 ;  /* 0x0021203e01007387 */ /* 0x000fe60000100a00 */
[----:B------:R-:W-:Y:S01]  /*13db0*/  IMAD.WIDE R52, R52, 0x2, R4 ;  /* 0x0000000234347825 */ /* 0x000fe200078e0204 */
[----:B------:R-:W-:Y:S03]  /*13dc0*/  STL.64 [R1+0x2130], R60 ;  /* 0x0021303c01007387 */ /* 0x000fe60000100a00 */
[----:B------:R-:W-:Y:S01]  /*13dd0*/  IMAD.WIDE R50, R48, 0x2, R6 ;  /* 0x0000000230327825 */ /* 0x000fe200078e0206 */
[----:B------:R-:W-:Y:S01]  /*13de0*/  STL [R1+0x2148], R58 ;  /* 0x0021483a01007387 */ /* 0x000fe20000100800 */
[----:B------:R-:W-:-:S03]  /*13df0*/  LOP3.LUT R81, R8, 0x80, RZ, 0xfc, !PT ;  /* 0x0000008008517812 */ /* 0x000fc600078efcff */
[----:B------:R-:W-:Y:S01]  /*13e00*/  STL [R1+0x2138], R59 ;  /* 0x0021383b01007387 */ /* 0x000fe20000100800 */
[----:B------:R-:W-:Y:S02]  /*13e10*/  IMAD.MOV.U32 R82, RZ, RZ, R18 ;  /* 0x000000ffff527224 */ /* 0x000fe400078e0012 */
[----:B------:R-:W-:Y:S01]  /*13e20*/  IMAD.MOV.U32 R83, RZ, RZ, R19 ;  /* 0x000000ffff537224 */ /* 0x000fe200078e0013 */
[----:B------:R-:W-:Y:S01]  /*13e30*/  STL.64 [R1+0x2140], R56 ;  /* 0x0021403801007387 */ /* 0x000fe20000100a00 */
[----:B------:R-:W-:-:S03]  /*13e40*/  IMAD.WIDE R46, R44, 0x2, R6 ;  /* 0x000000022c2e7825 */ /* 0x000fc600078e0206 */
[----:B------:R1:W-:Y:S01]  /*13e50*/  STL.64 [R1+0x2150], R54 ;  /* 0x0021503601007387 */ /* 0x0003e20000100a00 */
[----:B------:R-:W-:-:S03]  /*13e60*/  IMAD.WIDE R42, R40, 0x2, R6 ;  /* 0x00000002282a7825 */ /* 0x000fc600078e0206 */
[----:B------:R3:W-:Y:S01]  /*13e70*/  STL [R1+0x2158], R53 ;  /* 0x0021583501007387 */ /* 0x0007e20000100800 */
[----:B------:R-:W-:-:S03]  /*13e80*/  IMAD.WIDE R38, R36, 0x2, R6 ;  /* 0x0000000224267825 */ /* 0x000fc600078e0206 */
[----:B------:R4:W-:Y:S01]  /*13e90*/  STL.64 [R1+0x2160], R50 ;  /* 0x0021603201007387 */ /* 0x0009e20000100a00 */
[----:B------:R-:W-:-:S04]  /*13ea0*/  IMAD.WIDE R34, R32, 0x2, R6 ;  /* 0x0000000220227825 */ /* 0x000fc800078e0206 */
        /* <DEDUP_REMOVED lines=13> */
[----:B------:R-:W-:Y:S01]  /*13f80*/  IMAD.WIDE R10, R91, 0x2, R6 ;  /* 0x000000025b0a7825 */ /* 0x000fe200078e0206 */
[----:B0-----:R-:W-:-:S03]  /*13f90*/  ISETP.LT.AND P0, PT, R81, R80, P0 ;  /* 0x000000505100720c */ /* 0x001fc60000701270 */
[----:B--2---:R-:W-:-:S04]  /*13fa0*/  IMAD.WIDE R14, R9, 0x2, R6 ;  /* 0x00000002090e7825 */ /* 0x004fc800078e0206 */
[----:B------:R-:W-:-:S04]  /*13fb0*/  IMAD.WIDE R12, R9, 0x2, R4 ;  /* 0x00000002090c7825 */ /* 0x000fc800078e0204 */
[----:B------:R-:W-:Y:S02]  /*13fc0*/  IMAD.WIDE R8, R91, 0x2, R4 ;  /* 0x000000025b087825 */ /* 0x000fe400078e0204 */
[----:B------:R-:W2:Y:S02]  /*13fd0*/  LDL.LU R91, [R1+0x2170] ;  /* 0x00217000015b7983 */ /* 0x000ea40000300800 */
[----:B------:R-:W-:-:S04]  /*13fe0*/  IMAD.WIDE R6, R90, 0x2, R6 ;  /* 0x000000025a067825 */ /* 0x000fc800078e0206 */
[----:B------:R-:W-:Y:S02]  /*13ff0*/  IMAD.WIDE R4, R90, 0x2, R4 ;  /* 0x000000025a047825 */ /* 0x000fe400078e0204 */
[----:B------:R-:W2:Y:S04]  /*14000*/  LDL.LU R90, [R1+0x216c] ;  /* 0x00216c00015a7983 */ /* 0x000ea80000300800 */
[----:B-1----:R-:W2:Y:S04]  /*14010*/  LDL.64 R54, [R1+0xb8] ;  /* 0x0000b80001367983 */ /* 0x002ea80000100a00 */
[----:B------:R-:W2:Y:S04]  /*14020*/  LDL.64 R56, [R1+0xa8] ;  /* 0x0000a80001387983 */ /* 0x000ea80000100a00 */
[----:B------:R-:W2:Y:S04]  /*14030*/  LDL.64 R60, [R1+0x98] ;  /* 0x00009800013c7983 */ /* 0x000ea80000100a00 */
[----:B------:R-:W2:Y:S04]  /*14040*/  LDL.64 R62, [R1+0x88] ;  /* 0x00008800013e7983 */ /* 0x000ea80000100a00 */
[----:B------:R-:W2:Y:S04]  /*14050*/  LDL.64 R66, [R1+0x78] ;  /* 0x0000780001427983 */ /* 0x000ea80000100a00 */
[----:B------:R-:W2:Y:S04]  /*14060*/  LDL.64 R68, [R1+0x68] ;  /* 0x0000680001447983 */ /* 0x000ea80000100a00 */
[----:B------:R-:W2:Y:S04]  /*14070*/  LDL.64 R72, [R1+0x58] ;  /* 0x0000580001487983 */ /* 0x000ea80000100a00 */
[----:B------:R-:W2:Y:S04]  /*14080*/  LDL.64 R74, [R1+0x48] ;  /* 0x00004800014a7983 */ /* 0x000ea80000100a00 */
[----:B------:R-:W2:Y:S04]  /*14090*/  LDL.64 R78, [R1+0x38] ;  /* 0x00003800014e7983 */ /* 0x000ea80000100a00 */
[----:B------:R-:W2:Y:S01]  /*140a0*/  LDL.64 R80, [R1+0x28] ;  /* 0x0000280001507983 */ /* 0x000ea20000100a00 */
[----:B---3--:R-:W-:Y:S01]  /*140b0*/  PRMT R53, RZ, 0x7610, R53 ;  /* 0x00007610ff357816 */ /* 0x008fe20000000035 */
[----:B----4-:R-:W-:-:S02]  /*140c0*/  IMAD.MOV.U32 R50, RZ, RZ, R82 ;  /* 0x000000ffff327224 */ /* 0x010fc400078e0052 */
[----:B------:R-:W-:Y:S01]  /*140d0*/  IMAD.MOV.U32 R51, RZ, RZ, R83 ;  /* 0x000000ffff337224 */ /* 0x000fe200078e0053 */
[----:B------:R-:W-:Y:S01]  /*140e0*/  PRMT R58, RZ, 0x7610, R58 ;  /* 0x00007610ff3a7816 */ /* 0x000fe2000000003a */
[----:B------:R-:W3:Y:S01]  /*140f0*/  LDL.64 R82, [R1+0x18] ;  /* 0x0000180001527983 */ /* 0x000ee20000100a00 */
[----:B------:R-:W-:-:S03]  /*14100*/  PRMT R59, RZ, 0x7610, R59 ;  /* 0x00007610ff3b7816 */ /* 0x000fc6000000003b */
[----:B------:R-:W4:Y:S01]  /*14110*/  @P1 LDG.E.U16 R53, desc[UR6][R50.64] ;  /* 0x0000000632351981 */ /* 0x000f22000c1e1500 */
[----:B------:R-:W-:Y:S02]  /*14120*/  PRMT R64, RZ, 0x7610, R64 ;  /* 0x00007610ff407816 */ /* 0x000fe40000000040 */
[----:B------:R-:W-:Y:S02]  /*14130*/  PRMT R65, RZ, 0x7610, R65 ;  /* 0x00007610ff417816 */ /* 0x000fe40000000041 */
[----:B------:R-:W-:Y:S02]  /*14140*/  PRMT R70, RZ, 0x7610, R70 ;  /* 0x00007610ff467816 */ /* 0x000fe40000000046 */
[----:B------:R-:W-:Y:S02]  /*14150*/  PRMT R71, RZ, 0x7610, R71 ;  /* 0x00007610ff477816 */ /* 0x000fe40000000047 */
[----:B------:R-:W-:Y:S02]  /*14160*/  PRMT R76, RZ, 0x7610, R76 ;  /* 0x00007610ff4c7816 */ /* 0x000fe4000000004c */
[----:B------:R-:W-:-:S02]  /*14170*/  PRMT R77, RZ, 0x7610, R77 ;  /* 0x00007610ff4d7816 */ /* 0x000fc4000000004d */
[----:B------:R-:W-:Y:S02]  /*14180*/  PRMT R86, RZ, 0x7610, R86 ;  /* 0x00007610ff567816 */ /* 0x000fe40000000056 */
[----:B------:R-:W-:Y:S01]  /*14190*/  PRMT R87, RZ, 0x7610, R87 ;  /* 0x00007610ff577816 */ /* 0x000fe20000000057 */
[----:B--2---:R-:W2:Y:S04]  /*141a0*/  @P1 LDG.E.U16 R58, desc[UR6][R54.64] ;  /* 0x00000006363a1981 */ /* 0x004ea8000c1e1500 */
[----:B------:R-:W2:Y:S04]  /*141b0*/  @P1 LDG.E.U16 R59, desc[UR6][R56.64] ;  /* 0x00000006383b1981 */ /* 0x000ea8000c1e1500 */
[----:B------:R-:W2:Y:S04]  /*141c0*/  @P1 LDG.E.U16 R64, desc[UR6][R60.64] ;  /* 0x000000063c401981 */ /* 0x000ea8000c1e1500 */
[----:B------:R-:W2:Y:S04]  /*141d0*/  @P1 LDG.E.U16 R65, desc[UR6][R62.64] ;  /* 0x000000063e411981 */ /* 0x000ea8000c1e1500 */
[----:B------:R-:W2:Y:S04]  /*141e0*/  @P1 LDG.E.U16 R70, desc[UR6][R66.64] ;  /* 0x0000000642461981 */ /* 0x000ea8000c1e1500 */
[----:B------:R-:W2:Y:S04]  /*141f0*/  @P1 LDG.E.U16 R71, desc[UR6][R68.64] ;  /* 0x0000000644471981 */ /* 0x000ea8000c1e1500 */
[----:B------:R-:W2:Y:S04]  /*14200*/  @P1 LDG.E.U16 R76, desc[UR6][R72.64] ;  /* 0x00000006484c1981 */ /* 0x000ea8000c1e1500 */
[----:B------:R-:W2:Y:S04]  /*14210*/  @P1 LDG.E.U16 R77, desc[UR6][R74.64] ;  /* 0x000000064a4d1981 */ /* 0x000ea8000c1e1500 */
[----:B------:R-:W2:Y:S04]  /*14220*/  @P1 LDG.E.U16 R86, desc[UR6][R78.64] ;  /* 0x000000064e561981 */ /* 0x000ea8000c1e1500 */
[----:B------:R-:W2:Y:S01]  /*14230*/  @P1 LDG.E.U16 R87, desc[UR6][R80.64] ;  /* 0x0000000650571981 */ /* 0x000ea2000c1e1500 */
[----:B------:R-:W-:-:S05]  /*14240*/  PRMT R91, RZ, 0x7610, R91 ;  /* 0x00007610ff5b7816 */ /* 0x000fca000000005b */
[----:B------:R0:W-:Y:S04]  /*14250*/  STL.S16 [R1+0x116c], R91 ;  /* 0x00116c5b01007387 */ /* 0x0001e80000100600 */
[----:B0-----:R-:W2:Y:S04]  /*14260*/  LDL.LU R91, [R1+0x2168] ;  /* 0x00216800015b7983 */ /* 0x001ea80000300800 */
[----:B------:R-:W2:Y:S04]  /*14270*/  LDL.LU.64 R50, [R1+0x2160] ;  /* 0x0021600001327983 */ /* 0x000ea80000300a00 */
[----:B----4-:R0:W-:Y:S04]  /*14280*/  STL [R1+0x1158], R53 ;  /* 0x0011583501007387 */ /* 0x0101e80000100800 */
[----:B0-----:R-:W4:Y:S04]  /*14290*/  LDL.LU R53, [R1+0x2158] ;  /* 0x0021580001357983 */ /* 0x001f280000300800 */
[----:B------:R-:W4:Y:S01]  /*142a0*/  LDL.LU.64 R54, [R1+0x2150] ;  /* 0x0021500001367983 */ /* 0x000f220000300a00 */
[----:B------:R-:W-:-:S06]  /*142b0*/  PRMT R84, RZ, 0x7610, R84 ;  /* 0x00007610ff547816 */ /* 0x000fcc0000000054 */
[----:B---3--:R-:W3:Y:S04]  /*142c0*/  @P1 LDG.E.U16 R84, desc[UR6][R82.64] ;  /* 0x0000000652541981 */ /* 0x008ee8000c1e1500 */
[----:B--2---:R0:W-:Y:S04]  /*142d0*/  STL [R1+0x1150], R58 ;  /* 0x0011503a01007387 */ /* 0x0041e80000100800 */
[----:B0-----:R-:W2:Y:S04]  /*142e0*/  LDL.LU R58, [R1+0x2148] ;  /* 0x00214800013a7983 */ /* 0x001ea80000300800 */
[----:B------:R-:W2:Y:S04]  /*142f0*/  LDL.LU.64 R56, [R1+0x2140] ;  /* 0x0021400001387983 */ /* 0x000ea80000300a00 */
[----:B------:R0:W-:Y:S04]  /*14300*/  STL [R1+0x1148], R59 ;  /* 0x0011483b01007387 */ /* 0x0001e80000100800 */
[----:B0-----:R-:W2:Y:S04]  /*14310*/  LDL.LU R59, [R1+0x2138] ;  /* 0x00213800013b7983 */ /* 0x001ea80000300800 */
[----:B------:R-:W2:Y:S04]  /*14320*/  LDL.LU.64 R60, [R1+0x2130] ;  /* 0x00213000013c7983 */ /* 0x000ea80000300a00 */
[----:B------:R0:W-:Y:S04]  /*14330*/  STL [R1+0x1140], R64 ;  /* 0x0011404001007387 */ /* 0x0001e80000100800 */
[----:B0-----:R-:W2:Y:S04]  /*14340*/  LDL.LU R64, [R1+0x2128] ;  /* 0x0021280001407983 */ /* 0x001ea80000300800 */
[----:B------:R-:W2:Y:S04]  /*14350*/  LDL.LU.64 R62, [R1+0x2120] ;  /* 0x00212000013e7983 */ /* 0x000ea80000300a00 */
[----:B------:R0:W-:Y:S04]  /*14360*/  STL [R1+0x1138], R65 ;  /* 0x0011384101007387 */ /* 0x0001e80000100800 */
[----:B0-----:R-:W3:Y:S04]  /*14370*/  LDL.LU R65, [R1+0x2118] ;  /* 0x0021180001417983 */ /* 0x001ee80000300800 */
[----:B------:R-:W3:Y:S04]  /*14380*/  LDL.LU.64 R66, [R1+0x2110] ;  /* 0x0021100001427983 */ /* 0x000ee80000300a00 */
[----:B------:R0:W-:Y:S04]  /*14390*/  STL [R1+0x1130], R70 ;  /* 0x0011304601007387 */ /* 0x0001e80000100800 */
[----:B0-----:R-:W4:Y:S04]  /*143a0*/  LDL.LU R70, [R1+0x2108] ;  /* 0x0021080001467983 */ /* 0x001f280000300800 */
[----:B------:R-:W4:Y:S04]  /*143b0*/  LDL.LU.64 R68, [R1+0x2100] ;  /* 0x0021000001447983 */ /* 0x000f280000300a00 */
        /* <DEDUP_REMOVED lines=14> */
[----:B------:R-:W4:Y:S01]  /*144a0*/  LDL.LU.64 R82, [R1+0x20b0] ;  /* 0x0020b00001527983 */ /* 0x000f220000300a00 */
[----:B------:R-:W-:-:S02]  /*144b0*/  PRMT R85, RZ, 0x7610, R85 ;  /* 0x00007610ff557816 */ /* 0x000fc40000000055 */
[----:B------:R-:W-:Y:S02]  /*144c0*/  PRMT R2, RZ, 0x7610, R2 ;  /* 0x00007610ff027816 */ /* 0x000fe40000000002 */
[----:B------:R-:W-:Y:S02]  /*144d0*/  PRMT R3, RZ, 0x7610, R3 ;  /* 0x00007610ff037816 */ /* 0x000fe40000000003 */
[----:B------:R-:W-:Y:S02]  /*144e0*/  PRMT R0, RZ, 0x7610, R0 ;  /* 0x00007610ff007816 */ /* 0x000fe40000000000 */
[----:B------:R-:W-:-:S06]  /*144f0*/  PRMT R90, RZ, 0x7610, R90 ;  /* 0x00007610ff5a7816 */ /* 0x000fcc000000005a */
[----:B--2---:R-:W2:Y:S04]  /*14500*/  @P1 LDG.E.U16 R90, desc[UR6][R62.64] ;  /* 0x000000063e5a1981 */ /* 0x004ea8000c1e1500 */
[----:B---3--:R-:W3:Y:S04]  /*14510*/  @P1 LDG.E.U16 R0, desc[UR6][R66.64] ;  /* 0x0000000642001981 */ /* 0x008ee8000c1e1500 */
[----:B----4-:R-:W4:Y:S04]  /*14520*/  @P1 LDG.E.U16 R3, desc[UR6][R74.64] ;  /* 0x000000064a031981 */ /* 0x010f28000c1e1500 */
[----:B------:R-:W2:Y:S04]  /*14530*/  @P1 LDG.E.U16 R2, desc[UR6][R78.64] ;  /* 0x000000064e021981 */ /* 0x000ea8000c1e1500 */
[----:B------:R-:W2:Y:S04]  /*14540*/  @P1 LDG.E.U16 R85, desc[UR6][R82.64] ;  /* 0x0000000652551981 */ /* 0x000ea8000c1e1500 */
[----:B------:R0:W-:Y:S04]  /*14550*/  STL [R1+0x1110], R84 ;  /* 0x0011105401007387 */ /* 0x0001e80000100800 */
[----:B0-----:R-:W3:Y:S01]  /*14560*/  LDL.LU R84, [R1+0x20ac] ;  /* 0x0020ac0001547983 */ /* 0x001ee20000300800 */
[----:B------:R-:W-:-:S06]  /*14570*/  PRMT R93, RZ, 0x7610, R93 ;  /* 0x00007610ff5d7816 */ /* 0x000fcc000000005d */
[----:B------:R-:W3:Y:S04]  /*14580*/  @P1 LDG.E.U16 R93, desc[UR6][R58.64] ;  /* 0x000000063a5d1981 */ /* 0x000ee8000c1e1500 */
[----:B--2---:R0:W-:Y:S04]  /*14590*/  STL [R1+0x1108], R85 ;  /* 0x0011085501007387 */ /* 0x0041e80000100800 */
[----:B0-----:R-:W2:Y:S04]  /*145a0*/  LDL.LU R85, [R1+0x20a8] ;  /* 0x0020a80001557983 */ /* 0x001ea80000300800 */
[----:B------:R-:W-:Y:S04]  /*145b0*/  STL [R1+0x1f7c], R82 ;  /* 0x001f7c5201007387 */ /* 0x000fe80000100800 */
[----:B------:R-:W-:Y:S04]  /*145c0*/  STL [R1+0x1f78], R83 ;  /* 0x001f785301007387 */ /* 0x000fe80000100800 */
[----:B------:R0:W-:Y:S04]  /*145d0*/  STL [R1+0x1100], R2 ;  /* 0x0011000201007387 */ /* 0x0001e80000100800 */
[----:B0-----:R-:W2:Y:S04]  /*145e0*/  LDL.LU R2, [R1+0x20a4] ;  /* 0x0020a40001027983 */ /* 0x001ea80000300800 */
[----:B------:R-:W-:Y:S04]  /*145f0*/  STL [R1+0x1f84], R78 ;  /* 0x001f844e01007387 */ /* 0x000fe80000100800 */
[----:B------:R-:W-:Y:S04]  /*14600*/  STL [R1+0x1f80], R79 ;  /* 0x001f804f01007387 */ /* 0x000fe80000100800 */
[----:B----4-:R0:W-:Y:S04]  /*14610*/  STL [R1+0x1174], R3 ;  /* 0x0011740301007387 */ /* 0x0101e80000100800 */
[----:B0-----:R-:W2:Y:S04]  /*14620*/  LDL.LU R3, [R1+0x20a0] ;  /* 0x0020a00001037983 */ /* 0x001ea80000300800 */
[----:B------:R-:W-:Y:S04]  /*14630*/  STL [R1+0x1f8c], R74 ;  /* 0x001f8c4a01007387 */ /* 0x000fe80000100800 */
[----:B------:R-:W-:Y:S04]  /*14640*/  STL [R1+0x1f88], R75 ;  /* 0x001f884b01007387 */ /* 0x000fe80000100800 */
[----:B---3--:R0:W-:Y:S04]  /*14650*/  STL [R1+0x10f8], R0 ;  /* 0x0010f80001007387 */ /* 0x0081e80000100800 */
[----:B0-----:R-:W3:Y:S04]  /*14660*/  LDL.LU R0, [R1+0x209c] ;  /* 0x00209c0001007983 */ /* 0x001ee80000300800 */
[----:B------:R-:W-:Y:S04]  /*14670*/  STL [R1+0x1f94], R66 ;  /* 0x001f944201007387 */ /* 0x000fe80000100800 */
[----:B------:R-:W-:Y:S04]  /*14680*/  STL [R1+0x1f90], R67 ;  /* 0x001f904301007387 */ /* 0x000fe80000100800 */
[----:B------:R0:W-:Y:S04]  /*14690*/  STL [R1+0x10f0], R90 ;  /* 0x0010f05a01007387 */ /* 0x0001e80000100800 */
[----:B0-----:R-:W4:Y:S04]  /*146a0*/  LDL.LU R90, [R1+0x2098] ;  /* 0x00209800015a7983 */ /* 0x001f280000300800 */
[----:B------:R-:W-:Y:S04]  /*146b0*/  STL [R1+0x1f9c], R62 ;  /* 0x001f9c3e01007387 */ /* 0x000fe80000100800 */
[----:B------:R-:W-:Y:S04]  /*146c0*/  STL [R1+0x1f98], R63 ;  /* 0x001f983f01007387 */ /* 0x000fe80000100800 */
[----:B------:R-:W-:Y:S04]  /*146d0*/  STL [R1+0x1fa4], R58 ;  /* 0x001fa43a01007387 */ /* 0x000fe80000100800 */
[----:B------:R0:W-:Y:S04]  /*146e0*/  STL [R1+0x1fa0], R59 ;  /* 0x001fa03b01007387 */ /* 0x0001e80000100800 */
[----:B0-----:R-:W2:Y:S01]  /*146f0*/  LDL.LU R59, [R1+0x116c] ;  /* 0x00116c00013b7983 */ /* 0x001ea20000300800 */
[----:B------:R-:W-:-:S06]  /*14700*/  PRMT R92, RZ, 0x7610, R92 ;  /* 0x00007610ff5c7816 */ /* 0x000fcc000000005c */
[----:B------:R-:W3:Y:S01]  /*14710*/  @P1 LDG.E.U16 R92, desc[UR6][R54.64] ;  /* 0x00000006365c1981 */ /* 0x000ee2000c1e1500 */
[----:B------:R-:W-:-:S06]  /*14720*/  PRMT R91, RZ, 0x7610, R91 ;  /* 0x00007610ff5b7816 */ /* 0x000fcc000000005b */
[----:B------:R-:W4:Y:S04]  /*14730*/  @P1 LDG.E.U16 R91, desc[UR6][R42.64] ;  /* 0x000000062a5b1981 */ /* 0x000f28000c1e1500 */
[----:B--2---:R-:W2:Y:S04]  /*14740*/  @P1 LDG.E.U16 R59, desc[UR6][R46.64] ;  /* 0x000000062e3b1981 */ /* 0x004ea8000c1e1500 */
[----:B------:R-:W-:Y:S04]  /*14750*/  STL [R1+0x1fac], R54 ;  /* 0x001fac3601007387 */ /* 0x000fe80000100800 */
[----:B------:R-:W-:Y:S04]  /*14760*/  STL [R1+0x1fa8], R55 ;  /* 0x001fa83701007387 */ /* 0x000fe80000100800 */
[----:B---3--:R-:W-:Y:S04]  /*14770*/  STL [R1+0x10e0], R92 ;  /* 0x0010e05c01007387 */ /* 0x008fe80000100800 */
[----:B------:R0:W-:Y:S01]  /*14780*/  STL [R1+0x10e8], R93 ;  /* 0x0010e85d01007387 */ /* 0x0001e20000100800 */
[----:B------:R-:W-:-:S02]  /*14790*/  PRMT R88, RZ, 0x7610, R88 ;  /* 0x00007610ff587816 */ /* 0x000fc40000000058 */
[----:B------:R-:W-:-:S04]  /*147a0*/  PRMT R89, RZ, 0x7610, R89 ;  /* 0x00007610ff597816 */ /* 0x000fc80000000059 */
[----:B------:R-:W3:Y:S04]  /*147b0*/  @P1 LDG.E.U16 R88, desc[UR6][R34.64] ;  /* 0x0000000622581981 */ /* 0x000ee8000c1e1500 */
[----:B0-----:R-:W3:Y:S04]  /*147c0*/  LDL.64 R92, [R1+0xc0] ;  /* 0x0000c000015c7983 */ /* 0x001ee80000100a00 */
[----:B------:R0:W-:Y:S04]  /*147d0*/  STL [R1+0x1fb4], R50 ;  /* 0x001fb43201007387 */ /* 0x0001e80000100800 */
[----:B------:R-:W-:Y:S04]  /*147e0*/  STL [R1+0x1fb0], R51 ;  /* 0x001fb03301007387 */ /* 0x000fe80000100800 */
[----:B------:R0:W3:Y:S02]  /*147f0*/  @P1 LDG.E.U16 R89, desc[UR6][R50.64] ;  /* 0x0000000632591981 */ /* 0x0000e4000c1e1500 */
[----:B0-----:R-:W-:-:S06]  /*14800*/  PRMT R50, RZ, 0x7610, R50 ;  /* 0x00007610ff327816 */ /* 0x001fcc0000000032 */
[----:B------:R-:W3:Y:S04]  /*14810*/  @P1 LDG.E.U16 R50, desc[UR6][R18.64] ;  /* 0x0000000612321981 */ /* 0x000ee8000c1e1500 */
[----:B--2---:R-:W-:Y:S04]  /*14820*/  STL [R1+0x1fc0], R59 ;  /* 0x001fc03b01007387 */ /* 0x004fe80000100800 */
[----:B------:R0:W-:Y:S04]  /*14830*/  STL [R1+0x1fbc], R46 ;  /* 0x001fbc2e01007387 */ /* 0x0001e80000100800 */
[----:B------:R-:W-:Y:S01]  /*14840*/  STL [R1+0x1fb8], R47 ;  /* 0x001fb82f01007387 */ /* 0x000fe20000100800 */
[----:B0-----:R-:W-:-:S03]  /*14850*/  PRMT R46, RZ, 0x7610, R46 ;  /* 0x00007610ff2e7816 */ /* 0x001fc6000000002e */
[----:B----4-:R-:W-:Y:S04]  /*14860*/  STL [R1+0x1fcc], R91 ;  /* 0x001fcc5b01007387 */ /* 0x010fe80000100800 */
[----:B------:R-:W-:Y:S04]  /*14870*/  STL [R1+0x1fc8], R42 ;  /* 0x001fc82a01007387 */ /* 0x000fe80000100800 */
[----:B------:R-:W-:Y:S04]  /*14880*/  STL [R1+0x1fc4], R43 ;  /* 0x001fc42b01007387 */ /* 0x000fe80000100800 */
[----:B------:R-:W2:Y:S04]  /*14890*/  @P1 LDG.E.U16 R46, desc[UR6][R30.64] ;  /* 0x000000061e2e1981 */ /* 0x000ea8000c1e1500 */
[----:B------:R-:W-:Y:S04]  /*148a0*/  STL [R1+0x1fd4], R34 ;  /* 0x001fd42201007387 */ /* 0x000fe80000100800 */
[----:B------:R0:W-:Y:S02]  /*148b0*/  STL [R1+0x1fd0], R35 ;  /* 0x001fd02301007387 */ /* 0x0001e40000100800 */
[----:B0-----:R-:W-:-:S06]  /*148c0*/  PRMT R35, RZ, 0x7610, R35 ;  /* 0x00007610ff237816 */ /* 0x001fcc0000000023 */
[----:B------:R-:W4:Y:S01]  /*148d0*/  @P1 LDG.E.U16 R35, desc[UR6][R22.64] ;  /* 0x0000000616231981 */ /* 0x000f22000c1e1500 */
[----:B------:R-:W-:-:S03]  /*148e0*/  PRMT R43, RZ, 0x7610, R43 ;  /* 0x00007610ff2b7816 */ /* 0x000fc6000000002b */
[----:B--2---:R-:W-:Y:S04]  /*148f0*/  STL [R1+0x2004], R46 ;  /* 0x0020042e01007387 */ /* 0x004fe80000100800 */
[----:B------:R-:W-:Y:S04]  /*14900*/  STL [R1+0x1fdc], R30 ;  /* 0x001fdc1e01007387 */ /* 0x000fe80000100800 */
[----:B------:R-:W-:Y:S04]  /*14910*/  STL [R1+0x1fd8], R31 ;  /* 0x001fd81f01007387 */ /* 0x000fe80000100800 */
[----:B---3--:R-:W-:Y:S04]  /*14920*/  STL [R1+0x10d0], R88 ;  /* 0x0010d05801007387 */ /* 0x008fe80000100800 */
[----:B------:R0:W-:Y:S04]  /*14930*/  STL [R1+0x10d8], R89 ;  /* 0x0010d85901007387 */ /* 0x0001e80000100800 */
[----:B0-----:R-:W2:Y:S04]  /*14940*/  LDL.64 R88, [R1+0xb0] ;  /* 0x0000b00001587983 */ /* 0x001ea80000100a00 */
[----:B------:R-:W-:Y:S04]  /*14950*/  STL [R1+0x1fe4], R26 ;  /* 0x001fe41a01007387 */ /* 0x000fe80000100800 */
[----:B------:R-:W-:Y:S04]  /*14960*/  STL [R1+0x1fe0], R27 ;  /* 0x001fe01b01007387 */ /* 0x000fe80000100800 */
[----:B------:R-:W-:Y:S04]  /*14970*/  STL.S16 [R1+0x1154], R43 ;  /* 0x0011542b01007387 */ /* 0x000fe80000100600 */
[----:B----4-:R-:W-:Y:S04]  /*14980*/  STL [R1+0x1ff0], R35 ;  /* 0x001ff02301007387 */ /* 0x010fe80000100800 */
[----:B------:R-:W-:Y:S04]  /*14990*/  STL [R1+0x1fec], R22 ;  /* 0x001fec1601007387 */ /* 0x000fe80000100800 */
[----:B------:R-:W-:Y:S04]  /*149a0*/  STL [R1+0x1fe8], R23 ;  /* 0x001fe81701007387 */ /* 0x000fe80000100800 */
[----:B------:R-:W-:Y:S04]  /*149b0*/  STL [R1+0x1ffc], R50 ;  /* 0x001ffc3201007387 */ /* 0x000fe80000100800 */
[----:B------:R-:W-:Y:S04]  /*149c0*/  STL [R1+0x1ff8], R18 ;  /* 0x001ff81201007387 */ /* 0x000fe80000100800 */
[----:B------:R0:W-:Y:S04]  /*149d0*/  STL [R1+0x1ff4], R19 ;  /* 0x001ff41301007387 */ /* 0x0001e80000100800 */
[----:B0-----:R-:W3:Y:S01]  /*149e0*/  LDL.LU R19, [R1+0x1154] ;  /* 0x0011540001137983 */ /* 0x001ee20000300800 */
[----:B------:R-:W-:-:S06]  /*149f0*/  PRMT R54, RZ, 0x7610, R54 ;  /* 0x00007610ff367816 */ /* 0x000fcc0000000036 */
[----:B------:R0:W4:Y:S04]  /*14a00*/  @P1 LDG.E.U16 R54, desc[UR6][R26.64] ;  /* 0x000000061a361981 */ /* 0x000128000c1e1500 */
[----:B---3--:R-:W3:Y:S04]  /*14a10*/  @P0 LDG.E.U16 R19, desc[UR6][R92.64] ;  /* 0x000000065c130981 */ /* 0x008ee8000c1e1500 */
[----:B------:R-:W2:Y:S01]  /*14a20*/  LDL.LU.64 R92, [R1+0x2090] ;  /* 0x00209000015c7983 */ /* 0x000ea20000300a00 */
[----:B0-----:R-:W-:Y:S02]  /*14a30*/  PRMT R27, RZ, 0x7610, R27 ;  /* 0x00007610ff1b7816 */ /* 0x001fe4000000001b */
[----:B------:R-:W-:-:S06]  /*14a40*/  PRMT R51, RZ, 0x7610, R51 ;  /* 0x00007610ff337816 */ /* 0x000fcc0000000033 */
[----:B------:R-:W4:Y:S04]  /*14a50*/  @P0 LDG.E.U16 R51, desc[UR6][R64.64] ;  /* 0x0000000640330981 */ /* 0x000f28000c1e1500 */
[----:B--2---:R-:W2:Y:S04]  /*14a60*/  @P0 LDG.E.U16 R27, desc[UR6][R92.64] ;  /* 0x000000065c1b0981 */ /* 0x004ea8000c1e1500 */
[----:B---3--:R-:W-:Y:S04]  /*14a70*/  STL [R1+0x2018], R19 ;  /* 0x0020181301007387 */ /* 0x008fe80000100800 */
[----:B------:R-:W3:Y:S04]  /*14a80*/  LDL.LU.64 R92, [R1+0x2088] ;  /* 0x00208800015c7983 */ /* 0x000ee80000300a00 */
[----:B--2---:R0:W-:Y:S02]  /*14a90*/  STL [R1+0x201c], R27 ;  /* 0x00201c1b01007387 */ /* 0x0041e40000100800 */
[----:B0-----:R-:W-:-:S05]  /*14aa0*/  PRMT R27, RZ, 0x7610, R27 ;  /* 0x00007610ff1b7816 */ /* 0x001fca000000001b */
[----:B------:R-:W-:Y:S04]  /*14ab0*/  STL.S16 [R1+0x114c], R27 ;  /* 0x00114c1b01007387 */ /* 0x000fe80000100600 */
[----:B----4-:R-:W-:Y:S04]  /*14ac0*/  STL [R1+0x2020], R51 ;  /* 0x0020203301007387 */ /* 0x010fe80000100800 */
[----:B------:R0:W-:Y:S04]  /*14ad0*/  STL [R1+0x2008], R64 ;  /* 0x0020084001007387 */ /* 0x0001e80000100800 */
[----:B------:R-:W-:Y:S04]  /*14ae0*/  STL [R1+0x10c0], R54 ;  /* 0x0010c03601007387 */ /* 0x000fe80000100800 */
[----:B0-----:R-:W2:Y:S01]  /*14af0*/  LDL.LU R64, [R1+0x114c] ;  /* 0x00114c0001407983 */ /* 0x001ea20000300800 */
[----:B------:R-:W-:-:S03]  /*14b00*/  PRMT R22, RZ, 0x7610, R22 ;  /* 0x00007610ff167816 */ /* 0x000fc60000000016 */
[----:B------:R-:W-:Y:S04]  /*14b10*/  STL [R1+0x2000], R65 ;  /* 0x0020004101007387 */ /* 0x000fe80000100800 */
[----:B------:R-:W-:Y:S04]  /*14b20*/  STL [R1+0x2010], R32 ;  /* 0x0020102001007387 */ /* 0x000fe80000100800 */
[----:B------:R-:W4:Y:S04]  /*14b30*/  @P0 LDG.E.U16 R22, desc[UR6][R32.64] ;  /* 0x0000000620160981 */ /* 0x000f28000c1e1500 */
[----:B------:R0:W-:Y:S04]  /*14b40*/  STL [R1+0x200c], R33 ;  /* 0x00200c2101007387 */ /* 0x0001e80000100800 */
[----:B0-----:R-:W3:Y:S04]  /*14b50*/  LDL.64 R32, [R1+0xa0] ;  /* 0x0000a00001207983 */ /* 0x001ee80000100a00 */
[----:B--2---:R-:W2:Y:S01]  /*14b60*/  @P0 LDG.E.U16 R64, desc[UR6][R88.64] ;  /* 0x0000000658400981 */ /* 0x004ea2000c1e1500 */
[----:B------:R-:W-:-:S02]  /*14b70*/  PRMT R23, RZ, 0x7610, R23 ;  /* 0x00007610ff177816 */ /* 0x000fc40000000017 */
[----:B------:R-:W-:Y:S02]  /*14b80*/  PRMT R46, RZ, 0x7610, R46 ;  /* 0x00007610ff2e7816 */ /* 0x000fe4000000002e */
[----:B------:R-:W-:Y:S02]  /*14b90*/  PRMT R50, RZ, 0x7610, R50 ;  /* 0x00007610ff327816 */ /* 0x000fe40000000032 */
[----:B------:R-:W4:Y:S01]  /*14ba0*/  @P0 LDG.E.U16 R23, desc[UR6][R2.64] ;  /* 0x0000000602170981 */ /* 0x000f22000c1e1500 */
[----:B------:R-:W-:-:S03]  /*14bb0*/  PRMT R91, RZ, 0x7610, R91 ;  /* 0x00007610ff5b7816 */ /* 0x000fc6000000005b */
[----:B------:R-:W4:Y:S01]  /*14bc0*/  @P0 LDG.E.U16 R46, desc[UR6][R60.64] ;  /* 0x000000063c2e0981 */ /* 0x000f22000c1e1500 */
[----:B------:R-:W-:-:S03]  /*14bd0*/  PRMT R58, RZ, 0x7610, R58 ;  /* 0x00007610ff3a7816 */ /* 0x000fc6000000003a */
[----:B------:R-:W4:Y:S04]  /*14be0*/  @P0 LDG.E.U16 R50, desc[UR6][R28.64] ;  /* 0x000000061c320981 */ /* 0x000f28000c1e1500 */
[----:B------:R-:W4:Y:S04]  /*14bf0*/  LDL.LU.64 R88, [R1+0x2080] ;  /* 0x0020800001587983 */ /* 0x000f280000300a00 */
[----:B------:R-:W4:Y:S04]  /*14c00*/  @P0 LDG.E.U16 R58, desc[UR6][R86.64] ;  /* 0x00000006563a0981 */ /* 0x000f28000c1e1500 */
[----:B---3--:R-:W3:Y:S04]  /*14c10*/  @P0 LDG.E.U16 R91, desc[UR6][R32.64] ;  /* 0x00000006205b0981 */ /* 0x008ee8000c1e1500 */
[----:B--2---:R-:W-:Y:S04]  /*14c20*/  STL [R1+0x2014], R64 ;  /* 0x0020144001007387 */ /* 0x004fe80000100800 */
[----:B------:R-:W2:Y:S04]  /*14c30*/  LDL.LU.64 R2, [R1+0x2078] ;  /* 0x0020780001027983 */ /* 0x000ea80000300a00 */
[----:B----4-:R-:W-:Y:S04]  /*14c40*/  STL [R1+0x2024], R23 ;  /* 0x0020241701007387 */ /* 0x010fe80000100800 */
[----:B------:R-:W-:Y:S01]  /*14c50*/  STL [R1+0x2030], R46 ;  /* 0x0020302e01007387 */ /* 0x000fe20000100800 */
[----:B------:R-:W-:-:S03]  /*14c60*/  PRMT R30, RZ, 0x7610, R30 ;  /* 0x00007610ff1e7816 */ /* 0x000fc6000000001e */
[----:B------:R-:W-:Y:S04]  /*14c70*/  STL [R1+0x202c], R60 ;  /* 0x00202c3c01007387 */ /* 0x000fe80000100800 */
[----:B------:R-:W-:Y:S04]  /*14c80*/  STL [R1+0x2028], R61 ;  /* 0x0020283d01007387 */ /* 0x000fe80000100800 */
[----:B------:R-:W-:Y:S04]  /*14c90*/  STL [R1+0x203c], R50 ;  /* 0x00203c3201007387 */ /* 0x000fe80000100800 */
[----:B------:R-:W-:Y:S04]  /*14ca0*/  STL [R1+0x2038], R28 ;  /* 0x0020381c01007387 */ /* 0x000fe80000100800 */
[----:B------:R-:W-:Y:S04]  /*14cb0*/  STL [R1+0x2034], R29 ;  /* 0x0020341d01007387 */ /* 0x000fe80000100800 */
[----:B---3--:R-:W-:Y:S04]  /*14cc0*/  STL [R1+0x2040], R91 ;  /* 0x0020405b01007387 */ /* 0x008fe80000100800 */
[----:B------:R-:W3:Y:S04]  /*14cd0*/  LDL.LU.64 R86, [R1+0x2070] ;  /* 0x0020700001567983 */ /* 0x000ee80000300a00 */
[----:B------:R0:W-:Y:S04]  /*14ce0*/  STL [R1+0x2044], R58 ;  /* 0x0020443a01007387 */ /* 0x0001e80000100800 */
[----:B------:R-:W-:Y:S04]  /*14cf0*/  STL [R1+0x10cc], R22 ;  /* 0x0010cc1601007387 */ /* 0x000fe80000100800 */
[----:B------:R-:W-:Y:S04]  /*14d00*/  STL [R1+0x2048], R57 ;  /* 0x0020483901007387 */ /* 0x000fe80000100800 */
[----:B--2---:R1:W2:Y:S04]  /*14d10*/  @P0 LDG.E.U16 R30, desc[UR6][R2.64] ;  /* 0x00000006021e0981 */ /* 0x0042a8000c1e1500 */
[----:B------:R-:W1:Y:S01]  /*14d20*/  LDL.LU.64 R2, [R1+0x2068] ;  /* 0x0020680001027983 */ /* 0x000e620000300a00 */
[----:B------:R-:W-:-:S02]  /*14d30*/  PRMT R82, RZ, 0x7610, R82 ;  /* 0x00007610ff527816 */ /* 0x000fc40000000052 */
[----:B------:R-:W-:Y:S02]  /*14d40*/  PRMT R55, RZ, 0x7610, R55 ;  /* 0x00007610ff377816 */ /* 0x000fe40000000037 */
[----:B------:R-:W-:-:S04]  /*14d50*/  PRMT R74, RZ, 0x7610, R74 ;  /* 0x00007610ff4a7816 */ /* 0x000fc8000000004a */
[----:B------:R4:W2:Y:S01]  /*14d60*/  @P0 LDG.E.U16 R55, desc[UR6][R88.64] ;  /* 0x0000000658370981 */ /* 0x0008a2000c1e1500 */
[----:B------:R-:W-:-:S03]  /*14d70*/  PRMT R19, RZ, 0x7610, R19 ;  /* 0x00007610ff137816 */ /* 0x000fc60000000013 */
[----:B------:R-:W2:Y:S01]  /*14d80*/  @P0 LDG.E.U16 R74, desc[UR6][R92.64] ;  /* 0x000000065c4a0981 */ /* 0x000ea2000c1e1500 */
[----:B------:R-:W-:-:S03]  /*14d90*/  PRMT R18, RZ, 0x7610, R18 ;  /* 0x00007610ff127816 */ /* 0x000fc60000000012 */
[----:B------:R-:W2:Y:S04]  /*14da0*/  @P1 LDG.E.U16 R19, desc[UR6][R10.64] ;  /* 0x000000060a131981 */ /* 0x000ea8000c1e1500 */
[----:B------:R-:W2:Y:S04]  /*14db0*/  @P0 LDG.E.U16 R18, desc[UR6][R4.64] ;  /* 0x0000000604120981 */ /* 0x000ea8000c1e1500 */
[----:B---3--:R3:W2:Y:S04]  /*14dc0*/  @P0 LDG.E.U16 R82, desc[UR6][R86.64] ;  /* 0x0000000656520981 */ /* 0x0086a8000c1e1500 */
[----:B------:R-:W3:Y:S04]  /*14dd0*/  LDL.LU.64 R86, [R1+0x2060] ;  /* 0x0020600001567983 */ /* 0x000ee80000300a00 */
[----:B------:R-:W2:Y:S04]  /*14de0*/  LDL.64 R32, [R1+0x50] ;  /* 0x0000500001207983 */ /* 0x000ea80000100a00 */
[----:B------:R-:W4:Y:S04]  /*14df0*/  LDL.LU.64 R88, [R1+0x2058] ;  /* 0x0020580001587983 */ /* 0x000f280000300a00 */
[----:B------:R-:W2:Y:S04]  /*14e00*/  LDL R54, [R1+0x1414] ;  /* 0x0014140001367983 */ /* 0x000ea80000100800 */
[----:B------:R-:W2:Y:S01]  /*14e10*/  LDL.LU.64 R92, [R1+0x2050] ;  /* 0x00205000015c7983 */ /* 0x000ea20000300a00 */
[----:B-1----:R-:W-:-:S06]  /*14e20*/  PRMT R2, RZ, 0x7610, R2 ;  /* 0x00007610ff027816 */ /* 0x002fcc0000000002 */
[----:B------:R-:W3:Y:S01]  /*14e30*/  @P0 LDG.E.U16 R2, desc[UR6][R40.64] ;  /* 0x0000000628020981 */ /* 0x000ee2000c1e1500 */
[----:B------:R-:W-:Y:S02]  /*14e40*/  PRMT R35, RZ, 0x7610, R35 ;  /* 0x00007610ff237816 */ /* 0x000fe40000000023 */
[----:B------:R-:W-:Y:S02]  /*14e50*/  PRMT R26, RZ, 0x7610, R26 ;  /* 0x00007610ff1a7816 */ /* 0x000fe4000000001a */
[----:B------:R-:W-:Y:S02]  /*14e60*/  PRMT R31, RZ, 0x7610, R31 ;  /* 0x00007610ff1f7816 */ /* 0x000fe4000000001f */
[----:B------:R-:W-:Y:S01]  /*14e70*/  PRMT R34, RZ, 0x7610, R34 ;  /* 0x00007610ff227816 */ /* 0x000fe20000000022 */
[----:B------:R-:W3:Y:S01]  /*14e80*/  @P0 LDG.E.U16 R35, desc[UR6][R56.64] ;  /* 0x0000000638230981 */ /* 0x000ee2000c1e1500 */
[----:B------:R-:W-:Y:S02]  /*14e90*/  PRMT R42, RZ, 0x7610, R42 ;  /* 0x00007610ff2a7816 */ /* 0x000fe4000000002a */
[----:B------:R-:W-:Y:S01]  /*14ea0*/  PRMT R66, RZ, 0x7610, R66 ;  /* 0x00007610ff427816 */ /* 0x000fe20000000042 */
[----:B------:R-:W3:Y:S01]  /*14eb0*/  @P0 LDG.E.U16 R26, desc[UR6][R24.64] ;  /* 0x00000006181a0981 */ /* 0x000ee2000c1e1500 */
[----:B------:R-:W-:-:S02]  /*14ec0*/  PRMT R47, RZ, 0x7610, R47 ;  /* 0x00007610ff2f7816 */ /* 0x000fc4000000002f */
[----:B------:R-:W-:Y:S01]  /*14ed0*/  PRMT R3, RZ, 0x7610, R3 ;  /* 0x00007610ff037816 */ /* 0x000fe20000000003 */
[----:B------:R-:W3:Y:S01]  /*14ee0*/  @P0 LDG.E.U16 R31, desc[UR6][R84.64] ;  /* 0x00000006541f0981 */ /* 0x000ee2000c1e1500 */
        /* <DEDUP_REMOVED lines=8> */
[----:B------:R-:W3:Y:S04]  /*14f70*/  @P0 LDG.E.U16 R66, desc[UR6][R80.64] ;  /* 0x0000000650420981 */ /* 0x000ee8000c1e1500 */
[----:B------:R-:W3:Y:S04]  /*14f80*/  @P0 LDG.E.U16 R47, desc[UR6][R48.64] ;  /* 0x00000006302f0981 */ /* 0x000ee8000c1e1500 */
[----:B------:R-:W3:Y:S01]  /*14f90*/  @P0 LDG.E.U16 R3, desc[UR6][R16.64] ;  /* 0x0000000610030981 */ /* 0x000ee2000c1e1500 */
[----:B----4-:R-:W-:-:S02]  /*14fa0*/  PRMT R88, RZ, 0x7610, R88 ;  /* 0x00007610ff587816 */ /* 0x010fc40000000058 */
[----:B------:R-:W-:Y:S01]  /*14fb0*/  PRMT R89, RZ, 0x7610, R89 ;  /* 0x00007610ff597816 */ /* 0x000fe20000000059 */
[----:B------:R-:W4:Y:S04]  /*14fc0*/  @P0 LDG.E.U16 R78, desc[UR6][R76.64] ;  /* 0x000000064c4e0981 */ /* 0x000f28000c1e1500 */
[----:B------:R-:W4:Y:S04]  /*14fd0*/  @P0 LDG.E.U16 R62, desc[UR6][R44.64] ;  /* 0x000000062c3e0981 */ /* 0x000f28000c1e1500 */
[----:B------:R-:W4:Y:S04]  /*14fe0*/  @P0 LDG.E.U16 R67, desc[UR6][R12.64] ;  /* 0x000000060c430981 */ /* 0x000f28000c1e1500 */
[----:B------:R-:W4:Y:S04]  /*14ff0*/  @P0 LDG.E.U16 R75, desc[UR6][R72.64] ;  /* 0x00000006484b0981 */ /* 0x000f28000c1e1500 */
[----:B------:R-:W4:Y:S04]  /*15000*/  @P0 LDG.E.U16 R79, desc[UR6][R8.64] ;  /* 0x00000006084f0981 */ /* 0x000f28000c1e1500 */
[----:B--2---:R1:W2:Y:S04]  /*15010*/  @P0 LDG.E.U16 R88, desc[UR6][R32.64] ;  /* 0x0000000620580981 */ /* 0x0042a8000c1e1500 */
[----:B------:R-:W2:Y:S04]  /*15020*/  @P0 LDG.E.U16 R89, desc[UR6][R68.64] ;  /* 0x0000000644590981 */ /* 0x000ea8000c1e1500 */
[----:B------:R-:W2:Y:S01]  /*15030*/  @P0 LDG.E.U16 R90, desc[UR6][R36.64] ;  /* 0x00000006245a0981 */ /* 0x000ea2000c1e1500 */
[----:B------:R-:W-:-:S02]  /*15040*/  PRMT R63, RZ, 0x7610, R63 ;  /* 0x00007610ff3f7816 */ /* 0x000fc4000000003f */
[----:B------:R-:W-:Y:S02]  /*15050*/  PRMT R83, RZ, 0x7610, R83 ;  /* 0x00007610ff537816 */ /* 0x000fe40000000053 */
[----:B---3--:R-:W-:Y:S02]  /*15060*/  PRMT R86, RZ, 0x7610, R86 ;  /* 0x00007610ff567816 */ /* 0x008fe40000000056 */
[----:B------:R-:W-:Y:S01]  /*15070*/  PRMT R87, RZ, 0x7610, R87 ;  /* 0x00007610ff577816 */ /* 0x000fe20000000057 */
[----:B------:R-:W3:Y:S04]  /*15080*/  @P1 LDG.E.U16 R63, desc[UR6][R14.64] ;  /* 0x000000060e3f1981 */ /* 0x000ee8000c1e1500 */
[----:B------:R-:W2:Y:S04]  /*15090*/  @P1 LDG.E.U16 R83, desc[UR6][R70.64] ;  /* 0x0000000646531981 */ /* 0x000ea8000c1e1500 */
[----:B------:R-:W2:Y:S04]  /*150a0*/  @P1 LDG.E.U16 R86, desc[UR6][R38.64] ;  /* 0x0000000626561981 */ /* 0x000ea8000c1e1500 */
[----:B------:R-:W2:Y:S04]  /*150b0*/  @P1 LDG.E.U16 R87, desc[UR6][R6.64] ;  /* 0x0000000606571981 */ /* 0x000ea8000c1e1500 */
[----:B------:R1:W-:Y:S04]  /*150c0*/  STL [R1+0x1190], R2 ;  /* 0x0011900201007387 */ /* 0x0003e80000100800 */
[----:B0-----:R-:W2:Y:S04]  /*150d0*/  LDL.LU R58, [R1+0x126c] ;  /* 0x00126c00013a7983 */ /* 0x001ea80000300800 */
[----:B------:R-:W3:Y:S01]  /*150e0*/  LDL.LU R91, [R1+0x1268] ;  /* 0x00126800015b7983 */ /* 0x000ee20000300800 */
[----:B-1----:R-:W0:Y:S03]  /*150f0*/  S2R R2, SR_TID.X ;  /* 0x0000000000027919 */ /* 0x002e260000002100 */
[----:B------:R-:W4:Y:S04]  /*15100*/  LDL.LU R29, [R1+0x1264] ;  /* 0x00126400011d7983 */ /* 0x000f280000300800 */
[----:B------:R-:W4:Y:S04]  /*15110*/  LDL.LU R28, [R1+0x1260] ;  /* 0x00126000011c7983 */ /* 0x000f280000300800 */
[----:B------:R-:W4:Y:S04]  /*15120*/  LDL.LU R59, [R1+0x125c] ;  /* 0x00125c00013b7983 */ /* 0x000f280000300800 */
[----:B------:R1:W-:Y:S01]  /*15130*/  STL [R1+0x1188], R19 ;  /* 0x0011881301007387 */ /* 0x0003e20000100800 */
[----:B0-----:R-:W-:-:S04]  /*15140*/  SHF.R.U32.HI R2, RZ, 0x5, R2 ;  /* 0x00000005ff027819 */ /* 0x001fc80000011602 */
[----:B------:R-:W-:Y:S01]  /*15150*/  ISETP.NE.U32.AND P0, PT, R2, RZ, PT ;  /* 0x000000ff0200720c */ /* 0x000fe20003f05070 */
[----:B------:R-:W-:Y:S02]  /*15160*/  IMAD R2, R93, 0x40, R92 ;  /* 0x000000405d027824 */ /* 0x000fe400078e025c */
[C---:B------:R-:W-:Y:S02]  /*15170*/  VIADD R93, R54.reuse, 0x20000 ;  /* 0x00020000365d7836 */ /* 0x040fe40000000000 */
[----:B------:R-:W-:-:S03]  /*15180*/  VIADD R92, R54, 0x44000 ;  /* 0x00044000365c7836 */ /* 0x000fc60000000000 */
[----:B------:R-:W-:Y:S01]  /*15190*/  SHF.R.U32.HI R93, RZ, 0x4, R93 ;  /* 0x00000004ff5d7819 */ /* 0x000fe2000001165d */
[----:B------:R0:W-:Y:S01]  /*151a0*/  STL [R1+0x11a4], R18 ;  /* 0x0011a41201007387 */ /* 0x0001e20000100800 */
[----:B------:R-:W-:-:S04]  /*151b0*/  SHF.R.U32.HI R92, RZ, 0x4, R92 ;  /* 0x00000004ff5c7819 */ /* 0x000fc8000001165c */
[----:B-1----:R-:W-:Y:S02]  /*151c0*/  SGXT.U32 R19, R92, 0xe ;  /* 0x0000000e5c13781a */ /* 0x002fe40000000000 */
[----:B0-----:R-:W-:-:S05]  /*151d0*/  SGXT.U32 R18, R93, 0xe ;  /* 0x0000000e5d12781a */ /* 0x001fca0000000000 */
[----:B------:R0:W-:Y:S01]  /*151e0*/  STL [R1+0x11b0], R18 ;  /* 0x0011b01201007387 */ /* 0x0001e20000100800 */
[----:B------:R-:W-:-:S03]  /*151f0*/  IADD3 R92, P1, PT, R18, 0x8000080, RZ ;  /* 0x08000080125c7810 */ /* 0x000fc60007f3e0ff */
[----:B------:R-:W4:Y:S04]  /*15200*/  LDL.LU R50, [R1+0x1258] ;  /* 0x0012580001327983 */ /* 0x000f280000300800 */
[----:B------:R-:W4:Y:S04]  /*15210*/  LDL.LU R60, [R1+0x1254] ;  /* 0x00125400013c7983 */ /* 0x000f280000300800 */
[----:B------:R1:W-:Y:S04]  /*15220*/  STL [R1+0x11ac], R19 ;  /* 0x0011ac1301007387 */ /* 0x0003e80000100800 */
[----:B------:R-:W4:Y:S04]  /*15230*/  LDL.LU R27, [R1+0x1250] ;  /* 0x00125000011b7983 */ /* 0x000f280000300800 */
[----:B0-----:R-:W4:Y:S01]  /*15240*/  LDL.LU R18, [R1+0x124c] ;  /* 0x00124c0001127983 */ /* 0x001f220000300800 */
[----:B------:R-:W-:-:S03]  /*15250*/  R2UR UR8, R92 ;  /* 0x000000005c0872ca */ /* 0x000fc600000e0000 */
[----:B------:R-:W4:Y:S01]  /*15260*/  LDL.LU R54, [R1+0x1248] ;  /* 0x0012480001367983 */ /* 0x000f220000300800 */
[----:B------:R-:W-:-:S03]  /*15270*/  IADD3 R92, P3, PT, R19, 0x2, RZ ;  /* 0x00000002135c7810 */ /* 0x000fc60007f7e0ff */
[----:B------:R-:W4:Y:S04]  /*15280*/  LDL.LU R46, [R1+0x1244] ;  /* 0x00124400012e7983 */ /* 0x000f280000300800 */
[----:B------:R-:W4:Y:S04]  /*15290*/  LDL.LU R32, [R1+0x1240] ;  /* 0x0012400001207983 */ /* 0x000f280000300800 */
[----:B------:R-:W4:Y:S04]  /*152a0*/  LDL.LU R61, [R1+0x123c] ;  /* 0x00123c00013d7983 */ /* 0x000f280000300800 */
[----:B------:R-:W4:Y:S04]  /*152b0*/  LDL.LU R23, [R1+0x1238] ;  /* 0x0012380001177983 */ /* 0x000f280000300800 */
[----:B-1----:R-:W4:Y:S01]  /*152c0*/  LDL.LU R19, [R1+0x1234] ;  /* 0x0012340001137983 */ /* 0x002f220000300800 */
[----:B------:R-:W-:-:S03]  /*152d0*/  LOP3.LUT R33, R0, 0x60, RZ, 0x3c, !PT ;  /* 0x0000006000217812 */ /* 0x000fc600078e3cff */
[----:B------:R-:W4:Y:S04]  /*152e0*/  LDL.LU R22, [R1+0x1230] ;  /* 0x0012300001167983 */ /* 0x000f280000300800 */
[----:B------:R-:W4:Y:S04]  /*152f0*/  LDL.LU R65, [R1+0x122c] ;  /* 0x00122c0001417983 */ /* 0x000f280000300800 */
[----:B------:R-:W4:Y:S04]  /*15300*/  LDL.LU R64, [R1+0x1228] ;  /* 0x0012280001407983 */ /* 0x000f280000300800 */
[----:B------:R-:W4:Y:S04]  /*15310*/  LDL.LU R51, [R1+0x1224] ;  /* 0x0012240001337983 */ /* 0x000f280000300800 */
[----:B------:R-:W4:Y:S04]  /*15320*/  LDL.LU R43, [R1+0x1220] ;  /* 0x00122000012b7983 */ /* 0x000f280000300800 */
[----:B--2---:R-:W-:Y:S04]  /*15330*/  STS.U16 [R33+UR76+0x12300], R58 ;  /* 0x0123003a21007988 */ /* 0x004fe8000800044c */
[----:B---3--:R-:W-:Y:S04]  /*15340*/  STS.U16 [R33+UR76+0x2700], R91 ;  /* 0x0027005b21007988 */ /* 0x008fe8000800044c */
[----:B----4-:R-:W-:Y:S04]  /*15350*/  STS.U16 [R33+UR76+0x12700], R29 ;  /* 0x0127001d21007988 */ /* 0x010fe8000800044c */
[----:B------:R-:W-:Y:S04]  /*15360*/  STS.U16 [R33+UR76+0x2b00], R28 ;  /* 0x002b001c21007988 */ /* 0x000fe8000800044c */
[----:B------:R0:W-:Y:S04]  /*15370*/  STS.U16 [R33+UR76+0x12b00], R59 ;  /* 0x012b003b21007988 */ /* 0x0001e8000800044c */
[----:B0-----:R-:W2:Y:S04]  /*15380*/  LDL.LU R59, [R1+0x121c] ;  /* 0x00121c00013b7983 */ /* 0x001ea80000300800 */
[----:B------:R-:W-:Y:S04]  /*15390*/  STS.U16 [R33+UR76+0x2f00], R50 ;  /* 0x002f003221007988 */ /* 0x000fe8000800044c */
[----:B------:R0:W-:Y:S04]  /*153a0*/  STS.U16 [R33+UR76+0x12f00], R60 ;  /* 0x012f003c21007988 */ /* 0x0001e8000800044c */
[----:B------:R1:W-:Y:S04]  /*153b0*/  STS.U16 [R33+UR76+0x3300], R27 ;  /* 0x0033001b21007988 */ /* 0x0003e8000800044c */
[----:B0-----:R-:W3:Y:S04]  /*153c0*/  LDL.LU R60, [R1+0x1218] ;  /* 0x00121800013c7983 */ /* 0x001ee80000300800 */
[----:B------:R0:W-:Y:S04]  /*153d0*/  STS.U16 [R33+UR76+0x13300], R18 ;  /* 0x0133001221007988 */ /* 0x0001e8000800044c */
[----:B-1----:R-:W4:Y:S04]  /*153e0*/  LDL.LU R27, [R1+0x1214] ;  /* 0x00121400011b7983 */ /* 0x002f280000300800 */
[----:B------:R1:W-:Y:S04]  /*153f0*/  STS.U16 [R33+UR76+0x3700], R54 ;  /* 0x0037003621007988 */ /* 0x0003e8000800044c */
[----:B0-----:R-:W4:Y:S04]  /*15400*/  LDL.LU R18, [R1+0x1210] ;  /* 0x0012100001127983 */ /* 0x001f280000300800 */
[----:B------:R0:W-:Y:S04]  /*15410*/  STS.U16 [R33+UR76+0x13700], R46 ;  /* 0x0137002e21007988 */ /* 0x0001e8000800044c */
[----:B-1----:R-:W4:Y:S04]  /*15420*/  LDL.LU R54, [R1+0x120c] ;  /* 0x00120c0001367983 */ /* 0x002f280000300800 */
[----:B------:R1:W-:Y:S04]  /*15430*/  STS.U16 [R33+UR76+0x3b00], R32 ;  /* 0x003b002021007988 */ /* 0x0003e8000800044c */
[----:B------:R-:W-:Y:S04]  /*15440*/  STS.U16 [R33+UR76+0x13b00], R61 ;  /* 0x013b003d21007988 */ /* 0x000fe8000800044c */
[----:B0-----:R-:W4:Y:S04]  /*15450*/  LDL.LU R46, [R1+0x1208] ;  /* 0x00120800012e7983 */ /* 0x001f280000300800 */
[----:B------:R-:W-:Y:S04]  /*15460*/  STS.U16 [R33+UR76+0x3f00], R23 ;  /* 0x003f001721007988 */ /* 0x000fe8000800044c */
[----:B-1----:R-:W4:Y:S04]  /*15470*/  LDL.LU R32, [R1+0x1204] ;  /* 0x0012040001207983 */ /* 0x002f280000300800 */
[----:B------:R0:W-:Y:S04]  /*15480*/  STS.U16 [R33+UR76+0x13f00], R19 ;  /* 0x013f001321007988 */ /* 0x0001e8000800044c */
[----:B0-----:R-:W4:Y:S04]  /*15490*/  LDL.LU R19, [R1+0x1200] ;  /* 0x0012000001137983 */ /* 0x001f280000300800 */
[----:B------:R0:W-:Y:S04]  /*154a0*/  STS.U16 [R33+UR76+0x4300], R22 ;  /* 0x0043001621007988 */ /* 0x0001e8000800044c */
[----:B------:R1:W-:Y:S04]  /*154b0*/  STS.U16 [R33+UR76+0x14300], R65 ;  /* 0x0143004121007988 */ /* 0x0003e8000800044c */
[----:B------:R-:W-:Y:S04]  /*154c0*/  STS.U16 [R33+UR76+0x4700], R64 ;  /* 0x0047004021007988 */ /* 0x000fe8000800044c */
[----:B0-----:R-:W4:Y:S04]  /*154d0*/  LDL.LU R22, [R1+0x11fc] ;  /* 0x0011fc0001167983 */ /* 0x001f280000300800 */
[----:B-1----:R-:W4:Y:S04]  /*154e0*/  LDL.LU R65, [R1+0x11f8] ;  /* 0x0011f80001417983 */ /* 0x002f280000300800 */
[----:B------:R0:W-:Y:S04]  /*154f0*/  STS.U16 [R33+UR76+0x14700], R51 ;  /* 0x0147003321007988 */ /* 0x0001e8000800044c */
[----:B------:R1:W-:Y:S04]  /*15500*/  STS.U16 [R33+UR76+0x4b00], R43 ;  /* 0x004b002b21007988 */ /* 0x0003e8000800044c */
[----:B0-----:R-:W4:Y:S04]  /*15510*/  LDL.LU R51, [R1+0x11f4] ;  /* 0x0011f40001337983 */ /* 0x001f280000300800 */
[----:B------:R-:W4:Y:S04]  /*15520*/  LDL.LU R58, [R1+0x11f0] ;  /* 0x0011f000013a7983 */ /* 0x000f280000300800 */
[----:B------:R-:W4:Y:S04]  /*15530*/  LDL.LU R91, [R1+0x11ec] ;  /* 0x0011ec00015b7983 */ /* 0x000f280000300800 */
[----:B------:R-:W4:Y:S04]  /*15540*/  LDL.LU R29, [R1+0x11e8] ;  /* 0x0011e800011d7983 */ /* 0x000f280000300800 */
[----:B------:R-:W4:Y:S04]  /*15550*/  LDL.LU R28, [R1+0x11e4] ;  /* 0x0011e400011c7983 */ /* 0x000f280000300800 */
[----:B-1----:R-:W4:Y:S04]  /*15560*/  LDL.LU R43, [R1+0x11e0] ;  /* 0x0011e000012b7983 */ /* 0x002f280000300800 */
[----:B------:R-:W4:Y:S04]  /*15570*/  LDL.LU R50, [R1+0x11dc] ;  /* 0x0011dc0001327983 */ /* 0x000f280000300800 */
[----:B------:R-:W4:Y:S04]  /*15580*/  LDL.LU R23, [R1+0x11d8] ;  /* 0x0011d80001177983 */ /* 0x000f280000300800 */
[----:B------:R-:W4:Y:S04]  /*15590*/  LDL.LU R64, [R1+0x11d4] ;  /* 0x0011d40001407983 */ /* 0x000f280000300800 */
[----:B--2---:R0:W-:Y:S04]  /*155a0*/  STS.U16 [R33+UR76+0x14b00], R59 ;  /* 0x014b003b21007988 */ /* 0x0041e8000800044c */
[----:B0-----:R-:W2:Y:S04]  /*155b0*/  LDL.LU R59, [R1+0x11d0] ;  /* 0x0011d000013b7983 */ /* 0x001ea80000300800 */
[----:B---3--:R-:W-:Y:S04]  /*155c0*/  STS.U16 [R33+UR76+0x4f00], R60 ;  /* 0x004f003c21007988 */ /* 0x008fe8000800044c */
[----:B----4-:R-:W-:Y:S04]  /*155d0*/  STS.U16 [R33+UR76+0x14f00], R27 ;  /* 0x014f001b21007988 */ /* 0x010fe8000800044c */
[----:B------:R0:W-:Y:S04]  /*155e0*/  STS.U16 [R33+UR76+0x5300], R18 ;  /* 0x0053001221007988 */ /* 0x0001e8000800044c */
[----:B------:R1:W-:Y:S04]  /*155f0*/  STS.U16 [R33+UR76+0x15300], R54 ;  /* 0x0153003621007988 */ /* 0x0003e8000800044c */
[----:B0-----:R-:W3:Y:S04]  /*15600*/  LDL.LU R18, [R1+0x11cc] ;  /* 0x0011cc0001127983 */ /* 0x001ee80000300800 */
[----:B------:R-:W4:Y:S04]  /*15610*/  LDL.LU R27, [R1+0x11c8] ;  /* 0x0011c800011b7983 */ /* 0x000f280000300800 */
[----:B-1----:R-:W4:Y:S04]  /*15620*/  LDL.LU R54, [R1+0x11c4] ;  /* 0x0011c40001367983 */ /* 0x002f280000300800 */
[----:B------:R0:W-:Y:S04]  /*15630*/  STS.U16 [R33+UR76+0x5700], R46 ;  /* 0x0057002e21007988 */ /* 0x0001e8000800044c */
[----:B------:R-:W4:Y:S04]  /*15640*/  LDL.LU R61, [R1+0x127c] ;  /* 0x00127c00013d7983 */ /* 0x000f280000300800 */
[----:B------:R-:W-:Y:S04]  /*15650*/  STS.U16 [R33+UR76+0x15700], R32 ;  /* 0x0157002021007988 */ /* 0x000fe8000800044c */
[----:B------:R-:W4:Y:S04]  /*15660*/  LDL.LU R60, [R1+0x1278] ;  /* 0x00127800013c7983 */ /* 0x000f280000300800 */
[----:B0-----:R-:W4:Y:S04]  /*15670*/  LDL.LU R46, [R1+0x11c0] ;  /* 0x0011c000012e7983 */ /* 0x001f280000300800 */
[----:B------:R0:W-:Y:S04]  /*15680*/  STS.U16 [R33+UR76+0x5b00], R19 ;  /* 0x005b001321007988 */ /* 0x0001e8000800044c */
[----:B0-----:R-:W4:Y:S04]  /*15690*/  LDL.LU R19, [R1+0x11bc] ;  /* 0x0011bc0001137983 */ /* 0x001f280000300800 */
[----:B------:R0:W-:Y:S04]  /*156a0*/  STS.U16 [R33+UR76+0x15b00], R22 ;  /* 0x015b001621007988 */ /* 0x0001e8000800044c */
[----:B------:R1:W-:Y:S04]  /*156b0*/  STS.U16 [R33+UR76+0x5f00], R65 ;  /* 0x005f004121007988 */ /* 0x0003e8000800044c */
[----:B0-----:R-:W4:Y:S04]  /*156c0*/  LDL.LU R22, [R1+0x1394] ;  /* 0x0013940001167983 */ /* 0x001f280000300800 */
[----:B------:R-:W4:Y:S04]  /*156d0*/  LDL.LU R32, [R1+0x1390] ;  /* 0x0013900001207983 */ /* 0x000f280000300800 */
[----:B------:R0:W-:Y:S04]  /*156e0*/  STS.U16 [R33+UR76+0x15f00], R51 ;  /* 0x015f003321007988 */ /* 0x0001e8000800044c */
[----:B------:R-:W-:Y:S04]  /*156f0*/  STS.U16 [R33+UR76+0x6300], R58 ;  /* 0x0063003a21007988 */ /* 0x000fe8000800044c */
[----:B------:R-:W-:Y:S04]  /*15700*/  STS.U16 [R33+UR76+0x16300], R91 ;  /* 0x0163005b21007988 */ /* 0x000fe8000800044c */
[----:B------:R-:W-:Y:S04]  /*15710*/  STS.U16 [R33+UR76+0x6700], R29 ;  /* 0x0067001d21007988 */ /* 0x000fe8000800044c */
[----:B------:R-:W-:Y:S04]  /*15720*/  STS.U16 [R33+UR76+0x16700], R28 ;  /* 0x0167001c21007988 */ /* 0x000fe8000800044c */
[----:B-1----:R-:W4:Y:S04]  /*15730*/  LDL.LU R65, [R1+0x138c] ;  /* 0x00138c0001417983 */ /* 0x002f280000300800 */
[----:B------:R1:W-:Y:S04]  /*15740*/  STS.U16 [R33+UR76+0x6b00], R43 ;  /* 0x006b002b21007988 */ /* 0x0003e8000800044c */
[----:B0-----:R-:W4:Y:S04]  /*15750*/  LDL.LU R51, [R1+0x1388] ;  /* 0x0013880001337983 */ /* 0x001f280000300800 */
[----:B------:R-:W-:Y:S04]  /*15760*/  STS.U16 [R33+UR76+0x16b00], R50 ;  /* 0x016b003221007988 */ /* 0x000fe8000800044c */
[----:B-1----:R-:W4:Y:S04]  /*15770*/  LDL.LU R43, [R1+0x1384] ;  /* 0x00138400012b7983 */ /* 0x002f280000300800 */
[----:B------:R0:W-:Y:S04]  /*15780*/  STS.U16 [R33+UR76+0x6f00], R23 ;  /* 0x006f001721007988 */ /* 0x0001e8000800044c */
[----:B------:R1:W-:Y:S04]  /*15790*/  STS.U16 [R33+UR76+0x16f00], R64 ;  /* 0x016f004021007988 */ /* 0x0003e8000800044c */
[----:B0-----:R-:W4:Y:S04]  /*157a0*/  LDL.LU R23, [R1+0x1380] ;  /* 0x0013800001177983 */ /* 0x001f280000300800 */
[----:B-1----:R-:W4:Y:S04]  /*157b0*/  LDL.LU R64, [R1+0x1370] ;  /* 0x0013700001407983 */ /* 0x002f280000300800 */
[----:B--2---:R0:W-:Y:S04]  /*157c0*/  STS.U16 [R33+UR76+0x7300], R59 ;  /* 0x0073003b21007988 */ /* 0x0041e8000800044c */
[----:B0-----:R-:W2:Y:S04]  /*157d0*/  LDL.LU R59, [R1+0x136c] ;  /* 0x00136c00013b7983 */ /* 0x001ea80000300800 */
[----:B---3--:R0:W-:Y:S04]  /*157e0*/  STS.U16 [R33+UR76+0x17300], R18 ;  /* 0x0173001221007988 */ /* 0x0081e8000800044c */
[----:B----4-:R1:W-:Y:S04]  /*157f0*/  STS.U16 [R33+UR76+0x7700], R27 ;  /* 0x0077001b21007988 */ /* 0x0103e8000800044c */
[----:B------:R3:W-:Y:S04]  /*15800*/  STS.U16 [R33+UR76+0x17700], R54 ;  /* 0x0177003621007988 */ /* 0x0007e8000800044c */
[----:B0-----:R-:W4:Y:S01]  /*15810*/  LDL.LU R18, [R1+0x134c] ;  /* 0x00134c0001127983 */ /* 0x001f220000300800 */
[----:B-1----:R-:W-:-:S03]  /*15820*/  LOP3.LUT R27, R0, 0x70, RZ, 0x3c, !PT ;  /* 0x00000070001b7812 */ /* 0x002fc600078e3cff */
[----:B------:R-:W-:Y:S04]  /*15830*/  STS.U16 [R33+UR76+0x7b00], R61 ;  /* 0x007b003d21007988 */ /* 0x000fe8000800044c */
[----:B---3--:R-:W3:Y:S04]  /*15840*/  LDL.LU R54, [R1+0x1348] ;  /* 0x0013480001367983 */ /* 0x008ee80000300800 */
[----:B------:R-:W-:Y:S04]  /*15850*/  STS.U16 [R33+UR76+0x17b00], R60 ;  /* 0x017b003c21007988 */ /* 0x000fe8000800044c */
[----:B------:R-:W-:Y:S04]  /*15860*/  STS.U16 [R33+UR76+0x7f00], R46 ;  /* 0x007f002e21007988 */ /* 0x000fe8000800044c */
[----:B------:R-:W-:Y:S04]  /*15870*/  STL [R1+0x10ac], R27 ;  /* 0x0010ac1b01007387 */ /* 0x000fe80000100800 */
[----:B------:R0:W-:Y:S04]  /*15880*/  STS.U16 [R33+UR76+0x17f00], R19 ;  /* 0x017f001321007988 */ /* 0x0001e8000800044c */
[----:B0-----:R-:W3:Y:S01]  /*15890*/  LDL.LU R19, [R1+0x1344] ;  /* 0x0013440001137983 */ /* 0x001ee20000300800 */
[----:B------:R-:W-:-:S02]  /*158a0*/  R2UR UR10, R92 ;  /* 0x000000005c0a72ca */ /* 0x000fc400000e0000 */
[----:B------:R-:W-:Y:S01]  /*158b0*/  CS2R R92, SRZ ;  /* 0x00000000005c7805 */ /* 0x000fe2000001ff00 */
[----:B------:R0:W-:Y:S05]  /*158c0*/  STS.U16 [R27+UR76+0x380], R22 ;  /* 0x000380161b007988 */ /* 0x0001ea000800044c */
[----:B------:R-:W-:Y:S01]  /*158d0*/  IADD3.X R92, PT, PT, R92, 0x40004040, RZ, P3, !PT ;  /* 0x400040405c5c7810 */ /* 0x000fe20001ffe4ff */
[----:B------:R1:W-:Y:S03]  /*158e0*/  STS.U16 [R27+UR76+0x10380], R32 ;  /* 0x010380201b007988 */ /* 0x0003e6000800044c */
[----:B------:R-:W-:Y:S01]  /*158f0*/  R2UR UR11, R92 ;  /* 0x000000005c0b72ca */ /* 0x000fe200000e0000 */
[----:B0-----:R-:W3:Y:S04]  /*15900*/  LDL.LU R22, [R1+0x1340] ;  /* 0x0013400001167983 */ /* 0x001ee80000300800 */
        /* <DEDUP_REMOVED lines=9> */
[----:B------:R-:W3:Y:S04]  /*159a0*/  LDL.LU R29, [R1+0x1324] ;  /* 0x00132400011d7983 */ /* 0x000ee80000300800 */
[----:B0-----:R-:W3:Y:S04]  /*159b0*/  LDL.LU R65, [R1+0x1320] ;  /* 0x0013200001417983 */ /* 0x001ee80000300800 */
[----:B------:R-:W-:Y:S04]  /*159c0*/  STS.U16 [R27+UR76+0x10b80], R23 ;  /* 0x010b80171b007988 */ /* 0x000fe8000800044c */
[----:B------:R-:W3:Y:S04]  /*159d0*/  LDL.LU R51, [R1+0x131c] ;  /* 0x00131c0001337983 */ /* 0x000ee80000300800 */
[----:B------:R-:W-:Y:S04]  /*159e0*/  STS.U16 [R27+UR76+0xf80], R64 ;  /* 0x000f80401b007988 */ /* 0x000fe8000800044c */
[----:B-1----:R-:W3:Y:S04]  /*159f0*/  LDL.LU R43, [R1+0x1318] ;  /* 0x00131800012b7983 */ /* 0x002ee80000300800 */
[----:B--2---:R0:W-:Y:S04]  /*15a00*/  STS.U16 [R27+UR76+0x10f80], R59 ;  /* 0x010f803b1b007988 */ /* 0x0041e8000800044c */
[----:B0-----:R-:W2:Y:S04]  /*15a10*/  LDL.LU R59, [R1+0x1314] ;  /* 0x00131400013b7983 */ /* 0x001ea80000300800 */
[----:B------:R-:W2:Y:S04]  /*15a20*/  LDL.LU R28, [R1+0x1310] ;  /* 0x00131000011c7983 */ /* 0x000ea80000300800 */
[----:B------:R-:W2:Y:S04]  /*15a30*/  LDL.LU R50, [R1+0x130c] ;  /* 0x00130c0001327983 */ /* 0x000ea80000300800 */
[----:B----4-:R0:W-:Y:S04]  /*15a40*/  STS.U16 [R27+UR76+0x1380], R18 ;  /* 0x001380121b007988 */ /* 0x0101e8000800044c */
[----:B0-----:R-:W4:Y:S04]  /*15a50*/  LDL.LU R18, [R1+0x1308] ;  /* 0x0013080001127983 */ /* 0x001f280000300800 */
[----:B------:R-:W4:Y:S04]  /*15a60*/  LDL.LU R61, [R1+0x1304] ;  /* 0x00130400013d7983 */ /* 0x000f280000300800 */
[----:B------:R-:W4:Y:S04]  /*15a70*/  LDL.LU R60, [R1+0x1300] ;  /* 0x00130000013c7983 */ /* 0x000f280000300800 */
[----:B------:R-:W4:Y:S04]  /*15a80*/  LDL.LU R46, [R1+0x12fc] ;  /* 0x0012fc00012e7983 */ /* 0x000f280000300800 */
[----:B---3--:R0:W-:Y:S04]  /*15a90*/  STS.U16 [R27+UR76+0x11380], R54 ;  /* 0x011380361b007988 */ /* 0x0081e8000800044c */
[----:B------:R-:W3:Y:S04]  /*15aa0*/  LDL.LU R23, [R1+0x12f8] ;  /* 0x0012f80001177983 */ /* 0x000ee80000300800 */
[----:B0-----:R-:W3:Y:S04]  /*15ab0*/  LDL.LU R54, [R1+0x12f4] ;  /* 0x0012f40001367983 */ /* 0x001ee80000300800 */
[----:B------:R0:W-:Y:S04]  /*15ac0*/  STS.U16 [R27+UR76+0x1780], R19 ;  /* 0x001780131b007988 */ /* 0x0001e8000800044c */
[----:B0-----:R-:W3:Y:S04]  /*15ad0*/  LDL.LU R19, [R1+0x12f0] ;  /* 0x0012f00001137983 */ /* 0x001ee80000300800 */
[----:B------:R0:W-:Y:S04]  /*15ae0*/  STS.U16 [R27+UR76+0x11780], R22 ;  /* 0x011780161b007988 */ /* 0x0001e8000800044c */
[----:B------:R-:W3:Y:S04]  /*15af0*/  LDL.LU R64, [R1+0x12ec] ;  /* 0x0012ec0001407983 */ /* 0x000ee80000300800 */
[----:B------:R1:W-:Y:S04]  /*15b00*/  STS.U16 [R27+UR76+0x1b80], R33 ;  /* 0x001b80211b007988 */ /* 0x0003e8000800044c */
[----:B0-----:R-:W3:Y:S04]  /*15b10*/  LDL.LU R22, [R1+0x12e8] ;  /* 0x0012e80001167983 */ /* 0x001ee80000300800 */
[----:B------:R-:W-:Y:S04]  /*15b20*/  STS.U16 [R27+UR76+0x11b80], R92 ;  /* 0x011b805c1b007988 */ /* 0x000fe8000800044c */
[----:B------:R-:W-:Y:S04]  /*15b30*/  STS.U16 [R27+UR76+0x1f80], R57 ;  /* 0x001f80391b007988 */ /* 0x000fe8000800044c */
[----:B------:R-:W-:Y:S04]  /*15b40*/  STS.U16 [R27+UR76+0x11f80], R58 ;  /* 0x011f803a1b007988 */ /* 0x000fe8000800044c */
[----:B------:R-:W-:Y:S04]  /*15b50*/  STS.U16 [R27+UR76+0x2380], R91 ;  /* 0x0023805b1b007988 */ /* 0x000fe8000800044c */
[----:B------:R0:W-:Y:S04]  /*15b60*/  STS.U16 [R27+UR76+0x12380], R32 ;  /* 0x012380201b007988 */ /* 0x0001e8000800044c */
[----:B-1----:R-:W3:Y:S04]  /*15b70*/  LDL.LU R33, [R1+0x12e4] ;  /* 0x0012e40001217983 */ /* 0x002ee80000300800 */
[----:B------:R-:W-:Y:S04]  /*15b80*/  STS.U16 [R27+UR76+0x2780], R29 ;  /* 0x0027801d1b007988 */ /* 0x000fe8000800044c */
[----:B0-----:R-:W3:Y:S04]  /*15b90*/  LDL.LU R32, [R1+0x12e0] ;  /* 0x0012e00001207983 */ /* 0x001ee80000300800 */
[----:B------:R0:W-:Y:S04]  /*15ba0*/  STS.U16 [R27+UR76+0x12780], R65 ;  /* 0x012780411b007988 */ /* 0x0001e8000800044c */
[----:B------:R1:W-:Y:S04]  /*15bb0*/  STS.U16 [R27+UR76+0x2b80], R51 ;  /* 0x002b80331b007988 */ /* 0x0003e8000800044c */
[----:B0-----:R-:W3:Y:S04]  /*15bc0*/  LDL.LU R65, [R1+0x12dc] ;  /* 0x0012dc0001417983 */ /* 0x001ee80000300800 */
[----:B------:R0:W-:Y:S04]  /*15bd0*/  STS.U16 [R27+UR76+0x12b80], R43 ;  /* 0x012b802b1b007988 */ /* 0x0001e8000800044c */
[----:B-1----:R-:W3:Y:S04]  /*15be0*/  LDL.LU R51, [R1+0x12d8] ;  /* 0x0012d80001337983 */ /* 0x002ee80000300800 */
[----:B0-----:R-:W3:Y:S04]  /*15bf0*/  LDL.LU R43, [R1+0x12d4] ;  /* 0x0012d400012b7983 */ /* 0x001ee80000300800 */
[----:B--2---:R0:W-:Y:S04]  /*15c00*/  STS.U16 [R27+UR76+0x2f80], R59 ;  /* 0x002f803b1b007988 */ /* 0x0041e8000800044c */
[----:B------:R-:W-:Y:S04]  /*15c10*/  STS.U16 [R27+UR76+0x12f80], R28 ;  /* 0x012f801c1b007988 */ /* 0x000fe8000800044c */
[----:B------:R-:W-:Y:S04]  /*15c20*/  STS.U16 [R27+UR76+0x3380], R50 ;  /* 0x003380321b007988 */ /* 0x000fe8000800044c */
[----:B0-----:R-:W2:Y:S04]  /*15c30*/  LDL.LU R59, [R1+0x12d0] ;  /* 0x0012d000013b7983 */ /* 0x001ea80000300800 */
[----:B----4-:R0:W-:Y:S04]  /*15c40*/  STS.U16 [R27+UR76+0x13380], R18 ;  /* 0x013380121b007988 */ /* 0x0101e8000800044c */
[----:B------:R-:W-:Y:S04]  /*15c50*/  STS.U16 [R27+UR76+0x3780], R61 ;  /* 0x0037803d1b007988 */ /* 0x000fe8000800044c */
[----:B------:R-:W-:Y:S04]  /*15c60*/  STS.U16 [R27+UR76+0x13780], R60 ;  /* 0x0137803c1b007988 */ /* 0x000fe8000800044c */
[----:B------:R-:W-:Y:S04]  /*15c70*/  STS.U16 [R27+UR76+0x3b80], R46 ;  /* 0x003b802e1b007988 */ /* 0x000fe8000800044c */
[----:B0-----:R-:W4:Y:S04]  /*15c80*/  LDL.LU R18, [R1+0x12cc] ;  /* 0x0012cc0001127983 */ /* 0x001f280000300800 */
[----:B---3--:R-:W-:Y:S04]  /*15c90*/  STS.U16 [R27+UR76+0x13b80], R23 ;  /* 0x013b80171b007988 */ /* 0x008fe8000800044c */
[----:B------:R0:W-:Y:S04]  /*15ca0*/  STS.U16 [R27+UR76+0x3f80], R54 ;  /* 0x003f80361b007988 */ /* 0x0001e8000800044c */
[----:B0-----:R-:W3:Y:S04]  /*15cb0*/  LDL.LU R54, [R1+0x12c8] ;  /* 0x0012c80001367983 */ /* 0x001ee80000300800 */
[----:B------:R0:W-:Y:S04]  /*15cc0*/  STS.U16 [R27+UR76+0x13f80], R19 ;  /* 0x013f80131b007988 */ /* 0x0001e8000800044c */
[----:B0-----:R-:W3:Y:S04]  /*15cd0*/  LDL.LU R19, [R1+0x12c4] ;  /* 0x0012c40001137983 */ /* 0x001ee80000300800 */
[----:B------:R-:W-:Y:S04]  /*15ce0*/  STS.U16 [R27+UR76+0x4380], R64 ;  /* 0x004380401b007988 */ /* 0x000fe8000800044c */
[----:B------:R0:W-:Y:S04]  /*15cf0*/  STS.U16 [R27+UR76+0x14380], R22 ;  /* 0x014380161b007988 */ /* 0x0001e8000800044c */
[----:B0-----:R-:W3:Y:S04]  /*15d00*/  LDL.LU R22, [R1+0x12c0] ;  /* 0x0012c00001167983 */ /* 0x001ee80000300800 */
        /* <DEDUP_REMOVED lines=8> */
[----:B------:R-:W3:Y:S04]  /*15d90*/  LDL.LU R64, [R1+0x12a4] ;  /* 0x0012a40001407983 */ /* 0x000ee80000300800 */
[----:B0-----:R-:W3:Y:S04]  /*15da0*/  LDL.LU R33, [R1+0x12a0] ;  /* 0x0012a00001217983 */ /* 0x001ee80000300800 */
[----:B------:R-:W-:Y:S04]  /*15db0*/  STS.U16 [R27+UR76+0x4b80], R65 ;  /* 0x004b80411b007988 */ /* 0x000fe8000800044c */
[----:B-1----:R-:W3:Y:S04]  /*15dc0*/  LDL.LU R32, [R1+0x129c] ;  /* 0x00129c0001207983 */ /* 0x002ee80000300800 */
[----:B------:R-:W-:Y:S04]  /*15dd0*/  STS.U16 [R27+UR76+0x14b80], R51 ;  /* 0x014b80331b007988 */ /* 0x000fe8000800044c */
[----:B------:R0:W-:Y:S04]  /*15de0*/  STS.U16 [R27+UR76+0x4f80], R43 ;  /* 0x004f802b1b007988 */ /* 0x0001e8000800044c */
[----:B0-----:R-:W3:Y:S04]  /*15df0*/  LDL.LU R43, [R1+0x1298] ;  /* 0x00129800012b7983 */ /* 0x001ee80000300800 */
[----:B------:R-:W3:Y:S04]  /*15e00*/  LDL.LU R29, [R1+0x1294] ;  /* 0x00129400011d7983 */ /* 0x000ee80000300800 */
[----:B------:R-:W3:Y:S04]  /*15e10*/  LDL.LU R46, [R1+0x1290] ;  /* 0x00129000012e7983 */ /* 0x000ee80000300800 */
[----:B--2---:R0:W-:Y:S04]  /*15e20*/  STS.U16 [R27+UR76+0x14f80], R59 ;  /* 0x014f803b1b007988 */ /* 0x0041e8000800044c */
[----:B0-----:R-:W2:Y:S04]  /*15e30*/  LDL.LU R59, [R1+0x128c] ;  /* 0x00128c00013b7983 */ /* 0x001ea80000300800 */
[----:B------:R-:W2:Y:S04]  /*15e40*/  LDL.LU R60, [R1+0x1288] ;  /* 0x00128800013c7983 */ /* 0x000ea80000300800 */
[----:B------:R-:W2:Y:S04]  /*15e50*/  LDL.LU R61, [R1+0x1284] ;  /* 0x00128400013d7983 */ /* 0x000ea80000300800 */
[----:B------:R-:W2:Y:S04]  /*15e60*/  LDL.LU R23, [R1+0x1280] ;  /* 0x0012800001177983 */ /* 0x000ea80000300800 */
[----:B------:R-:W2:Y:S04]  /*15e70*/  LDL.LU R51, [R1+0x1274] ;  /* 0x0012740001337983 */ /* 0x000ea80000300800 */
[----:B----4-:R0:W-:Y:S04]  /*15e80*/  STS.U16 [R27+UR76+0x5380], R18 ;  /* 0x005380121b007988 */ /* 0x0101e8000800044c */
[----:B0-----:R-:W4:Y:S04]  /*15e90*/  LDL.LU R18, [R1+0x1270] ;  /* 0x0012700001127983 */ /* 0x001f280000300800 */
[----:B---3--:R0:W-:Y:S04]  /*15ea0*/  STS.U16 [R27+UR76+0x15380], R54 ;  /* 0x015380361b007988 */ /* 0x0081e8000800044c */
[----:B0-----:R-:W3:Y:S04]  /*15eb0*/  LDL.LU R54, [R1+0x11b8] ;  /* 0x0011b80001367983 */ /* 0x001ee80000300800 */
[----:B------:R0:W-:Y:S04]  /*15ec0*/  STS.U16 [R27+UR76+0x5780], R19 ;  /* 0x005780131b007988 */ /* 0x0001e8000800044c */
[----:B0-----:R-:W3:Y:S04]  /*15ed0*/  LDL.LU R19, [R1+0x11b4] ;  /* 0x0011b40001137983 */ /* 0x001ee80000300800 */
[----:B------:R-:W3:Y:S04]  /*15ee0*/  LDL.LU R65, [R1+0x1158] ;  /* 0x0011580001417983 */ /* 0x000ee80000300800 */
[----:B------:R0:W-:Y:S04]  /*15ef0*/  STS.U16 [R27+UR76+0x15780], R22 ;  /* 0x015780161b007988 */ /* 0x0001e8000800044c */
[----:B------:R1:W-:Y:S04]  /*15f00*/  STS.U16 [R27+UR76+0x5b80], R57 ;  /* 0x005b80391b007988 */ /* 0x0003e8000800044c */
[----:B------:R1:W-:Y:S04]  /*15f10*/  STS.U16 [R27+UR76+0x15b80], R58 ;  /* 0x015b803a1b007988 */ /* 0x0003e8000800044c */
[----:B0-----:R-:W3:Y:S04]  /*15f20*/  LDL.LU R22, [R1+0x1128] ;  /* 0x0011280001167983 */ /* 0x001ee80000300800 */
[----:B-1----:R0:W5:Y:S04]  /*15f30*/  LDL.LU R57, [R1+0x2048] ;  /* 0x0020480001397983 */ /* 0x0021680000300800 */
[----:B------:R1:W-:Y:S04]  /*15f40*/  STS.U16 [R27+UR76+0x5f80], R91 ;  /* 0x005f805b1b007988 */ /* 0x0003e8000800044c */
[----:B------:R-:W3:Y:S04]  /*15f50*/  LDL.LU R58, [R1+0x2044] ;  /* 0x00204400013a7983 */ /* 0x000ee80000300800 */
[----:B------:R0:W-:Y:S04]  /*15f60*/  STS.U16 [R27+UR76+0x15f80], R50 ;  /* 0x015f80321b007988 */ /* 0x0001e8000800044c */
[----:B-1----:R-:W3:Y:S04]  /*15f70*/  LDL.LU R91, [R1+0x2040] ;  /* 0x00204000015b7983 */ /* 0x002ee80000300800 */
[----:B------:R1:W-:Y:S04]  /*15f80*/  STS.U16 [R27+UR76+0x6380], R92 ;  /* 0x0063805c1b007988 */ /* 0x0003e8000800044c */
[----:B0-----:R-:W3:Y:S04]  /*15f90*/  LDL.LU R50, [R1+0x203c] ;  /* 0x00203c0001327983 */ /* 0x001ee80000300800 */
[----:B------:R0:W-:Y:S04]  /*15fa0*/  STS.U16 [R27+UR76+0x16380], R28 ;  /* 0x0163801c1b007988 */ /* 0x0001e8000800044c */
[----:B-1----:R-:W3:Y:S04]  /*15fb0*/  LDL.LU R92, [R1+0x10f8] ;  /* 0x0010f800015c7983 */ /* 0x002ee80000300800 */
[----:B------:R1:W-:Y:S04]  /*15fc0*/  STS.U16 [R27+UR76+0x6780], R64 ;  /* 0x006780401b007988 */ /* 0x0003e8000800044c */
[----:B0-----:R0:W5:Y:S04]  /*15fd0*/  LDL.LU R28, [R1+0x2038] ;  /* 0x00203800011c7983 */ /* 0x0011680000300800 */
[----:B------:R-:W-:Y:S04]  /*15fe0*/  STS.U16 [R27+UR76+0x16780], R33 ;  /* 0x016780211b007988 */ /* 0x000fe8000800044c */
[----:B------:R0:W-:Y:S04]  /*15ff0*/  STS.U16 [R27+UR76+0x6b80], R32 ;  /* 0x006b80201b007988 */ /* 0x0001e8000800044c */
[----:B-1----:R-:W3:Y:S04]  /*16000*/  LDL.LU R64, [R1+0x10d0] ;  /* 0x0010d00001407983 */ /* 0x002ee80000300800 */
[----:B------:R1:W-:Y:S04]  /*16010*/  STS.U16 [R27+UR76+0x16b80], R43 ;  /* 0x016b802b1b007988 */ /* 0x0003e8000800044c */
[----:B0-----:R-:W3:Y:S04]  /*16020*/  LDL.LU R32, [R1+0x10cc] ;  /* 0x0010cc0001207983 */ /* 0x001ee80000300800 */
[----:B------:R-:W3:Y:S04]  /*16030*/  LDL.LU R33, [R1+0x1150] ;  /* 0x0011500001217983 */ /* 0x000ee80000300800 */
[----:B-1----:R-:W3:Y:S04]  /*16040*/  LDL.LU R43, [R1+0x1120] ;  /* 0x00112000012b7983 */ /* 0x002ee80000300800 */
[----:B------:R0:W-:Y:S04]  /*16050*/  STS.U16 [R27+UR76+0x6f80], R29 ;  /* 0x006f801d1b007988 */ /* 0x0001e8000800044c */
[----:B------:R1:W-:Y:S04]  /*16060*/  STS.U16 [R27+UR76+0x16f80], R46 ;  /* 0x016f802e1b007988 */ /* 0x0003e8000800044c */
[----:B0-----:R0:W5:Y:S04]  /*16070*/  LDL.LU R29, [R1+0x2034] ;  /* 0x00203400011d7983 */ /* 0x0011680000300800 */
[----:B-1----:R-:W3:Y:S04]  /*16080*/  LDL.LU R46, [R1+0x2030] ;  /* 0x00203000012e7983 */ /* 0x002ee80000300800 */
[----:B--2---:R1:W-:Y:S04]  /*16090*/  STS.U16 [R27+UR76+0x7380], R59 ;  /* 0x0073803b1b007988 */ /* 0x0043e8000800044c */
[----:B------:R2:W-:Y:S04]  /*160a0*/  STS.U16 [R27+UR76+0x17380], R60 ;  /* 0x0173803c1b007988 */ /* 0x0005e8000800044c */
[----:B------:R0:W-:Y:S04]  /*160b0*/  STS.U16 [R27+UR76+0x7780], R61 ;  /* 0x0077803d1b007988 */ /* 0x0001e8000800044c */
[----:B-1----:R-:W3:Y:S04]  /*160c0*/  LDL.LU R59, [R1+0x10f0] ;  /* 0x0010f000013b7983 */ /* 0x002ee80000300800 */
[----:B--2---:R1:W5:Y:S04]  /*160d0*/  LDL.LU R60, [R1+0x202c] ;  /* 0x00202c00013c7983 */ /* 0x0043680000300800 */
[----:B0-----:R1:W5:Y:S04]  /*160e0*/  LDL.LU R61, [R1+0x2028] ;  /* 0x00202800013d7983 */ /* 0x0013680000300800 */
[----:B------:R0:W-:Y:S04]  /*160f0*/  STS.U16 [R27+UR76+0x17780], R23 ;  /* 0x017780171b007988 */ /* 0x0001e8000800044c */
[----:B------:R2:W-:Y:S04]  /*16100*/  STS.U16 [R27+UR76+0x7b80], R51 ;  /* 0x007b80331b007988 */ /* 0x0005e8000800044c */
[----:B0-----:R-:W3:Y:S04]  /*16110*/  LDL.LU R23, [R1+0x2024] ;  /* 0x0020240001177983 */ /* 0x001ee80000300800 */
[----:B--2---:R-:W2:Y:S04]  /*16120*/  LDL.LU R51, [R1+0x2020] ;  /* 0x0020200001337983 */ /* 0x004ea80000300800 */
[----:B----4-:R0:W-:Y:S04]  /*16130*/  STS.U16 [R27+UR76+0x17b80], R18 ;  /* 0x017b80121b007988 */ /* 0x0101e8000800044c */
[----:B0-----:R-:W4:Y:S04]  /*16140*/  LDL.LU R18, [R1+0x1148] ;  /* 0x0011480001127983 */ /* 0x001f280000300800 */
[----:B---3--:R0:W-:Y:S04]  /*16150*/  STS.U16 [R27+UR76+0x7f80], R54 ;  /* 0x007f80361b007988 */ /* 0x0081e8000800044c */
[----:B0-----:R-:W3:Y:S04]  /*16160*/  LDL.LU R54, [R1+0x1118] ;  /* 0x0011180001367983 */ /* 0x001ee80000300800 */
[----:B------:R0:W-:Y:S04]  /*16170*/  STS.U16 [R27+UR76+0x17f80], R19 ;  /* 0x017f80131b007988 */ /* 0x0001e8000800044c */
[----:B0-----:R-:W3:Y:S04]  /*16180*/  LDL.LU R27, [R1+0x201c] ;  /* 0x00201c00011b7983 */ /* 0x001ee80000300800 */
[----:B------:R-:W4:Y:S04]  /*16190*/  LDL.LU R19, [R1+0x2018] ;  /* 0x0020180001137983 */ /* 0x000f280000300800 */
[----:B------:R-:W-:Y:S04]  /*161a0*/  STS.U16 [R2+UR76+0x40400], R22 ;  /* 0x0404001602007988 */ /* 0x000fe8000800044c */
[----:B------:R-:W-:Y:S04]  /*161b0*/  STS.U16 [R2+UR76+0x40800], R92 ;  /* 0x0408005c02007988 */ /* 0x000fe8000800044c */
[----:B------:R-:W-:Y:S04]  /*161c0*/  STS.U16 [R2+UR76+0x40c00], R64 ;  /* 0x040c004002007988 */ /* 0x000fe8000800044c */
[----:B--2---:R-:W-:Y:S04]  /*161d0*/  STS.U16 [R2+UR76+0x42800], R51 ;  /* 0x0428003302007988 */ /* 0x004fe8000800044c */
[----:B---3--:R-:W-:Y:S04]  /*161e0*/  STS.U16 [R2+UR76+0x42400], R27 ;  /* 0x0424001b02007988 */ /* 0x008fe8000800044c */
[----:B----4-:R0:W-:Y:S04]  /*161f0*/  STS.U16 [R2+UR76+0x42000], R19 ;  /* 0x0420001302007988 */ /* 0x0101e8000800044c */
[----:B0-----:R-:W2:Y:S04]  /*16200*/  LDL.LU R19, [R1+0x10e8] ;  /* 0x0010e80001137983 */ /* 0x001ea80000300800 */
[----:B------:R-:W3:Y:S04]  /*16210*/  LDL.LU R22, [R1+0x10c0] ;  /* 0x0010c00001167983 */ /* 0x000ee80000300800 */
[----:B------:R-:W4:Y:S04]  /*16220*/  LDL.LU R27, [R1+0x1140] ;  /* 0x00114000011b7983 */ /* 0x000f280000300800 */
[----:B------:R-:W2:Y:S04]  /*16230*/  LDL.LU R92, [R1+0x1110] ;  /* 0x00111000015c7983 */ /* 0x000ea80000300800 */
[----:B------:R-:W2:Y:S04]  /*16240*/  LDL.LU R51, [R1+0x10e0] ;  /* 0x0010e00001337983 */ /* 0x000ea80000300800 */
[----:B------:R-:W2:Y:S04]  /*16250*/  LDL.LU R64, [R1+0x2014] ;  /* 0x0020140001407983 */ /* 0x000ea80000300800 */
[----:B------:R0:W-:Y:S04]  /*16260*/  STS.U16 [R2+UR76+0x40000], R65 ;  /* 0x0400004102007988 */ /* 0x0001e8000800044c */
[----:B------:R1:W-:Y:S01]  /*16270*/  STS.U16 [R2+UR76+0x42c00], R32 ;  /* 0x042c002002007988 */ /* 0x0003e2000800044c */
[----:B0-----:R-:W-:-:S03]  /*16280*/  LOP3.LUT R65, R2, 0x10, RZ, 0x3c, !PT ;  /* 0x0000001002417812 */ /* 0x001fc600078e3cff */
[----:B-1----:R0:W5:Y:S04]  /*16290*/  LDL.LU R32, [R1+0x2010] ;  /* 0x0020100001207983 */ /* 0x0021680000300800 */
[----:B------:R1:W-:Y:S04]  /*162a0*/  STS.U16 [R65+UR76+0x40080], R33 ;  /* 0x0400802141007988 */ /* 0x0003e8000800044c */
[----:B-1----:R0:W5:Y:S04]  /*162b0*/  LDL.LU R33, [R1+0x200c] ;  /* 0x00200c0001217983 */ /* 0x0021680000300800 */
[----:B--2---:R1:W-:Y:S04]  /*162c0*/  STS.U16 [R65+UR76+0x42080], R64 ;  /* 0x0420804041007988 */ /* 0x0043e8000800044c */
[----:B------:R2:W-:Y:S04]  /*162d0*/  STS.U16 [R65+UR76+0x40480], R43 ;  /* 0x0404802b41007988 */ /* 0x0005e8000800044c */
[----:B------:R-:W-:Y:S04]  /*162e0*/  STS.U16 [R65+UR76+0x42480], R23 ;  /* 0x0424801741007988 */ /* 0x000fe8000800044c */
[----:B-1----:R0:W5:Y:S04]  /*162f0*/  LDL.LU R64, [R1+0x2008] ;  /* 0x0020080001407983 */ /* 0x0021680000300800 */
[----:B--2---:R-:W2:Y:S04]  /*16300*/  LDL.LU R43, [R1+0x1138] ;  /* 0x00113800012b7983 */ /* 0x004ea80000300800 */
[----:B------:R1:W-:Y:S04]  /*16310*/  STS.U16 [R65+UR76+0x40880], R59 ;  /* 0x0408803b41007988 */ /* 0x0003e8000800044c */
[----:B------:R0:W-:Y:S04]  /*16320*/  STS.U16 [R65+UR76+0x42880], R46 ;  /* 0x0428802e41007988 */ /* 0x0001e8000800044c */
[----:B-1----:R-:W2:Y:S04]  /*16330*/  LDL.LU R59, [R1+0x1108] ;  /* 0x00110800013b7983 */ /* 0x002ea80000300800 */
[----:B0-----:R-:W2:Y:S01]  /*16340*/  LDL.LU R46, [R1+0x2004] ;  /* 0x00200400012e7983 */ /* 0x001ea20000300800 */
[----:B------:R-:W-:-:S03]  /*16350*/  LOP3.LUT R23, R2, 0x20, RZ, 0x3c, !PT ;  /* 0x0000002002177812 */ /* 0x000fc600078e3cff */
[----:B--2---:R0:W-:Y:S04]  /*16360*/  STS.U16 [R65+UR76+0x40c80], R46 ;  /* 0x040c802e41007988 */ /* 0x0041e8000800044c */
[----:B------:R1:W-:Y:S04]  /*16370*/  STS.U16 [R65+UR76+0x42c80], R50 ;  /* 0x042c803241007988 */ /* 0x0003e8000800044c */
[----:B------:R2:W-:Y:S04]  /*16380*/  STS.U16 [R23+UR76+0x40100], R18 ;  /* 0x0401001217007988 */ /* 0x0005e8000800044c */
[----:B0-----:R-:W4:Y:S04]  /*16390*/  LDL.LU R46, [R1+0x10d8] ;  /* 0x0010d800012e7983 */ /* 0x001f280000300800 */
[----:B-1----:R0:W5:Y:S04]  /*163a0*/  LDL.LU R65, [R1+0x2000] ;  /* 0x0020000001417983 */ /* 0x0021680000300800 */
[----:B------:R-:W4:Y:S04]  /*163b0*/  LDL.LU R50, [R1+0x1ffc] ;  /* 0x001ffc0001327983 */ /* 0x000f280000300800 */
[----:B------:R-:W-:Y:S04]  /*163c0*/  STS.U16 [R23+UR76+0x42100], R91 ;  /* 0x0421005b17007988 */ /* 0x000fe8000800044c */
[----:B--2---:R0:W5:Y:S04]  /*163d0*/  LDL.LU R18, [R1+0x1ff8] ;  /* 0x001ff80001127983 */ /* 0x0041680000300800 */
[----:B------:R1:W-:Y:S04]  /*163e0*/  STS.U16 [R23+UR76+0x40500], R54 ;  /* 0x0405003617007988 */ /* 0x0003e8000800044c */
[----:B------:R2:W-:Y:S04]  /*163f0*/  STS.U16 [R23+UR76+0x42500], R58 ;  /* 0x0425003a17007988 */ /* 0x0005e8000800044c */
[----:B------:R0:W-:Y:S04]  /*16400*/  STS.U16 [R23+UR76+0x40900], R19 ;  /* 0x0409001317007988 */ /* 0x0001e8000800044c */
[----:B-1----:R-:W4:Y:S04]  /*16410*/  LDL.LU R54, [R1+0x1130] ;  /* 0x0011300001367983 */ /* 0x002f280000300800 */
[----:B--2---:R-:W2:Y:S04]  /*16420*/  LDL.LU R58, [R1+0x1100] ;  /* 0x00110000013a7983 */ /* 0x004ea80000300800 */
[----:B0-----:R0:W5:Y:S04]  /*16430*/  LDL.LU R19, [R1+0x1ff4] ;  /* 0x001ff40001137983 */ /* 0x0011680000300800 */
[----:B------:R1:W-:Y:S04]  /*16440*/  STS.U16 [R23+UR76+0x42900], R35 ;  /* 0x0429002317007988 */ /* 0x0003e8000800044c */
[----:B-1----:R-:W2:Y:S01]  /*16450*/  LDL.LU R35, [R1+0x1ff0] ;  /* 0x001ff00001237983 */ /* 0x002ea20000300800 */
[----:B------:R-:W-:-:S03]  /*16460*/  LOP3.LUT R91, R2, 0x30, RZ, 0x3c, !PT ;  /* 0x00000030025b7812 */ /* 0x000fc600078e3cff */
[----:B---3--:R1:W-:Y:S04]  /*16470*/  STS.U16 [R23+UR76+0x40d00], R22 ;  /* 0x040d001617007988 */ /* 0x0083e8000800044c */
[----:B------:R3:W-:Y:S04]  /*16480*/  STS.U16 [R23+UR76+0x42d00], R26 ;  /* 0x042d001a17007988 */ /* 0x0007e8000800044c */
[----:B----4-:R4:W-:Y:S04]  /*16490*/  STS.U16 [R91+UR76+0x40180], R27 ;  /* 0x0401801b5b007988 */ /* 0x0109e8000800044c */
[----:B-1----:R0:W5:Y:S04]  /*164a0*/  LDL.LU R22, [R1+0x1fec] ;  /* 0x001fec0001167983 */ /* 0x0021680000300800 */
[----:B---3--:R0:W5:Y:S04]  /*164b0*/  LDL.LU R23, [R1+0x1fe8] ;  /* 0x001fe80001177983 */ /* 0x0081680000300800 */
[----:B------:R1:W-:Y:S04]  /*164c0*/  STS.U16 [R91+UR76+0x42180], R30 ;  /* 0x0421801e5b007988 */ /* 0x0003e8000800044c */
[----:B------:R0:W5:Y:S04]  /*164d0*/  LDL.LU R26, [R1+0x1fe4] ;  /* 0x001fe400011a7983 */ /* 0x0001680000300800 */
[----:B------:R-:W-:Y:S04]  /*164e0*/  STS.U16 [R91+UR76+0x40580], R92 ;  /* 0x0405805c5b007988 */ /* 0x000fe8000800044c */
[----:B----4-:R0:W5:Y:S04]  /*164f0*/  LDL.LU R27, [R1+0x1fe0] ;  /* 0x001fe000011b7983 */ /* 0x0101680000300800 */
[----:B------:R3:W-:Y:S04]  /*16500*/  STS.U16 [R91+UR76+0x42580], R31 ;  /* 0x0425801f5b007988 */ /* 0x0007e8000800044c */
[----:B-1----:R0:W5:Y:S04]  /*16510*/  LDL.LU R30, [R1+0x1fdc] ;  /* 0x001fdc00011e7983 */ /* 0x0021680000300800 */
[----:B------:R1:W-:Y:S04]  /*16520*/  STS.U16 [R91+UR76+0x40980], R51 ;  /* 0x040980335b007988 */ /* 0x0003e8000800044c */
[----:B---3--:R0:W5:Y:S04]  /*16530*/  LDL.LU R31, [R1+0x1fd8] ;  /* 0x001fd800011f7983 */ /* 0x0081680000300800 */
[----:B------:R-:W3:Y:S01]  /*16540*/  LDL.LU R92, [R1+0x117c] ;  /* 0x00117c00015c7983 */ /* 0x000ee20000300800 */
[----:B-1----:R-:W-:-:S03]  /*16550*/  LOP3.LUT R51, R2, 0x40, RZ, 0x3c, !PT ;  /* 0x0000004002337812 */ /* 0x002fc600078e3cff */
[----:B------:R1:W-:Y:S04]  /*16560*/  STS.U16 [R91+UR76+0x42980], R34 ;  /* 0x042980225b007988 */ /* 0x0003e8000800044c */
[----:B-1----:R0:W5:Y:S04]  /*16570*/  LDL.LU R34, [R1+0x1fd4] ;  /* 0x001fd40001227983 */ /* 0x0021680000300800 */
[----:B--2---:R1:W-:Y:S04]  /*16580*/  STS.U16 [R91+UR76+0x40d80], R35 ;  /* 0x040d80235b007988 */ /* 0x0043e8000800044c */
[----:B------:R2:W-:Y:S04]  /*16590*/  STS.U16 [R91+UR76+0x42d80], R42 ;  /* 0x042d802a5b007988 */ /* 0x0005e8000800044c */
[----:B------:R4:W-:Y:S04]  /*165a0*/  STS.U16 [R51+UR76+0x40200], R43 ;  /* 0x0402002b33007988 */ /* 0x0009e8000800044c */
[----:B-1----:R0:W5:Y:S04]  /*165b0*/  LDL.LU R35, [R1+0x1fd0] ;  /* 0x001fd00001237983 */ /* 0x0021680000300800 */
[----:B--2---:R-:W2:Y:S04]  /*165c0*/  LDL.LU R91, [R1+0x1fcc] ;  /* 0x001fcc00015b7983 */ /* 0x004ea80000300800 */
[----:B------:R0:W5:Y:S04]  /*165d0*/  LDL.LU R42, [R1+0x1fc8] ;  /* 0x001fc800012a7983 */ /* 0x0001680000300800 */
[----:B----4-:R0:W5:Y:S04]  /*165e0*/  LDL.LU R43, [R1+0x1fc4] ;  /* 0x001fc400012b7983 */ /* 0x0101680000300800 */
[----:B------:R1:W-:Y:S04]  /*165f0*/  STS.U16 [R51+UR76+0x42200], R82 ;  /* 0x0422005233007988 */ /* 0x0003e8000800044c */
[----:B------:R4:W-:Y:S04]  /*16600*/  STS.U16 [R51+UR76+0x40600], R59 ;  /* 0x0406003b33007988 */ /* 0x0009e8000800044c */
[----:B-1----:R-:W2:Y:S04]  /*16610*/  LDL.LU R82, [R1+0x11a0] ;  /* 0x0011a00001527983 */ /* 0x002ea80000300800 */
[----:B----4-:R-:W4:Y:S04]  /*16620*/  LDL.LU R59, [R1+0x1fc0] ;  /* 0x001fc000013b7983 */ /* 0x010f280000300800 */
[----:B------:R1:W-:Y:S04]  /*16630*/  STS.U16 [R51+UR76+0x42600], R66 ;  /* 0x0426004233007988 */ /* 0x0003e8000800044c */
[----:B------:R0:W-:Y:S04]  /*16640*/  STS.U16 [R51+UR76+0x40a00], R46 ;  /* 0x040a002e33007988 */ /* 0x0001e8000800044c */
[----:B------:R3:W-:Y:S01]  /*16650*/  STS.U16 [R51+UR76+0x42a00], R47 ;  /* 0x042a002f33007988 */ /* 0x0007e2000800044c */
[----:B-1----:R-:W-:-:S03]  /*16660*/  LOP3.LUT R66, R2, 0x50, RZ, 0x3c, !PT ;  /* 0x0000005002427812 */ /* 0x002fc600078e3cff */
[----:B------:R1:W-:Y:S04]  /*16670*/  STS.U16 [R51+UR76+0x40e00], R50 ;  /* 0x040e003233007988 */ /* 0x0003e8000800044c */
[----:B0-----:R0:W5:Y:S04]  /*16680*/  LDL.LU R46, [R1+0x1fbc] ;  /* 0x001fbc00012e7983 */ /* 0x0011680000300800 */
[----:B---3--:R0:W5:Y:S04]  /*16690*/  LDL.LU R47, [R1+0x1fb8] ;  /* 0x001fb800012f7983 */ /* 0x0081680000300800 */
[----:B------:R3:W-:Y:S04]  /*166a0*/  STS.U16 [R51+UR76+0x42e00], R3 ;  /* 0x042e000333007988 */ /* 0x0007e8000800044c */
[----:B-1----:R0:W5:Y:S04]  /*166b0*/  LDL.LU R50, [R1+0x1fb4] ;  /* 0x001fb40001327983 */ /* 0x0021680000300800 */
[----:B------:R1:W-:Y:S04]  /*166c0*/  STS.U16 [R66+UR76+0x40280], R54 ;  /* 0x0402803642007988 */ /* 0x0003e8000800044c */
[----:B---3--:R0:W5:Y:S04]  /*166d0*/  LDL.LU R51, [R1+0x1fb0] ;  /* 0x001fb00001337983 */ /* 0x0081680000300800 */
[----:B------:R3:W-:Y:S04]  /*166e0*/  STS.U16 [R66+UR76+0x42280], R55 ;  /* 0x0422803742007988 */ /* 0x0007e8000800044c */
[----:B------:R-:W2:Y:S04]  /*166f0*/  LDL.LU R3, [R1+0x1190] ;  /* 0x0011900001037983 */ /* 0x000ea80000300800 */
[----:B------:R0:W-:Y:S04]  /*16700*/  STS.U16 [R66+UR76+0x40680], R58 ;  /* 0x0406803a42007988 */ /* 0x0001e8000800044c */
[----:B-1----:R1:W5:Y:S04]  /*16710*/  LDL.LU R54, [R1+0x1fac] ;  /* 0x001fac0001367983 */ /* 0x0023680000300800 */
[----:B------:R1:W-:Y:S04]  /*16720*/  STS.U16 [R66+UR76+0x42680], R78 ;  /* 0x0426804e42007988 */ /* 0x0003e8000800044c */
[----:B---3--:R3:W5:Y:S04]  /*16730*/  LDL.LU R55, [R1+0x1fa8] ;  /* 0x001fa80001377983 */ /* 0x0087680000300800 */
[----:B0-----:R3:W5:Y:S01]  /*16740*/  LDL.LU R58, [R1+0x1fa4] ;  /* 0x001fa400013a7983 */ /* 0x0017620000300800 */
[----:B-1----:R-:W-:-:S03]  /*16750*/  LOP3.LUT R78, R2, 0x60, RZ, 0x3c, !PT ;  /* 0x00000060024e7812 */ /* 0x002fc600078e3cff */
[----:B----4-:R0:W-:Y:S04]  /*16760*/  STS.U16 [R66+UR76+0x40a80], R59 ;  /* 0x040a803b42007988 */ /* 0x0101e8000800044c */
[----:B------:R1:W-:Y:S04]  /*16770*/  STS.U16 [R66+UR76+0x42a80], R62 ;  /* 0x042a803e42007988 */ /* 0x0003e8000800044c */
[----:B------:R4:W-:Y:S04]  /*16780*/  STS.U16 [R66+UR76+0x40e80], R63 ;  /* 0x040e803f42007988 */ /* 0x0009e8000800044c */
[----:B0-----:R3:W5:Y:S04]  /*16790*/  LDL.LU R59, [R1+0x1fa0] ;  /* 0x001fa000013b7983 */ /* 0x0017680000300800 */
[----:B-1----:R3:W5:Y:S04]  /*167a0*/  LDL.LU R62, [R1+0x1f9c] ;  /* 0x001f9c00013e7983 */ /* 0x0027680000300800 */
[----:B----4-:R3:W5:Y:S04]  /*167b0*/  LDL.LU R63, [R1+0x1f98] ;  /* 0x001f9800013f7983 */ /* 0x0107680000300800 */
[----:B------:R0:W-:Y:S04]  /*167c0*/  STS.U16 [R66+UR76+0x42e80], R67 ;  /* 0x042e804342007988 */ /* 0x0001e8000800044c */
[----:B------:R-:W-:Y:S04]  /*167d0*/  STS.U16 [R78+UR76+0x40300], R92 ;  /* 0x0403005c4e007988 */ /* 0x000fe8000800044c */
[----:B------:R1:W-:Y:S04]  /*167e0*/  STS.U16 [R78+UR76+0x42300], R74 ;  /* 0x0423004a4e007988 */ /* 0x0003e8000800044c */
[----:B0-----:R3:W5:Y:S04]  /*167f0*/  LDL.LU R66, [R1+0x1f94] ;  /* 0x001f940001427983 */ /* 0x0017680000300800 */
[----:B------:R3:W5:Y:S04]  /*16800*/  LDL.LU R67, [R1+0x1f90] ;  /* 0x001f900001437983 */ /* 0x0007680000300800 */
[----:B-1----:R3:W5:Y:S04]  /*16810*/  LDL.LU R74, [R1+0x1f8c] ;  /* 0x001f8c00014a7983 */ /* 0x0027680000300800 */
[----:B------:R-:W4:Y:S04]  /*16820*/  LDL.LU R92, [R1+0x1174] ;  /* 0x00117400015c7983 */ /* 0x000f280000300800 */
[----:B----4-:R-:W-:Y:S04]  /*16830*/  STS.U16 [R78+UR76+0x40700], R92 ;  /* 0x0407005c4e007988 */ /* 0x010fe8000800044c */
[----:B------:R0:W-:Y:S04]  /*16840*/  STS.U16 [R78+UR76+0x42700], R75 ;  /* 0x0427004b4e007988 */ /* 0x0001e8000800044c */
[----:B0-----:R3:W5:Y:S04]  /*16850*/  LDL.LU R75, [R1+0x1f88] ;  /* 0x001f8800014b7983 */ /* 0x0017680000300800 */
[----:B------:R-:W4:Y:S04]  /*16860*/  LDL.LU R92, [R1+0x1188] ;  /* 0x00118800015c7983 */ /* 0x000f280000300800 */
[----:B--2---:R-:W-:Y:S04]  /*16870*/  STS.U16 [R78+UR76+0x40b00], R91 ;  /* 0x040b005b4e007988 */ /* 0x004fe8000800044c */
[----:B------:R0:W-:Y:S02]  /*16880*/  STS.U16 [R78+UR76+0x42b00], R3 ;  /* 0x042b00034e007988 */ /* 0x0001e4000800044c */
[----:B0-----:R-:W0:Y:S02]  /*16890*/  LDC R3, c[0x0][0x3a0] ;  /* 0x0000e800ff037b82 */ /* 0x001e240000000800 */
[----:B0-----:R-:W-:-:S05]  /*168a0*/  VIADD R3, R3, 0xff ;  /* 0x000000ff03037836 */ /* 0x001fca0000000000 */
[----:B------:R-:W-:Y:S01]  /*168b0*/  SHF.R.S32.HI R3, RZ, 0x1f, R3 ;  /* 0x0000001fff037819 */ /* 0x000fe20000011403 */
[----:B----4-:R0:W-:Y:S02]  /*168c0*/  STS.U16 [R78+UR76+0x40f00], R92 ;  /* 0x040f005c4e007988 */ /* 0x0101e4000800044c */
[----:B0-----:R-:W0:Y:S02]  /*168d0*/  LDC R92, c[0x0][0x3a0] ;  /* 0x0000e800ff5c7b82 */ /* 0x001e240000000800 */
[----:B0-----:R-:W-:-:S05]  /*168e0*/  VIADD R92, R92, 0xff ;  /* 0x000000ff5c5c7836 */ /* 0x001fca0000000000 */
[----:B------:R-:W-:Y:S02]  /*168f0*/  LEA.HI R3, R3, R92, RZ, 0x8 ;  /* 0x0000005c03037211 */ /* 0x000fe400078f40ff */
[----:B------:R-:W2:Y:S01]  /*16900*/  LDL.LU R92, [R1+0x11a4] ;  /* 0x0011a400015c7983 */ /* 0x000ea20000300800 */
[----:B------:R-:W-:-:S03]  /*16910*/  LOP3.LUT R91, R2, 0x70, RZ, 0x3c, !PT ;  /* 0x00000070025b7812 */ /* 0x000fc600078e3cff */
[----:B------:R0:W-:Y:S04]  /*16920*/  STS.U16 [R78+UR76+0x42f00], R79 ;  /* 0x042f004f4e007988 */ /* 0x0001e8000800044c */
[----:B------:R1:W-:Y:S04]  /*16930*/  STS.U16 [R91+UR76+0x40380], R82 ;  /* 0x040380525b007988 */ /* 0x0003e8000800044c */
[----:B------:R4:W-:Y:S04]  /*16940*/  STS.U16 [R91+UR76+0x40780], R83 ;  /* 0x040780535b007988 */ /* 0x0009e8000800044c */
[----:B------:R0:W-:Y:S04]  /*16950*/  STS.U16 [R91+UR76+0x40b80], R86 ;  /* 0x040b80565b007988 */ /* 0x0001e8000800044c */
[----:B------:R0:W-:Y:S04]  /*16960*/  STS.U16 [R91+UR76+0x40f80], R87 ;  /* 0x040f80575b007988 */ /* 0x0001e8000800044c */
[----:B------:R0:W-:Y:S04]  /*16970*/  STS.U16 [R91+UR76+0x42380], R88 ;  /* 0x042380585b007988 */ /* 0x0001e8000800044c */
[----:B------:R1:W-:Y:S04]  /*16980*/  STS.U16 [R91+UR76+0x42780], R89 ;  /* 0x042780595b007988 */ /* 0x0003e8000800044c */
[----:B------:R1:W-:Y:S01]  /*16990*/  STS.U16 [R91+UR76+0x42b80], R90 ;  /* 0x042b805a5b007988 */ /* 0x0003e2000800044c */
[----:B------:R-:W-:-:S03]  /*169a0*/  SHF.R.S32.HI R3, RZ, 0x8, R3 ;  /* 0x00000008ff037819 */ /* 0x000fc60000011403 */
[----:B0-----:R3:W5:Y:S01]  /*169b0*/  LDL.LU R78, [R1+0x1f84] ;  /* 0x001f8400014e7983 */ /* 0x0017620000300800 */
[----:B------:R-:W-:-:S03]  /*169c0*/  VIMNMX R3, PT, PT, R3, 0x1, !PT ;  /* 0x0000000103037848 */ /* 0x000fc60007fe0100 */
[----:B------:R3:W5:Y:S04]  /*169d0*/  LDL.LU R79, [R1+0x1f80] ;  /* 0x001f8000014f7983 */ /* 0x0007680000300800 */
[----:B-1----:R3:W5:Y:S01]  /*169e0*/  LDL.LU R82, [R1+0x1f7c] ;  /* 0x001f7c0001527983 */ /* 0x0027620000300800 */
[----:B------:R-:W-:-:S03]  /*169f0*/  VIADD R3, R3, 0xffffffff ;  /* 0xffffffff03037836 */ /* 0x000fc60000000000 */
[----:B----4-:R3:W5:Y:S04]  /*16a00*/  LDL.LU R83, [R1+0x1f78] ;  /* 0x001f780001537983 */ /* 0x0107680000300800 */
[----:B------:R3:W5:Y:S04]  /*16a10*/  LDL.LU R86, [R1+0x1f74] ;  /* 0x001f740001567983 */ /* 0x0007680000300800 */
[----:B------:R3:W5:Y:S04]  /*16a20*/  LDL.LU R87, [R1+0x1f70] ;  /* 0x001f700001577983 */ /* 0x0007680000300800 */
[----:B------:R3:W5:Y:S04]  /*16a30*/  LDL.LU R88, [R1+0x1f6c] ;  /* 0x001f6c0001587983 */ /* 0x0007680000300800 */
[----:B------:R3:W5:Y:S04]  /*16a40*/  LDL.LU R89, [R1+0x1f68] ;  /* 0x001f680001597983 */ /* 0x0007680000300800 */
[----:B------:R3:W5:Y:S01]  /*16a50*/  LDL.LU R90, [R1+0x1f64] ;  /* 0x001f6400015a7983 */ /* 0x0007620000300800 */
[----:B------:R-:W-:-:S04]  /*16a60*/  IADD3.X R93, PT, PT, R93, 0x40004040, RZ, P1, !PT ;  /* 0x400040405d5d7810 */ /* 0x000fc80000ffe4ff */
[----:B------:R-:W-:Y:S02]  /*16a70*/  R2UR UR9, R93 ;  /* 0x000000005d0972ca */ /* 0x000fe400000e0000 */
[----:B------:R-:W-:Y:S01]  /*16a80*/  ISETP.NE.U32.AND P1, PT, R3, RZ, PT ;  /* 0x000000ff0300720c */ /* 0x000fe20003f25070 */
[----:B--2---:R0:W-:Y:S01]  /*16a90*/  STS.U16 [R91+UR76+0x42f80], R92 ;  /* 0x042f805c5b007988 */ /* 0x0041e2000800044c */
[----:B------:R1:W-:Y:S06]  /*16aa0*/  MEMBAR.ALL.CTA ;  /* 0x0000000000007992 */ /* 0x0003ec0000008000 */
[----:B-1----:R-:W1:Y:S01]  /*16ab0*/  FENCE.VIEW.ASYNC.S ;  /* 0x00000000000073c6 */ /* 0x002e620000000000 */
[----:B0-----:R-:W0:Y:S03]  /*16ac0*/  LDC R92, c[0x0][0x3a0] ;  /* 0x0000e800ff5c7b82 */ /* 0x001e260000000800 */
[----:B------:R3:W5:Y:S04]  /*16ad0*/  LDL.LU R91, [R1+0x1f60] ;  /* 0x001f6000015b7983 */ /* 0x0007680000300800 */
[----:B------:R3:W-:Y:S01]  /*16ae0*/  STL [R1+0x1f38], R3 ;  /* 0x001f380301007387 */ /* 0x0007e20000100800 */
[----:B0-----:R-:W-:Y:S01]  /*16af0*/  VIADD R92, R92, 0xff ;  /* 0x000000ff5c5c7836 */ /* 0x001fe20000000000 */
[----:B-1----:R-:W-:Y:S04]  /*16b00*/  BAR.SYNC.DEFER_BLOCKING 0x0 ;  /* 0x0000000000007b1d */ /* 0x002fe80000010000 */
[----:B------:R-:W-:-:S13]  /*16b10*/  ISETP.LT.OR P3, PT, R92, 0x100, P0 ;  /* 0x000001005c00780c */ /* 0x000fda0000761670 */
[----:B---3--:R-:W-:Y:S05]  /*16b20*/  @P3 BRA `(.L_x_6) ;  /* 0x0000000800983947 */ /* 0x008fea0003800000 */
[----:B------:R-:W-:Y:S01]  /*16b30*/  ELECT P3, URZ, PT ;  /* 0x0000000000ff782f */ /* 0x000fe20003860000 */
[----:B------:R0:W-:-:S12]  /*16b40*/  STL.64 [R1+0x1f60], R4 ;  /* 0x001f600401007387 */ /* 0x0001d80000100a00 */
[----:B------:R-:W-:Y:S01]  /*16b50*/  @P3 IMAD.MOV.U32 R93, RZ, RZ, 0x40004040 ;  /* 0x40004040ff5d3424 */ /* 0x000fe200078e00ff */
[----:B0-----:R-:W2:Y:S01]  /*16b60*/  LDL.LU.64 R4, [R1+0x10a0] ;  /* 0x0010a00001047983 */ /* 0x001ea20000300a00 */
[----:B------:R-:W-:-:S03]  /*16b70*/  IMAD.U32 R3, RZ, RZ, UR76 ;  /* 0x0000004cff037e24 */ /* 0x000fc6000f8e00ff */
[----:B------:R-:W-:Y:S02]  /*16b80*/  @P3 R2UR UR53, R93 ;  /* 0x000000005d3532ca */ /* 0x000fe400000e0000 */
[----:B------:R-:W3:Y:S01]  /*16b90*/  LDL.LU R93, [R1+0x1414] ;  /* 0x00141400015d7983 */ /* 0x000ee20000300800 */
[----:B------:R-:W-:-:S04]  /*16ba0*/  SHF.R.U32.HI R3, RZ, 0x4, R3 ;  /* 0x00000004ff037819 */ /* 0x000fc80000011603 */
[----:B------:R-:W-:-:S04]  /*16bb0*/  SGXT.U32 R3, R3, 0xe ;  /* 0x0000000e0303781a */ /* 0x000fc80000000000 */
[----:B------:R-:W-:-:S04]  /*16bc0*/  LOP3.LUT R92, R3, 0x8000000, RZ, 0xfc, !PT ;  /* 0x08000000035c7812 */ /* 0x000fc800078efcff */
[----:B------:R-:W-:-:S13]  /*16bd0*/  R2UR UR12, R92 ;  /* 0x000000005c0c72ca */ /* 0x000fda00000e0000 */
[----:B------:R-:W-:-:S05]  /*16be0*/  IMAD.U32 R92, RZ, RZ, UR12 ;  /* 0x0000000cff5c7e24 */ /* 0x000fca000f8e00ff */
[----:B------:R-:W-:Y:S01]  /*16bf0*/  @P3 R2UR UR52, R92 ;  /* 0x000000005c3432ca */ /* 0x000fe200000e0000 */
[----:B------:R-:W-:Y:S01]  /*16c00*/  UMOV UR32, 0x0 ;  /* 0x0000000000207882 */ /* 0x000fe20000000000 */
        /* <DEDUP_REMOVED lines=22> */
[----:B--2---:R-:W-:-:S02]  /*16d70*/  IMAD.MOV.U32 R5, RZ, RZ, RZ ;  /* 0x000000ffff057224 */ /* 0x004fc400078e00ff */
[----:B---3--:R-:W-:-:S03]  /*16d80*/  VIADD R92, R93, 0x40000 ;  /* 0x000400005d5c7836 */ /* 0x008fc60000000000 */
[----:B------:R-:W-:Y:S02]  /*16d90*/  @P3 MOV R93, R4 ;  /* 0x00000004005d3202 */ /* 0x000fe40000000f00 */
[----:B------:R0:W5:Y:S01]  /*16da0*/  LDL.LU.64 R4, [R1+0x1f60] ;  /* 0x001f600001047983 */ /* 0x0001620000300a00 */
[----:B------:R-:W-:-:S04]  /*16db0*/  SHF.R.U32.HI R92, RZ, 0x4, R92 ;  /* 0x00000004ff5c7819 */ /* 0x000fc8000001165c */
[----:B------:R-:W-:Y:S02]  /*16dc0*/  SGXT.U32 R92, R92, 0xe ;  /* 0x0000000e5c5c781a */ /* 0x000fe40000000000 */
[----:B------:R-:W-:Y:S02]  /*16dd0*/  @P3 R2UR UR12, R93 ;  /* 0x000000005d0c32ca */ /* 0x000fe400000e0000 */
[C---:B------:R-:W-:Y:S02]  /*16de0*/  R2UR UR14, R92.reuse ;  /* 0x000000005c0e72ca */ /* 0x040fe400000e0000 */
[----:B------:R-:W-:Y:S02]  /*16df0*/  IADD3 R92, P4, PT, R92, 0x2, RZ ;  /* 0x000000025c5c7810 */ /* 0x000fe40007f9e0ff */
[----:B------:R-:W-:Y:S02]  /*16e00*/  IADD3 R3, P3, PT, R3, 0x8000080, RZ ;  /* 0x0800008003037810 */ /* 0x000fe40007f7e0ff */
[----:B------:R-:W-:Y:S01]  /*16e10*/  R2UR UR28, R92 ;  /* 0x000000005c1c72ca */ /* 0x000fe200000e0000 */
[----:B------:R-:W-:Y:S01]  /*16e20*/  IMAD.MOV.U32 R92, RZ, RZ, RZ ;  /* 0x000000ffff5c7224 */ /* 0x000fe200078e00ff */
[----:B------:R-:W-:Y:S01]  /*16e30*/  R2UR UR58, R3 ;  /* 0x00000000033a72ca */ /* 0x000fe200000e0000 */
[----:B------:R-:W-:-:S03]  /*16e40*/  IMAD.MOV.U32 R3, RZ, RZ, RZ ;  /* 0x000000ffff037224 */ /* 0x000fc600078e00ff */
[----:B------:R-:W-:Y:S01]  /*16e50*/  IADD3.X R92, PT, PT, R92, 0x40004040, RZ, P3, !PT ;  /* 0x400040405c5c7810 */ /* 0x000fe20001ffe4ff */
[----:B------:R-:W-:Y:S01]  /*16e60*/  UTCHMMA gdesc[UR52], gdesc[UR14], tmem[UR5], tmem[UR32], idesc[UR33], !UPT ;  /* 0x00ff200e340075ea */ /* 0x000fe2000f800005 */
[----:B------:R-:W-:Y:S02]  /*16e70*/  IADD3.X R3, PT, PT, R3, 0x40004040, RZ, P4, !PT ;  /* 0x4000404003037810 */ /* 0x000fe400027fe4ff */
[----:B------:R-:W-:Y:S02]  /*16e80*/  R2UR UR59, R92 ;  /* 0x000000005c3b72ca */ /* 0x000fe400000e0000 */
[----:B------:R-:W-:-:S11]  /*16e90*/  R2UR UR29, R3 ;  /* 0x00000000031d72ca */ /* 0x000fd600000e0000 */
[----:B------:R-:W-:Y:S02]  /*16ea0*/  UIADD3.64 UR16, UPT, UPT, UR58, 0x80, URZ ;  /* 0x000000803a107897 */ /* 0x000fe4000fffe0ff */
[----:B------:R-:W-:Y:S02]  /*16eb0*/  UIADD3.64 UR22, UPT, UPT, UR28, 0x2, URZ ;  /* 0x000000021c167897 */ /* 0x000fe4000fffe0ff */
[----:B------:R-:W-:Y:S01]  /*16ec0*/  UTCHMMA gdesc[UR58], gdesc[UR28], tmem[UR5], tmem[UR34], idesc[UR35], UPT ;  /* 0x00ff221c3a0075ea */ /* 0x000fe2000b800005 */
[----:B------:R-:W-:Y:S02]  /*16ed0*/  UIADD3.64 UR38, UPT, UPT, UR28, 0x4, URZ ;  /* 0x000000041c267897 */ /* 0x000fe4000fffe0ff */
[----:B------:R-:W-:Y:S02]  /*16ee0*/  UIADD3.64 UR74, UPT, UPT, UR58, 0x100, URZ ;  /* 0x000001003a4a7897 */ /* 0x000fe4000fffe0ff */
[----:B------:R-:W-:Y:S02]  /*16ef0*/  UIADD3.64 UR30, UPT, UPT, UR28, 0xfe, URZ ;  /* 0x000000fe1c1e7897 */ /* 0x000fe4000fffe0ff */
[----:B------:R-:W-:Y:S01]  /*16f00*/  UIADD3.64 UR64, UPT, UPT, UR58, 0x180, URZ ;  /* 0x000001803a407897 */ /* 0x000fe2000fffe0ff */
[----:B------:R1:W-:Y:S01]  /*16f10*/  UTCHMMA gdesc[UR16], gdesc[UR22], tmem[UR5], tmem[UR48], idesc[UR49], UPT ;  /* 0x00ff3016100075ea */ /* 0x0003e2000b800005 */
[----:B------:R-:W-:-:S02]  /*16f20*/  UIADD3.64 UR72, UPT, UPT, UR28, 0x100, URZ ;  /* 0x000001001c487897 */ /* 0x000fc4000fffe0ff */
[----:B------:R-:W-:Y:S01]  /*16f30*/  UIADD3.64 UR70, UPT, UPT, UR58, 0x200, URZ ;  /* 0x000002003a467897 */ /* 0x000fe2000fffe0ff */
[----:B------:R2:W-:Y:S01]  /*16f40*/  UTCHMMA gdesc[UR74], gdesc[UR38], tmem[UR5], tmem[UR44], idesc[UR45], UPT ;  /* 0x00ff2c264a0075ea */ /* 0x0005e2000b800005 */
[----:B------:R-:W-:Y:S02]  /*16f50*/  UIADD3.64 UR62, UPT, UPT, UR28, 0x102, URZ ;  /* 0x000001021c3e7897 */ /* 0x000fe4000fffe0ff */
[----:B------:R-:W-:Y:S01]  /*16f60*/  UIADD3.64 UR56, UPT, UPT, UR28, 0x104, URZ ;  /* 0x000001041c387897 */ /* 0x000fe2000fffe0ff */
[----:B------:R3:W-:Y:S01]  /*16f70*/  UTCHMMA gdesc[UR64], gdesc[UR30], tmem[UR5], tmem[UR40], idesc[UR41], UPT ;  /* 0x00ff281e400075ea */ /* 0x0007e2000b800005 */
[----:B-1----:R-:W-:Y:S02]  /*16f80*/  UIADD3.64 UR16, UPT, UPT, UR58, 0x280, URZ ;  /* 0x000002803a107897 */ /* 0x002fe4000fffe0ff */
[----:B------:R-:W-:Y:S01]  /*16f90*/  UIADD3.64 UR32, UPT, UPT, UR58, 0x300, URZ ;  /* 0x000003003a207897 */ /* 0x000fe2000fffe0ff */
[----:B------:R-:W-:Y:S01]  /*16fa0*/  UTCHMMA gdesc[UR70], gdesc[UR72], tmem[UR5], tmem[UR36], idesc[UR37], UPT ;  /* 0x00ff2448460075ea */ /* 0x000fe2000b800005 */
[----:B------:R-:W-:-:S02]  /*16fb0*/  UIADD3.64 UR52, UPT, UPT, UR28, 0x1fe, URZ ;  /* 0x000001fe1c347897 */ /* 0x000fc4000fffe0ff */
[----:B------:R-:W-:Y:S02]  /*16fc0*/  UIADD3.64 UR34, UPT, UPT, UR58, 0x380, URZ ;  /* 0x000003803a227897 */ /* 0x000fe4000fffe0ff */
[----:B------:R-:W-:Y:S01]  /*16fd0*/  UIADD3.64 UR48, UPT, UPT, UR28, 0x200, URZ ;  /* 0x000002001c307897 */ /* 0x000fe2000fffe0ff */
[----:B------:R1:W-:Y:S01]  /*16fe0*/  UTCHMMA gdesc[UR16], gdesc[UR62], tmem[UR5], tmem[UR66], idesc[UR67], UPT ;  /* 0x00ff423e100075ea */ /* 0x0003e2000b800005 */
[----:B--2---:R-:W-:Y:S01]  /*16ff0*/  UIADD3.64 UR44, UPT, UPT, UR28, 0x202, URZ ;  /* 0x000002021c2c7897 */ /* 0x004fe2000fffe0ff */
[----:B------:R2:W-:Y:S01]  /*17000*/  UTCHMMA gdesc[UR32], gdesc[UR56], tmem[UR5], tmem[UR26], idesc[UR27], UPT ;  /* 0x00ff1a38200075ea */ /* 0x0005e2000b800005 */
[----:B------:R-:W-:Y:S02]  /*17010*/  UIADD3.64 UR74, UPT, UPT, UR58, 0x480, URZ ;  /* 0x000004803a4a7897 */ /* 0x000fe4000fffe0ff */
[----:B---3--:R-:W-:Y:S01]  /*17020*/  UIADD3.64 UR40, UPT, UPT, UR28, 0x204, URZ ;  /* 0x000002041c287897 */ /* 0x008fe2000fffe0ff */
[----:B------:R3:W-:Y:S01]  /*17030*/  UTCHMMA gdesc[UR34], gdesc[UR52], tmem[UR5], tmem[UR20], idesc[UR21], UPT ;  /* 0x00ff1434220075ea */ /* 0x0007e2000b800005 */
[----:B-1----:R-:W-:-:S02]  /*17040*/  UIADD3.64 UR16, UPT, UPT, UR58, 0x400, URZ ;  /* 0x000004003a107897 */ /* 0x002fc4000fffe0ff */
[----:B------:R-:W-:Y:S02]  /*17050*/  UIADD3.64 UR64, UPT, UPT, UR58, 0x500, URZ ;  /* 0x000005003a407897 */ /* 0x000fe4000fffe0ff */
[----:B------:R-:W-:Y:S02]  /*17060*/  UIADD3.64 UR36, UPT, UPT, UR28, 0x2fe, URZ ;  /* 0x000002fe1c247897 */ /* 0x000fe4000fffe0ff */
[----:B------:R-:W-:Y:S02]  /*17070*/  UIADD3.64 UR70, UPT, UPT, UR58, 0x580, URZ ;  /* 0x000005803a467897 */ /* 0x000fe4000fffe0ff */
[----:B--2---:R-:W-:Y:S01]  /*17080*/  UIADD3.64 UR32, UPT, UPT, UR28, 0x300, URZ ;  /* 0x000003001c207897 */ /* 0x004fe2000fffe0ff */
[----:B------:R1:W-:Y:S01]  /*17090*/  UTCHMMA gdesc[UR16], gdesc[UR48], tmem[UR5], tmem[UR68], idesc[UR69], UPT ;  /* 0x00ff4430100075ea */ /* 0x0003e2000b800005 */
[----:B------:R-:W-:Y:S01]  /*170a0*/  UIADD3.64 UR66, UPT, UPT, UR58, 0x600, URZ ;  /* 0x000006003a427897 */ /* 0x000fe2000fffe0ff */
[----:B------:R2:W-:Y:S01]  /*170b0*/  UTCHMMA gdesc[UR74], gdesc[UR44], tmem[UR5], tmem[UR24], idesc[UR25], UPT ;  /* 0x00ff182c4a0075ea */ /* 0x0005e2000b800005 */
[----:B------:R-:W-:-:S02]  /*170c0*/  UIADD3.64 UR26, UPT, UPT, UR28, 0x302, URZ ;  /* 0x000003021c1a7897 */ /* 0x000fc4000fffe0ff */
[----:B---3--:R-:W-:Y:S02]  /*170d0*/  UIADD3.64 UR20, UPT, UPT, UR28, 0x304, URZ ;  /* 0x000003041c147897 */ /* 0x008fe4000fffe0ff */
[----:B------:R-:W-:Y:S02]  /*170e0*/  UIADD3.64 UR34, UPT, UPT, UR58, 0x700, URZ ;  /* 0x000007003a227897 */ /* 0x000fe4000fffe0ff */
[----:B-1----:R-:W-:Y:S02]  /*170f0*/  UIADD3.64 UR16, UPT, UPT, UR58, 0x680, URZ ;  /* 0x000006803a107897 */ /* 0x002fe4000fffe0ff */
[----:B------:R-:W-:Y:S02]  /*17100*/  UIADD3 UR61, UPT, UPT, UR5, 0x20, URZ ;  /* 0x00000020053d7890 */ /* 0x000fe4000fffe0ff */
[----:B--2---:R-:W-:Y:S01]  /*17110*/  UIADD3.64 UR24, UPT, UPT, UR58, 0xf80, URZ ;  /* 0x00000f803a187897 */ /* 0x004fe2000fffe0ff */
[----:B------:R-:W-:Y:S01]  /*17120*/  UMOV UR50, 0x0 ;  /* 0x0000000000327882 */ /* 0x000fe20000000000 */
[----:B------:R-:W-:Y:S01]  /*17130*/  UMOV UR51, 0x8088010 ;  /* 0x0808801000337882 */ /* 0x000fe20000000000 */
[----:B------:R-:W-:Y:S01]  /*17140*/  UMOV UR18, 0x0 ;  /* 0x0000000000127882 */ /* 0x000fe20000000000 */
[----:B------:R-:W-:Y:S01]  /*17150*/  UMOV UR19, 0x8088010 ;  /* 0x0808801000137882 */ /* 0x000fe20000000000 */
[----:B------:R-:W-:Y:S01]  /*17160*/  UMOV UR46, 0x0 ;  /* 0x00000000002e7882 */ /* 0x000fe20000000000 */
[----:B------:R-:W-:Y:S01]  /*17170*/  UMOV UR47, 0x8088010 ;  /* 0x08088010002f7882 */ /* 0x000fe20000000000 */
[----:B------:R-:W-:Y:S01]  /*17180*/  UTCHMMA gdesc[UR64], gdesc[UR40], tmem[UR5], tmem[UR50], idesc[UR51], UPT ;  /* 0x00ff3228400075ea */ /* 0x000fe2000b800005 */
[----:B------:R-:W-:Y:S01]  /*17190*/  UTCHMMA gdesc[UR70], gdesc[UR36], tmem[UR5], tmem[UR18], idesc[UR19], UPT ;  /* 0x00ff1224460075ea */ /* 0x000fe2000b800005 */
[----:B------:R1:W-:Y:S01]  /*171a0*/  UTCHMMA gdesc[UR66], gdesc[UR32], tmem[UR5], tmem[UR46], idesc[UR47], UPT ;  /* 0x00ff2e20420075ea */ /* 0x0003e2000b800005 */
[----:B------:R-:W-:Y:S01]  /*171b0*/  UMOV UR74, 0x0 ;  /* 0x00000000004a7882 */ /* 0x000fe20000000000 */
[----:B------:R-:W-:Y:S01]  /*171c0*/  UMOV UR75, 0x8088010 ;  /* 0x08088010004b7882 */ /* 0x000fe20000000000 */
[----:B------:R2:W-:Y:S01]  /*171d0*/  UTCHMMA gdesc[UR16], gdesc[UR26], tmem[UR5], tmem[UR50], idesc[UR51], UPT ;  /* 0x00ff321a100075ea */ /* 0x0005e2000b800005 */
[----:B------:R-:W-:-:S02]  /*171e0*/  UIADD3 UR60, UPT, UPT, UR5, 0x20, URZ ;  /* 0x00000020053c7890 */ /* 0x000fc4000fffe0ff */
[----:B------:R3:W-:Y:S01]  /*171f0*/  UTCHMMA gdesc[UR34], gdesc[UR20], tmem[UR5], tmem[UR74], idesc[UR75], UPT ;  /* 0x00ff4a14220075ea */ /* 0x0007e2000b800005 */
[----:B------:R-:W-:Y:S01]  /*17200*/  UIADD3 UR55, UPT, UPT, UR5, 0x20, URZ ;  /* 0x0000002005377890 */ /* 0x000fe2000fffe0ff */
[----:B------:R4:W-:Y:S01]  /*17210*/  UTCHMMA gdesc[UR24], gdesc[UR14], tmem[UR61], tmem[UR74], idesc[UR75], !UPT ;  /* 0x00ff4a0e180075ea */ /* 0x0009e2000f80003d */
[----:B------:R-:W-:Y:S02]  /*17220*/  UIADD3 UR54, UPT, UPT, UR5, 0x20, URZ ;  /* 0x0000002005367890 */ /* 0x000fe4000fffe0ff */
[----:B-1----:R-:W-:Y:S02]  /*17230*/  UIADD3.64 UR46, UPT, UPT, UR58, 0x1080, URZ ;  /* 0x000010803a2e7897 */ /* 0x002fe4000fffe0ff */
[----:B--2---:R-:W-:Y:S02]  /*17240*/  UIADD3.64 UR50, UPT, UPT, UR58, 0x1000, URZ ;  /* 0x000010003a327897 */ /* 0x004fe4000fffe0ff */
[----:B---3--:R-:W-:Y:S02]  /*17250*/  UIADD3.64 UR34, UPT, UPT, UR58, 0x1100, URZ ;  /* 0x000011003a227897 */ /* 0x008fe4000fffe0ff */
[----:B------:R-:W-:-:S02]  /*17260*/  UIADD3 UR43, UPT, UPT, UR5, 0x20, URZ ;  /* 0x00000020052b7890 */ /* 0x000fc4000fffe0ff */
[----:B----4-:R-:W-:Y:S02]  /*17270*/  UIADD3.64 UR24, UPT, UPT, UR58, 0x1180, URZ ;  /* 0x000011803a187897 */ /* 0x010fe4000fffe0ff */
[----:B------:R-:W-:Y:S01]  /*17280*/  UIADD3 UR42, UPT, UPT, UR5, 0x20, URZ ;  /* 0x00000020052a7890 */ /* 0x000fe2000fffe0ff */
[----:B------:R1:W-:Y:S01]  /*17290*/  UTCHMMA gdesc[UR50], gdesc[UR28], tmem[UR60], tmem[UR74], idesc[UR75], UPT ;  /* 0x00ff4a1c320075ea */ /* 0x0003e2000b80003c */
[----:B------:R-:W-:Y:S01]  /*172a0*/  UIADD3.64 UR70, UPT, UPT, UR58, 0x1200, URZ ;  /* 0x000012003a467897 */ /* 0x000fe2000fffe0ff */
[----:B------:R-:W-:Y:S01]  /*172b0*/  UTCHMMA gdesc[UR46], gdesc[UR22], tmem[UR55], tmem[UR74], idesc[UR75], UPT ;  /* 0x00ff4a162e0075ea */ /* 0x000fe2000b800037 */
[----:B------:R-:W-:Y:S01]  /*172c0*/  UMOV UR66, 0x0 ;  /* 0x0000000000427882 */ /* 0x000fe20000000000 */
[----:B------:R-:W-:Y:S01]  /*172d0*/  UMOV UR67, 0x8088010 ;  /* 0x0808801000437882 */ /* 0x000fe20000000000 */
[----:B------:R2:W-:Y:S01]  /*172e0*/  UTCHMMA gdesc[UR34], gdesc[UR38], tmem[UR54], tmem[UR74], idesc[UR75], UPT ;  /* 0x00ff4a26220075ea */ /* 0x0005e2000b800036 */
[----:B------:R3:W-:Y:S01]  /*172f0*/  UTCHMMA gdesc[UR24], gdesc[UR30], tmem[UR43], tmem[UR66], idesc[UR67], UPT ;  /* 0x00ff421e180075ea */ /* 0x0007e2000b80002b */
[----:B------:R-:W-:-:S02]  /*17300*/  UIADD3 UR77, UPT, UPT, UR5, 0x20, URZ ;  /* 0x00000020054d7890 */ /* 0x000fc4000fffe0ff */
[----:B------:R-:W-:Y:S01]  /*17310*/  UIADD3 UR13, UPT, UPT, UR5, 0x20, URZ ;  /* 0x00000020050d7890 */ /* 0x000fe2000fffe0ff */
[----:B------:R4:W-:Y:S01]  /*17320*/  UTCHMMA gdesc[UR70], gdesc[UR72], tmem[UR42], tmem[UR68], idesc[UR69], UPT ;  /* 0x00ff4448460075ea */ /* 0x0009e2000b80002a */
[----:B------:R-:W-:Y:S02]  /*17330*/  UIADD3 UR19, UPT, UPT, UR5, 0x20, URZ ;  /* 0x0000002005137890 */ /* 0x000fe4000fffe0ff */
[----:B-1----:R-:W-:Y:S02]  /*17340*/  UIADD3.64 UR50, UPT, UPT, UR58, 0x1380, URZ ;  /* 0x000013803a327897 */ /* 0x002fe4000fffe0ff */
[----:B--2---:R-:W-:Y:S02]  /*17350*/  UIADD3.64 UR54, UPT, UPT, UR58, 0x1300, URZ ;  /* 0x000013003a367897 */ /* 0x004fe4000fffe0ff */
[----:B---3--:R-:W-:Y:S02]  /*17360*/  UIADD3.64 UR66, UPT, UPT, UR58, 0x1280, URZ ;  /* 0x000012803a427897 */ /* 0x008fe4000fffe0ff */
[----:B------:R-:W-:-:S02]  /*17370*/  UIADD3 UR18, UPT, UPT, UR5, 0x20, URZ ;  /* 0x0000002005127890 */ /* 0x000fc4000fffe0ff */
[----:B------:R-:W-:Y:S02]  /*17380*/  UIADD3.64 UR46, UPT, UPT, UR58, 0x1400, URZ ;  /* 0x000014003a2e7897 */ /* 0x000fe4000fffe0ff */
[----:B------:R-:W-:Y:S02]  /*17390*/  UIADD3 UR17, UPT, UPT, UR5, 0x20, URZ ;  /* 0x0000002005117890 */ /* 0x000fe4000fffe0ff */
[----:B----4-:R-:W-:Y:S02]  /*173a0*/  UIADD3.64 UR42, UPT, UPT, UR58, 0x1480, URZ ;  /* 0x000014803a2a7897 */ /* 0x010fe4000fffe0ff */
[----:B------:R-:W-:Y:S02]  /*173b0*/  UIADD3 UR16, UPT, UPT, UR5, 0x20, URZ ;  /* 0x0000002005107890 */ /* 0x000fe4000fffe0ff */
[----:B------:R-:W-:Y:S02]  /*173c0*/  UIADD3.64 UR38, UPT, UPT, UR58, 0x1500, URZ ;  /* 0x000015003a267897 */ /* 0x000fe4000fffe0ff */
[----:B------:R-:W-:-:S02]  /*173d0*/  UIADD3 UR15, UPT, UPT, UR5, 0x20, URZ ;  /* 0x00000020050f7890 */ /* 0x000fc4000fffe0ff */
[----:B------:R-:W-:Y:S01]  /*173e0*/  UIADD3.64 UR34, UPT, UPT, UR58, 0x1580, URZ ;  /* 0x000015803a227897 */ /* 0x000fe2000fffe0ff */
[----:B------:R-:W-:Y:S01]  /*173f0*/  UMOV UR64, 0x0 ;  /* 0x0000000000407882 */ /* 0x000fe20000000000 */
[----:B------:R-:W-:Y:S01]  /*17400*/  UMOV UR65, 0x8088010 ;  /* 0x0808801000417882 */ /* 0x000fe20000000000 */
[----:B------:R-:W-:Y:S01]  /*17410*/  UIADD3 UR14, UPT, UPT, UR5, 0x20, URZ ;  /* 0x00000020050e7890 */ /* 0x000fe2000fffe0ff */
[----:B------:R0:W-:Y:S01]  /*17420*/  UTCHMMA gdesc[UR66], gdesc[UR62], tmem[UR77], tmem[UR64], idesc[UR65], UPT ;  /* 0x00ff403e420075ea */ /* 0x0001e2000b80004d */
[----:B------:R-:W-:Y:S01]  /*17430*/  UIADD3.64 UR30, UPT, UPT, UR58, 0x1600, URZ ;  /* 0x000016003a1e7897 */ /* 0x000fe2000fffe0ff */
[----:B------:R-:W-:Y:S01]  /*17440*/  UMOV UR72, 0x0 ;  /* 0x0000000000487882 */ /* 0x000fe20000000000 */
[----:B------:R-:W-:Y:S01]  /*17450*/  UMOV UR73, 0x8088010 ;  /* 0x0808801000497882 */ /* 0x000fe20000000000 */
[----:B------:R-:W-:Y:S01]  /*17460*/  UIADD3.64 UR24, UPT, UPT, UR58, 0x1680, URZ ;  /* 0x000016803a187897 */ /* 0x000fe2000fffe0ff */
[----:B------:R0:W-:Y:S01]  /*17470*/  UTCHMMA gdesc[UR54], gdesc[UR56], tmem[UR13], tmem[UR72], idesc[UR73], UPT ;  /* 0x00ff4838360075ea */ /* 0x0001e2000b80000d */
[----:B------:R-:W-:Y:S01]  /*17480*/  UIADD3.64 UR58, UPT, UPT, UR58, 0x1700, URZ ;  /* 0x000017003a3a7897 */ /* 0x000fe2000fffe0ff */
[----:B------:R0:W-:Y:S01]  /*17490*/  UTCHMMA gdesc[UR50], gdesc[UR52], tmem[UR19], tmem[UR68], idesc[UR69], UPT ;  /* 0x00ff4434320075ea */ /* 0x0001e2000b800013 */
[----:B------:R-:W-:Y:S01]  /*174a0*/  UMOV UR70, 0x0 ;  /* 0x0000000000467882 */ /* 0x000fe20000000000 */
[----:B------:R-:W-:Y:S01]  /*174b0*/  UMOV UR71, 0x8088010 ;  /* 0x0808801000477882 */ /* 0x000fe20000000000 */
[----:B------:R0:W-:Y:S01]  /*174c0*/  UTCHMMA gdesc[UR46], gdesc[UR48], tmem[UR18], tmem[UR64], idesc[UR65], UPT ;  /* 0x00ff40302e0075ea */ /* 0x0001e2000b800012 */
[----:B------:R0:W-:Y:S01]  /*174d0*/  UTCHMMA gdesc[UR42], gdesc[UR44], tmem[UR17], tmem[UR70], idesc[UR71], UPT ;  /* 0x00ff462c2a0075ea */ /* 0x0001e2000b800011 */
[----:B------:R0:W-:Y:S01]  /*174e0*/  UTCHMMA gdesc[UR38], gdesc[UR40], tmem[UR16], tmem[UR72], idesc[UR73], UPT ;  /* 0x00ff4828260075ea */ /* 0x0001e2000b800010 */
[----:B------:R-:W-:Y:S01]  /*174f0*/  UMOV UR28, 0x0 ;  /* 0x00000000001c7882 */ /* 0x000fe20000000000 */
[----:B------:R-:W-:Y:S01]  /*17500*/  UMOV UR29, 0x8088010 ;  /* 0x08088010001d7882 */ /* 0x000fe20000000000 */
[----:B------:R0:W-:Y:S01]  /*17510*/  UTCHMMA gdesc[UR34], gdesc[UR36], tmem[UR15], tmem[UR68], idesc[UR69], UPT ;  /* 0x00ff4424220075ea */ /* 0x0001e2000b80000f */
[----:B------:R-:W-:Y:S01]  /*17520*/  UMOV UR22, 0x0 ;  /* 0x0000000000167882 */ /* 0x000fe20000000000 */
[----:B------:R-:W-:Y:S01]  /*17530*/  UMOV UR23, 0x8088010 ;  /* 0x0808801000177882 */ /* 0x000fe20000000000 */
[----:B------:R0:W-:Y:S01]  /*17540*/  UTCHMMA gdesc[UR30], gdesc[UR32], tmem[UR14], tmem[UR74], idesc[UR75], UPT ;  /* 0x00ff4a201e0075ea */ /* 0x0001e2000b80000e */
[----:B------:R0:W-:Y:S01]  /*17550*/  UTCHMMA gdesc[UR24], gdesc[UR26], tmem[UR60], tmem[UR28], idesc[UR29], UPT ;  /* 0x00ff1c1a180075ea */ /* 0x0001e2000b80003c */
[----:B------:R0:W-:Y:S01]  /*17560*/  UTCHMMA gdesc[UR58], gdesc[UR20], tmem[UR61], tmem[UR22], idesc[UR23], UPT ;  /* 0x00ff16143a0075ea */ /* 0x0001e2000b80003d */
[----:B------:R0:W-:Y:S01]  /*17570*/  UTCBAR [UR12], URZ ;  /* 0x000000ff0c0073e9 */ /* 0x0001e200080000ff */
[----:B------:R-:W-:Y:S01]  /*17580*/  NOP ;  /* 0x0000000000007918 */ /* 0x000fe20000000000 */
.L_x_6:
[----:B------:R1:W-:Y:S04]  /*17590*/  STL [R1+0x10b4], RZ ;  /* 0x0010b4ff01007387 */ /* 0x0003e80000100800 */
[----:B------:R1:W-:Y:S01]  /*175a0*/  STL [R1+0x10a4], RZ ;  /* 0x0010a4ff01007387 */ /* 0x0003e20000100800 */
[----:B------:R-:W-:Y:S05]  /*175b0*/  @!P1 BRA `(.L_x_7) ;  /* 0x000002c000989947 */ /* 0x000fea0003800000 */
[----:B------:R-:W2:Y:S01]  /*175c0*/  LDL.LU R3, [R1+0x11ac] ;  /* 0x0011ac0001037983 */ /* 0x000ea20000300800 */
[----:B------:R-:W3:Y:S03]  /*175d0*/  LDC R93, c[0x0][0x3a8] ;  /* 0x0000ea00ff5d7b82 */ /* 0x000ee60000000800 */
[----:B------:R4:W-:Y:S05]  /*175e0*/  STL [R1+0x1f60], R0 ;  /* 0x001f600001007387 */ /* 0x0009ea0000100800 */
[----:B----4-:R-:W4:Y:S01]  /*175f0*/  LDC R0, c[0x0][0x3ac] ;  /* 0x0000eb00ff007b82 */ /* 0x010f220000000800 */
[----:B0-2---:R-:W-:-:S02]  /*17600*/  R2UR UR12, R3 ;  /* 0x00000000030c72ca */ /* 0x005fc400000e0000 */
[----:B------:R-:W2:Y:S01]  /*17610*/  LDL.LU R3, [R1+0x11b0] ;  /* 0x0011b00001037983 */ /* 0x000ea20000300800 */
[----:B---3--:R-:W-:Y:S01]  /*17620*/  IMAD.SHL.U32 R93, R93, 0x100, RZ ;  /* 0x000001005d5d7824 */ /* 0x008fe200078e00ff */
[----:B------:R-:W-:Y:S01]  /*17630*/  UIADD3.64 UR16, UPT, UPT, UR8, 0x80, URZ ;  /* 0x0000008008107897 */ /* 0x000fe2000fffe0ff */
[----:B----4-:R-:W-:Y:S01]  /*17640*/  IMAD.SHL.U32 R0, R0, 0x100, RZ ;  /* 0x0000010000007824 */ /* 0x010fe200078e00ff */
[----:B------:R-:W-:Y:S02]  /*17650*/  UIADD3.64 UR18, UPT, UPT, UR8, 0x100, URZ ;  /* 0x0000010008127897 */ /* 0x000fe4000fffe0ff */
[----:B------:R-:W-:Y:S02]  /*17660*/  UIADD3.64 UR20, UPT, UPT, UR8, 0x180, URZ ;  /* 0x0000018008147897 */ /* 0x000fe4000fffe0ff */
[----:B------:R-:W-:Y:S02]  /*17670*/  UIADD3.64 UR22, UPT, UPT, UR8, 0x200, URZ ;  /* 0x0000020008167897 */ /* 0x000fe4000fffe0ff */
[----:B------:R-:W-:-:S02]  /*17680*/  UIADD3.64 UR24, UPT, UPT, UR8, 0x280, URZ ;  /* 0x0000028008187897 */ /* 0x000fc4000fffe0ff */
[----:B------:R-:W-:Y:S02]  /*17690*/  UIADD3.64 UR26, UPT, UPT, UR8, 0x300, URZ ;  /* 0x00000300081a7897 */ /* 0x000fe4000fffe0ff */
[----:B------:R-:W-:Y:S02]  /*176a0*/  UIADD3.64 UR28, UPT, UPT, UR8, 0x380, URZ ;  /* 0x00000380081c7897 */ /* 0x000fe4000fffe0ff */
        /* <DEDUP_REMOVED lines=23> */
[----:B------:R-:W-:Y:S01]  /*17820*/  UIADD3.64 UR46, UPT, UPT, UR8, 0x1080, URZ ;  /* 0x00001080082e7897 */ /* 0x000fe2000fffe0ff */
[----:B------:R-:W-:Y:S01]  /*17830*/  UMOV UR13, 0x40004040 ;  /* 0x40004040000d7882 */ /* 0x000fe20000000000 */
        /* <DEDUP_REMOVED lines=12> */
[----:B------:R-:W-:Y:S01]  /*17900*/  UIADD3.64 UR72, UPT, UPT, UR8, 0x1700, URZ ;  /* 0x0000170008487897 */ /* 0x000fe2000fffe0ff */
[----:B--2---:R-:W-:Y:S02]  /*17910*/  LOP3.LUT R92, R3, 0x8000000, RZ, 0xfc, !PT ;  /* 0x08000000035c7812 */ /* 0x004fe400078efcff */
[----:B------:R-:W-:-:S03]  /*17920*/  SHF.R.S32.HI R3, RZ, 0x1f, R0 ;  /* 0x0000001fff037819 */ /* 0x000fc60000011400 */
[----:B------:R0:W-:Y:S01]  /*17930*/  STL [R1+0x1f34], R92 ;  /* 0x001f345c01007387 */ /* 0x0001e20000100800 */
[----:B------:R-:W-:-:S03]  /*17940*/  SHF.L.U64.HI R3, R0, 0x1, R3 ;  /* 0x0000000100037819 */ /* 0x000fc60000010203 */
[----:B------:R2:W5:Y:S01]  /*17950*/  LDL.LU R0, [R1+0x1f60] ;  /* 0x001f600001007983 */ /* 0x0005620000300800 */
[----:B0-----:R-:W-:-:S04]  /*17960*/  SHF.R.S32.HI R92, RZ, 0x1f, R93 ;  /* 0x0000001fff5c7819 */ /* 0x001fc8000001145d */
[----:B------:R-:W-:Y:S01]  /*17970*/  SHF.L.U64.HI R92, R93, 0x1, R92 ;  /* 0x000000015d5c7819 */ /* 0x000fe2000001025c */
[----:B------:R-:W-:-:S05]  /*17980*/  IMAD.MOV.U32 R93, RZ, RZ, 0x1 ;  /* 0x00000001ff5d7424 */ /* 0x000fca00078e00ff */
[----:B------:R0:W-:Y:S02]  /*17990*/  STL [R1+0x16f4], R93 ;  /* 0x0016f45d01007387 */ /* 0x0001e40000100800 */
[----:B0-----:R-:W0:Y:S02]  /*179a0*/  LDC R93, c[0x0][0x3a8] ;  /* 0x0000ea00ff5d7b82 */ /* 0x001e240000000800 */
[----:B------:R2:W-:Y:S01]  /*179b0*/  STL [R1+0x16f8], RZ ;  /* 0x0016f8ff01007387 */ /* 0x0005e20000100800 */
[----:B0-----:R-:W-:-:S04]  /*179c0*/  IMAD.SHL.U32 R93, R93, 0x100, RZ ;  /* 0x000001005d5d7824 */ /* 0x001fc800078e00ff */
[----:B--2---:R-:W-:-:S07]  /*179d0*/  IMAD.SHL.U32 R93, R93, 0x2, RZ ;  /* 0x000000025d5d7824 */ /* 0x004fce00078e00ff */
.L_x_10:
[----:B------:R-:W2:Y:S02]  /*179e0*/  LDL.LU R93, [R1+0x10a4] ;  /* 0x0010a400015d7983 */ /* 0x000ea40000300800 */
[----:B--2---:R-:W-:-:S04]  /*179f0*/  IMAD.U32 R93, R93, -0x80000000, RZ ;  /* 0x800000005d5d7824 */ /* 0x004fc800078e00ff */
[----:B------:R0:W2:Y:S01]  /*17a00*/  SYNCS.PHASECHK.TRANS64.TRYWAIT P1, [UR4], R93 ;  /* 0x0000005dff0075a7 */ /* 0x0000a20008021104 */
[----:B------:R0:W-:Y:S02]  /*17a10*/  STL [R1+0x10a0], R93 ;  /* 0x0010a05d01007387 */ /* 0x0001e40000100800 */
[----:B0-----:R-:W0:Y:S02]  /*17a20*/  LDC R93, c[0x0][0x3a8] ;  /* 0x0000ea00ff5d7b82 */ /* 0x001e240000000800 */
[----:B0-----:R-:W-:-:S04]  /*17a30*/  IMAD.SHL.U32 R93, R93, 0x100, RZ ;  /* 0x000001005d5d7824 */ /* 0x001fc800078e00ff */
[----:B------:R-:W-:Y:S01]  /*17a40*/  IMAD.SHL.U32 R93, R93, 0x2, RZ ;  /* 0x000000025d5d7824 */ /* 0x000fe200078e00ff */
[----:B--2--5:R-:W-:Y:S06]  /*17a50*/  @!P1 BRA `(.L_x_8) ;  /* 0x000002d8001c9947 */ /* 0x024fec0003800000 */
.L_x_16:
[----:B-----5:R0:W-:Y:S04]  /*17a60*/  STL.64 [R1+0x3258], R88 ;  /* 0x0032585801007387 */ /* 0x0201e80000100a00 */
[----:B0-----:R-:W2:Y:S04]  /*17a70*/  LDL.LU.64 R88, [R1+0xe8] ;  /* 0x0000e80001587983 */ /* 0x001ea80000300a00 */
[----:B------:R0:W-:Y:S04]  /*17a80*/  STL.64 [R1+0x3250], R90 ;  /* 0x0032505a01007387 */ /* 0x0001e80000100a00 */
[----:B0-----:R-:W3:Y:S04]  /*17a90*/  LDL.LU.64 R90, [R1+0xe0] ;  /* 0x0000e000015a7983 */ /* 0x001ee80000300a00 */
[----:B------:R-:W-:Y:S04]  /*17aa0*/  STL [R1+0x23d4], R0 ;  /* 0x0023d40001007387 */ /* 0x000fe80000100800 */
        /* <DEDUP_REMOVED lines=103> */
[----:B------:R0:W-:Y:S04]  /*18120*/  STL.64 [R1+0x3240], R4 ;  /* 0x0032400401007387 */ /* 0x0001e80000100a00 */
[----:B0-----:R-:W4:Y:S04]  /*18130*/  LDL.LU.64 R4, [R1+0x10] ;  /* 0x0000100001047983 */ /* 0x001f280000300a00 */
        /* <DEDUP_REMOVED lines=14> */
[----:B0-----:R-:W2:Y:S04]  /*18220*/  LDL.LU.64 R6, [R1+0xd8] ;  /* 0x0000d80001067983 */ /* 0x001ea80000300a00 */
        /* <DEDUP_REMOVED lines=47> */
[----:B0-----:R-:W3:Y:S04]  /*18520*/  LDL.LU.64 R12, [R1] ;  /* 0x00000000010c7983 */ /* 0x001ee80000300a00 */
        /* <DEDUP_REMOVED lines=15> */
[----:B------:R-:W-:Y:S04]  /*18620*/  STL [R1+0x2374], R16 ;  /* 0x0023741001007387 */ /* 0x000fe80000100800 */
[----:B------:R-:W-:Y:S04]  /*18630*/  STL [R1+0x2fa0], R16 ;  /* 0x002fa01001007387 */ /* 0x000fe80000100800 */
[----:B------:R-:W-:Y:S01]  /*18640*/  STL [R1+0x2fa4], R16 ;  /* 0x002fa41001007387 */ /* 0x000fe20000100800 */
[----:B0-----:R-:W-:-:S03]  /*18650*/  IADD3 R14, P1, PT, R86, R93, RZ ;  /* 0x0000005d560e7210 */ /* 0x001fc60007f3e0ff */
        /* <DEDUP_REMOVED lines=11> */
[----:B------:R-:W-:Y:S04]  /*18710*/  STL.64 [R1+0x3280], R16 ;  /* 0x0032801001007387 */ /* 0x000fe80000100a00 */
        /* <DEDUP_REMOVED lines=26> */
[----:B------:R-:W-:Y:S01]  /*188c0*/  STL [R1+0x2f68], R20 ;  /* 0x002f681401007387 */ /* 0x000fe20000100800 */
[----:B--2---:R-:W-:-:S03]  /*188d0*/  IADD3 R15, P4, PT, R10, R93, RZ ;  /* 0x0000005d0a0f7210 */ /* 0x004fc60007f9e0ff */
[----:B------:R-:W-:Y:S02]  /*188e0*/  STL [R1+0x2f6c], R20 ;  /* 0x002f6c1401007387 */ /* 0x000fe40000100800 */
[----:B------:R-:W-:Y:S02]  /*188f0*/  IMAD.X R10, R11, 0x1, R92, P4 ;  /* 0x000000010b0a7824 */ /* 0x000fe400020e065c */
        /* <DEDUP_REMOVED lines=17> */
[----:B---3--:R-:W-:-:S03]  /*18a10*/  IADD3 R0, P3, PT, R12, R93, RZ ;  /* 0x0000005d0c007210 */ /* 0x008fc60007f7e0ff */
[----:B------:R-:W-:Y:S02]  /*18a20*/  STL [R1+0x2ee4], R24 ;  /* 0x002ee41801007387 */ /* 0x000fe40000100800 */
[--C-:B------:R-:W-:Y:S02]  /*18a30*/  IMAD.X R12, R13, 0x1, R92.reuse, P3 ;  /* 0x000000010d0c7824 */ /* 0x100fe400018e065c */
        /* <DEDUP_REMOVED lines=130> */
[----:B------:R4:W-:Y:S04]  /*19260*/  STL [R1+0x1f24], R14 ;  /* 0x001f240e01007387 */ /* 0x0009e80000100800 */
[----:B------:R0:W-:Y:S04]  /*19270*/  STL [R1+0x1f28], R0 ;  /* 0x001f280001007387 */ /* 0x0001e80000100800 */
[----:B------:R-:W-:Y:S01]  /*19280*/  STL [R1+0x1f2c], R15 ;  /* 0x001f2c0f01007387 */ /* 0x000fe20000100800 */
[----:B----4-:R-:W-:Y:S01]  /*19290*/  IADD3 R14, P6, PT, R4, R93, RZ ;  /* 0x0000005d040e7210 */ /* 0x010fe20007fde0ff */
[----:B0-----:R-:W-:-:S04]  /*192a0*/  IMAD.X R0, R87, 0x1, R92, P1 ;  /* 0x0000000157007824 */ /* 0x001fc800008e065c */
[----:B------:R-:W-:Y:S04]  /*192b0*/  STL [R1+0x1f30], R14 ;  /* 0x001f300e01007387 */ /* 0x000fe80000100800 */
[----:B------:R0:W-:Y:S04]  /*192c0*/  STL [R1+0x1f14], R0 ;  /* 0x001f140001007387 */ /* 0x0001e80000100800 */
[----:B------:R-:W-:Y:S04]  /*192d0*/  STL [R1+0x1f18], R12 ;  /* 0x001f180c01007387 */ /* 0x000fe80000100800 */
[----:B------:R-:W2:Y:S01]  /*192e0*/  LDL.LU.64 R18, [R1+0xf0] ;  /* 0x0000f00001127983 */ /* 0x000ea20000300a00 */
[----:B0-----:R-:W-:-:S03]  /*192f0*/  IMAD.X R0, R5, 0x1, R92, P6 ;  /* 0x0000000105007824 */ /* 0x001fc600030e065c */
[----:B------:R0:W-:Y:S04]  /*19300*/  STL [R1+0x1f1c], R10 ;  /* 0x001f1c0a01007387 */ /* 0x0001e80000100800 */
[----:B------:R-:W3:Y:S04]  /*19310*/  LDL.LU.64 R16, [R1+0xf8] ;  /* 0x0000f80001107983 */ /* 0x000ee80000300a00 */
[----:B------:R4:W-:Y:S04]  /*19320*/  STL [R1+0x1f20], R0 ;  /* 0x001f200001007387 */ /* 0x0009e80000100800 */
[----:B------:R-:W3:Y:S04]  /*19330*/  LDL.LU.64 R14, [R1+0x100] ;  /* 0x00010000010e7983 */ /* 0x000ee80000300a00 */
[----:B------:R-:W3:Y:S01]  /*19340*/  LDL.LU.64 R4, [R1+0x108] ;  /* 0x0001080001047983 */ /* 0x000ee20000300a00 */
[----:B0-----:R-:W-:-:S02]  /*19350*/  IADD3 R10, P1, PT, R8, R93, RZ ;  /* 0x0000005d080a7210 */ /* 0x001fc40007f3e0ff */
[-C--:B----4-:R-:W-:Y:S02]  /*19360*/  IADD3 R0, P3, PT, R6, R93.reuse, RZ ;  /* 0x0000005d06007210 */ /* 0x090fe40007f7e0ff */
[-C--:B------:R-:W-:Y:S01]  /*19370*/  IADD3 R11, P4, PT, R90, R93.reuse, RZ ;  /* 0x0000005d5a0b7210 */ /* 0x080fe20007f9e0ff */
[----:B------:R0:W-:Y:S02]  /*19380*/  STL [R1+0x1e78], R10 ;  /* 0x001e780a01007387 */ /* 0x0001e40000100800 */
[--C-:B------:R-:W-:Y:S02]  /*19390*/  IMAD.X R7, R7, 0x1, R92.reuse, P3 ;  /* 0x0000000107077824 */ /* 0x100fe400018e065c */
[----:B------:R4:W-:Y:S01]  /*193a0*/  STL [R1+0x1e7c], R0 ;  /* 0x001e7c0001007387 */ /* 0x0009e20000100800 */
[--C-:B------:R-:W-:Y:S01]  /*193b0*/  IMAD.X R6, R91, 0x1, R92.reuse, P4 ;  /* 0x000000015b067824 */ /* 0x100fe200020e065c */
[----:B0-----:R-:W-:Y:S02]  /*193c0*/  IADD3 R10, P6, PT, R88, R93, RZ ;  /* 0x0000005d580a7210 */ /* 0x001fe40007fde0ff */
[----:B------:R-:W-:Y:S01]  /*193d0*/  STL [R1+0x1e80], R11 ;  /* 0x001e800b01007387 */ /* 0x000fe20000100800 */
[----:B----4-:R-:W-:-:S03]  /*193e0*/  IMAD.X R0, R9, 0x1, R92, P1 ;  /* 0x0000000109007824 */ /* 0x010fc600008e065c */
[----:B------:R-:W-:Y:S04]  /*193f0*/  STL [R1+0x1e84], R10 ;  /* 0x001e840a01007387 */ /* 0x000fe80000100800 */
[----:B------:R0:W-:Y:S04]  /*19400*/  STL [R1+0xd0], R0 ;  /* 0x0000d00001007387 */ /* 0x0001e80000100800 */
[----:B------:R-:W-:Y:S04]  /*19410*/  STL [R1+0xd8], R7 ;  /* 0x0000d80701007387 */ /* 0x000fe80000100800 */
[----:B------:R-:W4:Y:S01]  /*19420*/  LDL.LU.64 R12, [R1+0x110] ;  /* 0x00011000010c7983 */ /* 0x000f220000300a00 */
[----:B0-----:R-:W-:-:S03]  /*19430*/  IMAD.X R0, R89, 0x1, R92, P6 ;  /* 0x0000000159007824 */ /* 0x001fc600030e065c */
[----:B------:R0:W-:Y:S04]  /*19440*/  STL [R1+0xe0], R6 ;  /* 0x0000e00601007387 */ /* 0x0001e80000100800 */
[----:B------:R-:W4:Y:S04]  /*19450*/  LDL.LU.64 R10, [R1+0x118] ;  /* 0x00011800010a7983 */ /* 0x000f280000300a00 */
[----:B------:R3:W-:Y:S04]  /*19460*/  STL [R1+0xe8], R0 ;  /* 0x0000e80001007387 */ /* 0x0007e80000100800 */
[----:B------:R-:W4:Y:S04]  /*19470*/  LDL.LU.64 R8, [R1+0x120] ;  /* 0x0001200001087983 */ /* 0x000f280000300a00 */
[----:B0-----:R-:W4:Y:S01]  /*19480*/  LDL.LU.64 R6, [R1+0x128] ;  /* 0x0001280001067983 */ /* 0x001f220000300a00 */
[----:B--2---:R-:W-:-:S02]  /*19490*/  IADD3 R42, P1, PT, R18, R93, RZ ;  /* 0x0000005d122a7210 */ /* 0x004fc40007f3e0ff */
[----:B---3--:R-:W-:-:S03]  /*194a0*/  IADD3 R0, P3, PT, R16, R93, RZ ;  /* 0x0000005d10007210 */ /* 0x008fc60007f7e0ff */
[----:B------:R0:W-:Y:S04]  /*194b0*/  STL [R1+0x1e88], R42 ;  /* 0x001e882a01007387 */ /* 0x0001e80000100800 */
[----:B------:R2:W-:Y:S01]  /*194c0*/  STL [R1+0x1e8c], R0 ;  /* 0x001e8c0001007387 */ /* 0x0005e20000100800 */
[-C--:B------:R-:W-:Y:S01]  /*194d0*/  IADD3 R43, P4, PT, R14, R93.reuse, RZ ;  /* 0x0000005d0e2b7210 */ /* 0x080fe20007f9e0ff */
[--C-:B------:R-:W-:Y:S01]  /*194e0*/  IMAD.X R16, R17, 0x1, R92.reuse, P3 ;  /* 0x0000000111107824 */ /* 0x100fe200018e065c */
[----:B0-----:R-:W-:Y:S01]  /*194f0*/  IADD3 R42, P6, PT, R4, R93, RZ ;  /* 0x0000005d042a7210 */ /* 0x001fe20007fde0ff */
[--C-:B--2---:R-:W-:Y:S02]  /*19500*/  IMAD.X R0, R19, 0x1, R92.reuse, P1 ;  /* 0x0000000113007824 */ /* 0x104fe400008e065c */
[----:B------:R-:W-:Y:S01]  /*19510*/  STL [R1+0x1e90], R43 ;  /* 0x001e902b01007387 */ /* 0x000fe20000100800 */
[----:B------:R-:W-:-:S03]  /*19520*/  IMAD.X R14, R15, 0x1, R92, P4 ;  /* 0x000000010f0e7824 */ /* 0x000fc600020e065c */
[----:B------:R-:W-:Y:S04]  /*19530*/  STL [R1+0x1e94], R42 ;  /* 0x001e942a01007387 */ /* 0x000fe80000100800 */
[----:B------:R0:W-:Y:S04]  /*19540*/  STL [R1+0xf0], R0 ;  /* 0x0000f00001007387 */ /* 0x0001e80000100800 */
[----:B------:R2:W-:Y:S04]  /*19550*/  STL [R1+0xf8], R16 ;  /* 0x0000f81001007387 */ /* 0x0005e80000100800 */
[----:B------:R-:W3:Y:S01]  /*19560*/  LDL.LU.64 R18, [R1+0x130] ;  /* 0x0001300001127983 */ /* 0x000ee20000300a00 */
[----:B0-----:R-:W-:-:S03]  /*19570*/  IMAD.X R0, R5, 0x1, R92, P6 ;  /* 0x0000000105007824 */ /* 0x001fc600030e065c */
[----:B------:R0:W-:Y:S04]  /*19580*/  STL [R1+0x100], R14 ;  /* 0x0001000e01007387 */ /* 0x0001e80000100800 */
[----:B--2---:R-:W2:Y:S04]  /*19590*/  LDL.LU.64 R16, [R1+0x138] ;  /* 0x0001380001107983 */ /* 0x004ea80000300a00 */
[----:B------:R1:W-:Y:S04]  /*195a0*/  STL [R1+0x108], R0 ;  /* 0x0001080001007387 */ /* 0x0003e80000100800 */
[----:B0-----:R-:W2:Y:S04]  /*195b0*/  LDL.LU.64 R14, [R1+0x140] ;  /* 0x00014000010e7983 */ /* 0x001ea80000300a00 */
[----:B------:R-:W2:Y:S01]  /*195c0*/  LDL.LU.64 R4, [R1+0x148] ;  /* 0x0001480001047983 */ /* 0x000ea20000300a00 */
[----:B----4-:R-:W-:-:S02]  /*195d0*/  IADD3 R42, P1, PT, R12, R93, RZ ;  /* 0x0000005d0c2a7210 */ /* 0x010fc40007f3e0ff */
[----:B-1----:R-:W-:-:S03]  /*195e0*/  IADD3 R0, P3, PT, R10, R93, RZ ;  /* 0x0000005d0a007210 */ /* 0x002fc60007f7e0ff */
[----:B------:R0:W-:Y:S01]  /*195f0*/  STL [R1+0x1e98], R42 ;  /* 0x001e982a01007387 */ /* 0x0001e20000100800 */
[----:B------:R-:W-:-:S03]  /*19600*/  IADD3 R43, P4, PT, R8, R93, RZ ;  /* 0x0000005d082b7210 */ /* 0x000fc60007f9e0ff */
[----:B------:R1:W-:Y:S01]  /*19610*/  STL [R1+0x1e9c], R0 ;  /* 0x001e9c0001007387 */ /* 0x0003e20000100800 */
[--C-:B------:R-:W-:Y:S01]  /*19620*/  IMAD.X R10, R11, 0x1, R92.reuse, P3 ;  /* 0x000000010b0a7824 */ /* 0x100fe200018e065c */
[----:B0-----:R-:W-:Y:S02]  /*19630*/  IADD3 R42, P6, PT, R6, R93, RZ ;  /* 0x0000005d062a7210 */ /* 0x001fe40007fde0ff */
[----:B------:R-:W-:Y:S01]  /*19640*/  STL [R1+0x1ea0], R43 ;  /* 0x001ea02b01007387 */ /* 0x000fe20000100800 */
[----:B-1----:R-:W-:-:S03]  /*19650*/  IMAD.X R0, R13, 0x1, R92, P1 ;  /* 0x000000010d007824 */ /* 0x002fc600008e065c */
[----:B------:R-:W-:Y:S01]  /*19660*/  STL [R1+0x1ea4], R42 ;  /* 0x001ea42a01007387 */ /* 0x000fe20000100800 */
[----:B------:R-:W-:-:S03]  /*19670*/  IMAD.X R8, R9, 0x1, R92, P4 ;  /* 0x0000000109087824 */ /* 0x000fc600020e065c */
[----:B------:R0:W-:Y:S04]  /*19680*/  STL [R1+0x110], R0 ;  /* 0x0001100001007387 */ /* 0x0001e80000100800 */
[----:B------:R1:W-:Y:S04]  /*19690*/  STL [R1+0x118], R10 ;  /* 0x0001180a01007387 */ /* 0x0003e80000100800 */
[----:B------:R-:W4:Y:S01]  /*196a0*/  LDL.LU.64 R12, [R1+0x150] ;  /* 0x00015000010c7983 */ /* 0x000f220000300a00 */
[----:B0-----:R-:W-:-:S03]  /*196b0*/  IMAD.X R0, R7, 0x1, R92, P6 ;  /* 0x0000000107007824 */ /* 0x001fc600030e065c */
[----:B------:R0:W-:Y:S04]  /*196c0*/  STL [R1+0x120], R8 ;  /* 0x0001200801007387 */ /* 0x0001e80000100800 */
[----:B-1----:R-:W4:Y:S04]  /*196d0*/  LDL.LU.64 R10, [R1+0x158] ;  /* 0x00015800010a7983 */ /* 0x002f280000300a00 */
[----:B------:R2:W-:Y:S04]  /*196e0*/  STL [R1+0x128], R0 ;  /* 0x0001280001007387 */ /* 0x0005e80000100800 */
[----:B0-----:R-:W4:Y:S04]  /*196f0*/  LDL.LU.64 R8, [R1+0x160] ;  /* 0x0001600001087983 */ /* 0x001f280000300a00 */
[----:B------:R-:W4:Y:S01]  /*19700*/  LDL.LU.64 R6, [R1+0x168] ;  /* 0x0001680001067983 */ /* 0x000f220000300a00 */
[----:B---3--:R-:W-:-:S02]  /*19710*/  IADD3 R42, P1, PT, R18, R93, RZ ;  /* 0x0000005d122a7210 */ /* 0x008fc40007f3e0ff */
[----:B--2---:R-:W-:-:S03]  /*19720*/  IADD3 R0, P3, PT, R16, R93, RZ ;  /* 0x0000005d10007210 */ /* 0x004fc60007f7e0ff */
[----:B------:R0:W-:Y:S04]  /*19730*/  STL [R1+0x1ea8], R42 ;  /* 0x001ea82a01007387 */ /* 0x0001e80000100800 */
[----:B------:R1:W-:Y:S01]  /*19740*/  STL [R1+0x1eac], R0 ;  /* 0x001eac0001007387 */ /* 0x0003e20000100800 */
[-C--:B------:R-:W-:Y:S01]  /*19750*/  IADD3 R43, P4, PT, R14, R93.reuse, RZ ;  /* 0x0000005d0e2b7210 */ /* 0x080fe20007f9e0ff */
[--C-:B------:R-:W-:Y:S01]  /*19760*/  IMAD.X R16, R17, 0x1, R92.reuse, P3 ;  /* 0x0000000111107824 */ /* 0x100fe200018e065c */
[----:B0-----:R-:W-:Y:S01]  /*19770*/  IADD3 R42, P6, PT, R4, R93, RZ ;  /* 0x0000005d042a7210 */ /* 0x001fe20007fde0ff */
[--C-:B-1----:R-:W-:Y:S02]  /*19780*/  IMAD.X R0, R19, 0x1, R92.reuse, P1 ;  /* 0x0000000113007824 */ /* 0x102fe400008e065c */
[----:B------:R-:W-:Y:S01]  /*19790*/  STL [R1+0x1eb0], R43 ;  /* 0x001eb02b01007387 */ /* 0x000fe20000100800 */
[----:B------:R-:W-:-:S03]  /*197a0*/  IMAD.X R14, R15, 0x1, R92, P4 ;  /* 0x000000010f0e7824 */ /* 0x000fc600020e065c */
        /* <DEDUP_REMOVED lines=10> */
[----:B----4-:R-:W-:-:S02]  /*19850*/  IADD3 R14, P1, PT, R12, R93, RZ ;  /* 0x0000005d0c0e7210 */ /* 0x010fc40007f3e0ff */
[----:B0-----:R-:W-:-:S03]  /*19860*/  IADD3 R0, P3, PT, R10, R93, RZ ;  /* 0x0000005d0a007210 */ /* 0x001fc60007f7e0ff */
        /* <DEDUP_REMOVED lines=13> */
[----:B------:R-:W-:Y:S04]  /*19940*/  STL [R1+0x160], R8 ;  /* 0x0001600801007387 */ /* 0x000fe80000100800 */
[----:B------:R-:W4:Y:S04]  /*19950*/  LDL.LU.64 R14, [R1+0x198] ;  /* 0x00019800010e7983 */ /* 0x000f280000300a00 */
[----:B------:R2:W-:Y:S04]  /*19960*/  STL [R1+0x168], R0 ;  /* 0x0001680001007387 */ /* 0x0005e80000100800 */
[----:B------:R-:W4:Y:S04]  /*19970*/  LDL.LU.64 R12, [R1+0x1a0] ;  /* 0x0001a000010c7983 */ /* 0x000f280000300a00 */
[----:B-1----:R-:W4:Y:S01]  /*19980*/  LDL.LU.64 R10, [R1+0x1a8] ;  /* 0x0001a800010a7983 */ /* 0x002f220000300a00 */
[----:B--2---:R-:W-:-:S02]  /*19990*/  IADD3 R0, P1, PT, R46, R93, RZ ;  /* 0x0000005d2e007210 */ /* 0x004fc40007f3e0ff */
[----:B---3--:R-:W-:-:S03]  /*199a0*/  IADD3 R7, P3, PT, R44, R93, RZ ;  /* 0x0000005d2c077210 */ /* 0x008fc60007f7e0ff */
[----:B------:R0:W-:Y:S04]  /*199b0*/  STL [R1+0x1ec8], R0 ;  /* 0x001ec80001007387 */ /* 0x0001e80000100800 */
[----:B------:R-:W-:Y:S01]  /*199c0*/  STL [R1+0x1f10], R7 ;  /* 0x001f100701007387 */ /* 0x000fe20000100800 */
[----:B------:R-:W-:-:S03]  /*199d0*/  IADD3 R6, P4, PT, R42, R93, RZ ;  /* 0x0000005d2a067210 */ /* 0x000fc60007f9e0ff */
[----:B------:R-:W2:Y:S01]  /*199e0*/  LDL.LU.64 R16, [R1+0x1b0] ;  /* 0x0001b00001107983 */ /* 0x000ea20000300a00 */
[----:B0-----:R-:W-:-:S03]  /*199f0*/  IADD3 R0, P6, PT, R4, R93, RZ ;  /* 0x0000005d04007210 */ /* 0x001fc60007fde0ff */
[----:B------:R0:W-:Y:S04]  /*19a00*/  STL [R1+0x1ecc], R6 ;  /* 0x001ecc0601007387 */ /* 0x0001e80000100800 */
[----:B------:R-:W3:Y:S04]  /*19a10*/  LDL.LU.64 R8, [R1+0x1b8] ;  /* 0x0001b80001087983 */ /* 0x000ee80000300a00 */
[----:B------:R1:W-:Y:S04]  /*19a20*/  STL [R1+0x1ed0], R0 ;  /* 0x001ed00001007387 */ /* 0x0003e80000100800 */
[----:B0-----:R-:W3:Y:S01]  /*19a30*/  LDL.LU.64 R6, [R1+0x1c0] ;  /* 0x0001c00001067983 */ /* 0x001ee20000300a00 */
[----:B------:R-:W-:-:S02]  /*19a40*/  IMAD.X R44, R45, 0x1, R92, P3 ;  /* 0x000000012d2c7824 */ /* 0x000fc400018e065c */
[--C-:B-1----:R-:W-:Y:S02]  /*19a50*/  IMAD.X R0, R47, 0x1, R92.reuse, P1 ;  /* 0x000000012f007824 */ /* 0x102fe400008e065c */
[----:B------:R-:W-:-:S03]  /*19a60*/  IMAD.X R42, R43, 0x1, R92, P4 ;  /* 0x000000012b2a7824 */ /* 0x000fc600020e065c */
[----:B------:R0:W-:Y:S04]  /*19a70*/  STL [R1+0x170], R0 ;  /* 0x0001700001007387 */ /* 0x0001e80000100800 */
[----:B------:R-:W-:Y:S01]  /*19a80*/  STL [R1+0x1f0c], R44 ;  /* 0x001f0c2c01007387 */ /* 0x000fe20000100800 */
[----:B0-----:R-:W-:-:S03]  /*19a90*/  IMAD.X R0, R5, 0x1, R92, P6 ;  /* 0x0000000105007824 */ /* 0x001fc600030e065c */
[----:B------:R-:W3:Y:S04]  /*19aa0*/  LDL.LU.64 R4, [R1+0x1c8] ;  /* 0x0001c80001047983 */ /* 0x000ee80000300a00 */
[----:B------:R4:W-:Y:S04]  /*19ab0*/  STL [R1+0x180], R42 ;  /* 0x0001802a01007387 */ /* 0x0009e80000100800 */
[----:B------:R0:W-:Y:S01]  /*19ac0*/  STL [R1+0x188], R0 ;  /* 0x0001880001007387 */ /* 0x0001e20000100800 */
[-C--:B----4-:R-:W-:Y:S02]  /*19ad0*/  IADD3 R42, P1, PT, R18, R93.reuse, RZ ;  /* 0x0000005d122a7210 */ /* 0x090fe40007f3e0ff */
        /* <DEDUP_REMOVED lines=11> */
[----:B------:R-:W-:Y:S01]  /*19b90*/  STL [R1+0x198], R14 ;  /* 0x0001980e01007387 */ /* 0x000fe20000100800 */
[----:B0-----:R-:W-:-:S03]  /*19ba0*/  IMAD.X R0, R11, 0x1, R92, P6 ;  /* 0x000000010b007824 */ /* 0x001fc600030e065c */
[----:B------:R-:W-:Y:S04]  /*19bb0*/  STL [R1+0x1a0], R12 ;  /* 0x0001a00c01007387 */ /* 0x000fe80000100800 */
[----:B------:R0:W-:Y:S01]  /*19bc0*/  STL [R1+0x1a8], R0 ;  /* 0x0001a80001007387 */ /* 0x0001e20000100800 */
[----:B--2---:R-:W-:-:S05]  /*19bd0*/  IADD3 R11, P1, PT, R16, R93, RZ ;  /* 0x0000005d100b7210 */ /* 0x004fca0007f3e0ff */
[----:B------:R-:W-:Y:S01]  /*19be0*/  STL [R1+0x1e6c], R11 ;  /* 0x001e6c0b01007387 */ /* 0x000fe20000100800 */
[----:B---3--:R-:W-:-:S03]  /*19bf0*/  IADD3 R10, P3, PT, R8, R93, RZ ;  /* 0x0000005d080a7210 */ /* 0x008fc60007f7e0ff */
[----:B------:R-:W2:Y:S04]  /*19c00*/  LDL.LU.64 R18, [R1+0x1d0] ;  /* 0x0001d00001127983 */ /* 0x000ea80000300a00 */
[----:B------:R1:W-:Y:S01]  /*19c10*/  STL [R1+0x1e70], R10 ;  /* 0x001e700a01007387 */ /* 0x0003e20000100800 */
[----:B0-----:R-:W-:-:S03]  /*19c20*/  IADD3 R0, P4, PT, R6, R93, RZ ;  /* 0x0000005d06007210 */ /* 0x001fc60007f9e0ff */
[----:B------:R-:W3:Y:S04]  /*19c30*/  LDL.LU.64 R14, [R1+0x1d8] ;  /* 0x0001d800010e7983 */ /* 0x000ee80000300a00 */
[----:B------:R0:W-:Y:S04]  /*19c40*/  STL [R1+0x1e74], R0 ;  /* 0x001e740001007387 */ /* 0x0001e80000100800 */
[----:B------:R-:W4:Y:S04]  /*19c50*/  LDL.LU.64 R12, [R1+0x1e0] ;  /* 0x0001e000010c7983 */ /* 0x000f280000300a00 */
[----:B-1----:R-:W4:Y:S01]  /*19c60*/  LDL.LU.64 R10, [R1+0x1e8] ;  /* 0x0001e800010a7983 */ /* 0x002f220000300a00 */
[----:B0-----:R-:W-:-:S05]  /*19c70*/  IADD3 R0, P6, PT, R4, R93, RZ ;  /* 0x0000005d04007210 */ /* 0x001fca0007fde0ff */
[----:B------:R-:W-:Y:S04]  /*19c80*/  STL [R1+0x24b4], R0 ;  /* 0x0024b40001007387 */ /* 0x000fe80000100800 */
[----:B------:R-:W-:Y:S01]  /*19c90*/  STL [R1+0x24cc], R0 ;  /* 0x0024cc0001007387 */ /* 0x000fe20000100800 */
[----:B------:R-:W-:-:S03]  /*19ca0*/  IMAD.X R8, R9, 0x1, R92, P3 ;  /* 0x0000000109087824 */ /* 0x000fc600018e065c */
[----:B------:R0:W-:Y:S01]  /*19cb0*/  STL [R1+0x24f4], R0 ;  /* 0x0024f40001007387 */ /* 0x0001e20000100800 */
[--C-:B------:R-:W-:Y:S02]  /*19cc0*/  IMAD.X R6, R7, 0x1, R92.reuse, P4 ;  /* 0x0000000107067824 */ /* 0x100fe400020e065c */
[----:B0-----:R-:W-:-:S05]  /*19cd0*/  IMAD.X R0, R17, 0x1, R92, P1 ;  /* 0x0000000111007824 */ /* 0x001fca00008e065c */
        /* <DEDUP_REMOVED lines=9> */
[----:B--2---:R-:W-:-:S02]  /*19d70*/  IADD3 R42, P1, PT, R18, R93, RZ ;  /* 0x0000005d122a7210 */ /* 0x004fc40007f3e0ff */
[----:B---3--:R-:W-:-:S03]  /*19d80*/  IADD3 R0, P3, PT, R14, R93, RZ ;  /* 0x0000005d0e007210 */ /* 0x008fc60007f7e0ff */
[----:B------:R0:W-:Y:S04]  /*19d90*/  STL [R1+0x1e40], R42 ;  /* 0x001e402a01007387 */ /* 0x0001e80000100800 */
[----:B------:R1:W-:Y:S01]  /*19da0*/  STL [R1+0x1e44], R0 ;  /* 0x001e440001007387 */ /* 0x0003e20000100800 */
[-C--:B----4-:R-:W-:Y:S01]  /*19db0*/  IADD3 R43, P4, PT, R12, R93.reuse, RZ ;  /* 0x0000005d0c2b7210 */ /* 0x090fe20007f9e0ff */
[--C-:B------:R-:W-:Y:S01]  /*19dc0*/  IMAD.X R14, R15, 0x1, R92.reuse, P3 ;  /* 0x000000010f0e7824 */ /* 0x100fe200018e065c */
[----:B0-----:R-:W-:Y:S01]  /*19dd0*/  IADD3 R42, P6, PT, R10, R93, RZ ;  /* 0x0000005d0a2a7210 */ /* 0x001fe20007fde0ff */
[--C-:B-1----:R-:W-:Y:S02]  /*19de0*/  IMAD.X R0, R19, 0x1, R92.reuse, P1 ;  /* 0x0000000113007824 */ /* 0x102fe400008e065c */
[----:B------:R-:W-:Y:S01]  /*19df0*/  STL [R1+0x1e48], R43 ;  /* 0x001e482b01007387 */ /* 0x000fe20000100800 */
[----:B------:R-:W-:-:S03]  /*19e00*/  IMAD.X R12, R13, 0x1, R92, P4 ;  /* 0x000000010d0c7824 */ /* 0x000fc600020e065c */
[----:B------:R-:W-:Y:S04]  /*19e10*/  STL [R1+0x1e4c], R42 ;  /* 0x001e4c2a01007387 */ /* 0x000fe80000100800 */
[----:B------:R0:W-:Y:S04]  /*19e20*/  STL [R1+0x1d0], R0 ;  /* 0x0001d00001007387 */ /* 0x0001e80000100800 */
[----:B------:R1:W-:Y:S04]  /*19e30*/  STL [R1+0x1d8], R14 ;  /* 0x0001d80e01007387 */ /* 0x0003e80000100800 */
[----:B------:R-:W2:Y:S01]  /*19e40*/  LDL.LU.64 R18, [R1+0x210] ;  /* 0x0002100001127983 */ /* 0x000ea20000300a00 */
[----:B0-----:R-:W-:-:S03]  /*19e50*/  IMAD.X R0, R11, 0x1, R92, P6 ;  /* 0x000000010b007824 */ /* 0x001fc600030e065c */
[----:B------:R0:W-:Y:S04]  /*19e60*/  STL [R1+0x1e0], R12 ;  /* 0x0001e00c01007387 */ /* 0x0001e80000100800 */
[----:B-1----:R-:W3:Y:S04]  /*19e70*/  LDL.LU.64 R14, [R1+0x218] ;  /* 0x00021800010e7983 */ /* 0x002ee80000300a00 */
[----:B------:R1:W-:Y:S04]  /*19e80*/  STL [R1+0x1e8], R0 ;  /* 0x0001e80001007387 */ /* 0x0003e80000100800 */
[----:B0-----:R-:W4:Y:S04]  /*19e90*/  LDL.LU.64 R12, [R1+0x220] ;  /* 0x00022000010c7983 */ /* 0x001f280000300a00 */
[----:B------:R-:W4:Y:S01]  /*19ea0*/  LDL.LU.64 R10, [R1+0x228] ;  /* 0x00022800010a7983 */ /* 0x000f220000300a00 */
[----:B------:R-:W-:-:S05]  /*19eb0*/  IADD3 R43, P1, PT, R16, R93, RZ ;  /* 0x0000005d102b7210 */ /* 0x000fca0007f3e0ff */
[----:B------:R0:W-:Y:S01]  /*19ec0*/  STL [R1+0x1e50], R43 ;  /* 0x001e502b01007387 */ /* 0x0001e20000100800 */
[-C--:B------:R-:W-:Y:S02]  /*19ed0*/  IADD3 R42, P3, PT, R8, R93.reuse, RZ ;  /* 0x0000005d082a7210 */ /* 0x080fe40007f7e0ff */
[----:B-1----:R-:W-:-:S03]  /*19ee0*/  IADD3 R0, P4, PT, R6, R93, RZ ;  /* 0x0000005d06007210 */ /* 0x002fc60007f9e0ff */
[----:B------:R1:W-:Y:S01]  /*19ef0*/  STL [R1+0x1e54], R42 ;  /* 0x001e542a01007387 */ /* 0x0003e20000100800 */
[----:B0-----:R-:W-:-:S03]  /*19f00*/  IADD3 R43, P6, PT, R4, R93, RZ ;  /* 0x0000005d042b7210 */ /* 0x001fc60007fde0ff */
[----:B------:R0:W-:Y:S01]  /*19f10*/  STL [R1+0x1e58], R0 ;  /* 0x001e580001007387 */ /* 0x0001e20000100800 */
[--C-:B------:R-:W-:Y:S02]  /*19f20*/  IMAD.X R6, R7, 0x1, R92.reuse, P4 ;  /* 0x0000000107067824 */ /* 0x100fe400020e065c */
[--C-:B-1----:R-:W-:Y:S01]  /*19f30*/  IMAD.X R42, R17, 0x1, R92.reuse, P1 ;  /* 0x00000001112a7824 */ /* 0x102fe200008e065c */
[----:B------:R-:W-:Y:S01]  /*19f40*/  STL [R1+0x1f00], R43 ;  /* 0x001f002b01007387 */ /* 0x000fe20000100800 */
[----:B0-----:R-:W-:-:S03]  /*19f50*/  IMAD.X R0, R9, 0x1, R92, P3 ;  /* 0x0000000109007824 */ /* 0x001fc600018e065c */
[----:B------:R-:W4:Y:S04]  /*19f60*/  LDL.LU.64 R16, [R1+0x230] ;  /* 0x0002300001107983 */ /* 0x000f280000300a00 */
[----:B------:R-:W-:Y:S04]  /*19f70*/  STL [R1+0x1f0], R42 ;  /* 0x0001f02a01007387 */ /* 0x000fe80000100800 */
[----:B------:R0:W-:Y:S04]  /*19f80*/  STL [R1+0x1f8], R0 ;  /* 0x0001f80001007387 */ /* 0x0001e80000100800 */
[----:B------:R-:W4:Y:S01]  /*19f90*/  LDL.LU.64 R8, [R1+0x238] ;  /* 0x0002380001087983 */ /* 0x000f220000300a00 */
[----:B0-----:R-:W-:-:S03]  /*19fa0*/  IMAD.X R0, R5, 0x1, R92, P6 ;  /* 0x0000000105007824 */ /* 0x001fc600030e065c */
[----:B------:R0:W-:Y:S04]  /*19fb0*/  STL [R1+0x200], R6 ;  /* 0x0002000601007387 */ /* 0x0001e80000100800 */
[----:B0-----:R-:W4:Y:S04]  /*19fc0*/  LDL.LU.64 R6, [R1+0x240] ;  /* 0x0002400001067983 */ /* 0x001f280000300a00 */
[----:B------:R3:W-:Y:S04]  /*19fd0*/  STL [R1+0x1efc], R0 ;  /* 0x001efc0001007387 */ /* 0x0007e80000100800 */
[----:B------:R-:W4:Y:S01]  /*19fe0*/  LDL.LU.64 R4, [R1+0x248] ;  /* 0x0002480001047983 */ /* 0x000f220000300a00 */
[----:B--2---:R-:W-:-:S05]  /*19ff0*/  IADD3 R42, P1, PT, R18, R93, RZ ;  /* 0x0000005d122a7210 */ /* 0x004fca0007f3e0ff */
[----:B------:R0:W-:Y:S01]  /*1a000*/  STL [R1+0x1e14], R42 ;  /* 0x001e142a01007387 */ /* 0x0001e20000100800 */
[-C--:B---3--:R-:W-:Y:S02]  /*1a010*/  IADD3 R0, P3, PT, R14, R93.reuse, RZ ;  /* 0x0000005d0e007210 */ /* 0x088fe40007f7e0ff */
[----:B----4-:R-:W-:-:S03]  /*1a020*/  IADD3 R43, P4, PT, R12, R93, RZ ;  /* 0x0000005d0c2b7210 */ /* 0x010fc60007f9e0ff */
[----:B------:R1:W-:Y:S01]  /*1a030*/  STL [R1+0x1e18], R0 ;  /* 0x001e180001007387 */ /* 0x0003e20000100800 */
[----:B0-----:R-:W-:-:S03]  /*1a040*/  IADD3 R42, P6, PT, R10, R93, RZ ;  /* 0x0000005d0a2a7210 */ /* 0x001fc60007fde0ff */
[----:B------:R-:W-:Y:S01]  /*1a050*/  STL [R1+0x1e1c], R43 ;  /* 0x001e1c2b01007387 */ /* 0x000fe20000100800 */
[----:B------:R-:W-:-:S03]  /*1a060*/  IMAD.X R14, R15, 0x1, R92, P3 ;  /* 0x000000010f0e7824 */ /* 0x000fc600018e065c */
[----:B------:R-:W-:Y:S01]  /*1a070*/  STL [R1+0x1e20], R42 ;  /* 0x001e202a01007387 */ /* 0x000fe20000100800 */
[----:B-1----:R-:W-:-:S03]  /*1a080*/  IMAD.X R0, R19, 0x1, R92, P1 ;  /* 0x0000000113007824 */ /* 0x002fc600008e065c */
[----:B------:R-:W2:Y:S04]  /*1a090*/  LDL.LU.64 R18, [R1+0x250] ;  /* 0x0002500001127983 */ /* 0x000ea80000300a00 */
[----:B------:R0:W-:Y:S04]  /*1a0a0*/  STL [R1+0x210], R0 ;  /* 0x0002100001007387 */ /* 0x0001e80000100800 */
[----:B------:R1:W-:Y:S01]  /*1a0b0*/  STL [R1+0x218], R14 ;  /* 0x0002180e01007387 */ /* 0x0003e20000100800 */
[--C-:B------:R-:W-:Y:S02]  /*1a0c0*/  IMAD.X R10, R11, 0x1, R92.reuse, P6 ;  /* 0x000000010b0a7824 */ /* 0x100fe400030e065c */
[----:B0-----:R-:W-:Y:S01]  /*1a0d0*/  IMAD.X R0, R13, 0x1, R92, P4 ;  /* 0x000000010d007824 */ /* 0x001fe200020e065c */
[----:B-1----:R-:W3:Y:S04]  /*1a0e0*/  LDL.LU.64 R14, [R1+0x258] ;  /* 0x00025800010e7983 */ /* 0x002ee80000300a00 */
[----:B------:R-:W-:Y:S04]  /*1a0f0*/  STL [R1+0x220], R0 ;  /* 0x0002200001007387 */ /* 0x000fe80000100800 */
[----:B------:R0:W-:Y:S04]  /*1a100*/  STL [R1+0x228], R10 ;  /* 0x0002280a01007387 */ /* 0x0001e80000100800 */
[----:B------:R-:W4:Y:S04]  /*1a110*/  LDL.LU.64 R12, [R1+0x260] ;  /* 0x00026000010c7983 */ /* 0x000f280000300a00 */
[----:B0-----:R-:W4:Y:S01]  /*1a120*/  LDL.LU.64 R10, [R1+0x268] ;  /* 0x00026800010a7983 */ /* 0x001f220000300a00 */
[----:B------:R-:W-:-:S02]  /*1a130*/  IADD3 R0, P1, PT, R16, R93, RZ ;  /* 0x0000005d10007210 */ /* 0x000fc40007f3e0ff */
[----:B------:R-:W-:-:S03]  /*1a140*/  IADD3 R43, P3, PT, R8, R93, RZ ;  /* 0x0000005d082b7210 */ /* 0x000fc60007f7e0ff */
[----:B------:R0:W-:Y:S01]  /*1a150*/  STL [R1+0x1e24], R0 ;  /* 0x001e240001007387 */ /* 0x0001e20000100800 */
[----:B------:R-:W-:-:S03]  /*1a160*/  IMAD.X R16, R17, 0x1, R92, P1 ;  /* 0x0000000111107824 */ /* 0x000fc600008e065c */
[----:B------:R-:W-:Y:S01]  /*1a170*/  STL [R1+0x1e28], R43 ;  /* 0x001e282b01007387 */ /* 0x000fe20000100800 */
[----:B------:R-:W-:Y:S01]  /*1a180*/  IMAD.X R8, R9, 0x1, R92, P3 ;  /* 0x0000000109087824 */ /* 0x000fe200018e065c */
[-C--:B------:R-:W-:Y:S02]  /*1a190*/  IADD3 R42, P4, PT, R6, R93.reuse, RZ ;  /* 0x0000005d062a7210 */ /* 0x080fe40007f9e0ff */
[----:B0-----:R-:W-:-:S03]  /*1a1a0*/  IADD3 R0, P6, PT, R4, R93, RZ ;  /* 0x0000005d04007210 */ /* 0x001fc60007fde0ff */
[----:B------:R-:W-:Y:S04]  /*1a1b0*/  STL [R1+0x1e2c], R42 ;  /* 0x001e2c2a01007387 */ /* 0x000fe80000100800 */
[----:B------:R0:W-:Y:S04]  /*1a1c0*/  STL [R1+0x1e30], R0 ;  /* 0x001e300001007387 */ /* 0x0001e80000100800 */
[----:B------:R1:W-:Y:S01]  /*1a1d0*/  STL [R1+0x230], R16 ;  /* 0x0002301001007387 */ /* 0x0003e20000100800 */
[--C-:B------:R-:W-:Y:S02]  /*1a1e0*/  IMAD.X R4, R5, 0x1, R92.reuse, P6 ;  /* 0x0000000105047824 */ /* 0x100fe400030e065c */
[----:B0-----:R-:W-:Y:S01]  /*1a1f0*/  IMAD.X R0, R7, 0x1, R92, P4 ;  /* 0x0000000107007824 */ /* 0x001fe200020e065c */
[----:B-1----:R-:W4:Y:S04]  /*1a200*/  LDL.LU.64 R16, [R1+0x270] ;  /* 0x0002700001107983 */ /* 0x002f280000300a00 */
[----:B------:R0:W-:Y:S04]  /*1a210*/  STL [R1+0x238], R8 ;  /* 0x0002380801007387 */ /* 0x0001e80000100800 */
[----:B0-----:R-:W4:Y:S04]  /*1a220*/  LDL.LU.64 R8, [R1+0x278] ;  /* 0x0002780001087983 */ /* 0x001f280000300a00 */
[----:B------:R-:W-:Y:S04]  /*1a230*/  STL [R1+0x240], R0 ;  /* 0x0002400001007387 */ /* 0x000fe80000100800 */
[----:B------:R-:W4:Y:S04]  /*1a240*/  LDL.LU.64 R6, [R1+0x280] ;  /* 0x0002800001067983 */ /* 0x000f280000300a00 */
[----:B------:R0:W-:Y:S04]  /*1a250*/  STL [R1+0x248], R4 ;  /* 0x0002480401007387 */ /* 0x0001e80000100800 */
[----:B0-----:R-:W4:Y:S01]  /*1a260*/  LDL.LU.64 R4, [R1+0x288] ;  /* 0x0002880001047983 */ /* 0x001f220000300a00 */
[----:B--2---:R-:W-:-:S05]  /*1a270*/  IADD3 R0, P1, PT, R18, R93, RZ ;  /* 0x0000005d12007210 */ /* 0x004fca0007f3e0ff */
[----:B------:R3:W-:Y:S02]  /*1a280*/  STL [R1+0x1e34], R0 ;  /* 0x001e340001007387 */ /* 0x0007e40000100800 */
[----:B---3--:R-:W-:-:S05]  /*1a290*/  IADD3 R0, P3, PT, R14, R93, RZ ;  /* 0x0000005d0e007210 */ /* 0x008fca0007f7e0ff */
[----:B------:R4:W-:Y:S04]  /*1a2a0*/  STL [R1+0x250c], R0 ;  /* 0x00250c0001007387 */ /* 0x0009e80000100800 */
[----:B------:R-:W2:Y:S01]  /*1a2b0*/  LDL.LU.64 R42, [R1+0x290] ;  /* 0x00029000012a7983 */ /* 0x000ea20000300a00 */
[-C--:B----4-:R-:W-:Y:S01]  /*1a2c0*/  IADD3 R0, P4, PT, R12, R93.reuse, RZ ;  /* 0x0000005d0c007210 */ /* 0x090fe20007f9e0ff */
[----:B------:R-:W-:Y:S01]  /*1a2d0*/  IMAD.X R14, R15, 0x1, R92, P3 ;  /* 0x000000010f0e7824 */ /* 0x000fe200018e065c */
[----:B------:R-:W-:-:S03]  /*1a2e0*/  IADD3 R44, P6, PT, R10, R93, RZ ;  /* 0x0000005d0a2c7210 */ /* 0x000fc60007fde0ff */
[----:B------:R0:W-:Y:S04]  /*1a2f0*/  STL [R1+0x1e38], R0 ;  /* 0x001e380001007387 */ /* 0x0001e80000100800 */
[----:B------:R-:W-:Y:S01]  /*1a300*/  STL [R1+0x1e3c], R44 ;  /* 0x001e3c2c01007387 */ /* 0x000fe20000100800 */
[----:B0-----:R-:W-:-:S05]  /*1a310*/  IMAD.X R0, R19, 0x1, R92, P1 ;  /* 0x0000000113007824 */ /* 0x001fca00008e065c */
[----:B------:R-:W-:Y:S04]  /*1a320*/  STL [R1+0x250], R0 ;  /* 0x0002500001007387 */ /* 0x000fe80000100800 */
[----:B------:R0:W-:Y:S04]  /*1a330*/  STL [R1+0x1ef4], R14 ;  /* 0x001ef40e01007387 */ /* 0x0001e80000100800 */
[----:B0-----:R-:W3:Y:S01]  /*1a340*/  LDL.LU.64 R14, [R1+0x298] ;  /* 0x00029800010e7983 */ /* 0x001ee20000300a00 */
[--C-:B------:R-:W-:Y:S02]  /*1a350*/  IMAD.X R12, R13, 0x1, R92.reuse, P4 ;  /* 0x000000010d0c7824 */ /* 0x100fe400020e065c */
[----:B------:R-:W-:-:S03]  /*1a360*/  IMAD.X R0, R11, 0x1, R92, P6 ;  /* 0x000000010b007824 */ /* 0x000fc600030e065c */
[----:B------:R0:W-:Y:S04]  /*1a370*/  STL [R1+0x260], R12 ;  /* 0x0002600c01007387 */ /* 0x0001e80000100800 */
[----:B------:R1:W-:Y:S04]  /*1a380*/  STL [R1+0x268], R0 ;  /* 0x0002680001007387 */ /* 0x0003e80000100800 */
[----:B0-----:R-:W4:Y:S01]  /*1a390*/  LDL.LU.64 R12, [R1+0x2a0] ;  /* 0x0002a000010c7983 */ /* 0x001f220000300a00 */
[----:B------:R-:W-:-:S05]  /*1a3a0*/  IADD3 R10, P1, PT, R16, R93, RZ ;  /* 0x0000005d100a7210 */ /* 0x000fca0007f3e0ff */
[----:B------:R0:W-:Y:S01]  /*1a3b0*/  STL [R1+0x1df8], R10 ;  /* 0x001df80a01007387 */ /* 0x0001e20000100800 */
[----:B-1----:R-:W-:-:S03]  /*1a3c0*/  IADD3 R0, P3, PT, R8, R93, RZ ;  /* 0x0000005d08007210 */ /* 0x002fc60007f7e0ff */
[----:B0-----:R-:W4:Y:S04]  /*1a3d0*/  LDL.LU.64 R10, [R1+0x2a8] ;  /* 0x0002a800010a7983 */ /* 0x001f280000300a00 */
[----:B------:R0:W-:Y:S01]  /*1a3e0*/  STL [R1+0x1dfc], R0 ;  /* 0x001dfc0001007387 */ /* 0x0001e20000100800 */
[----:B------:R-:W-:Y:S01]  /*1a3f0*/  IMAD.X R16, R17, 0x1, R92, P1 ;  /* 0x0000000111107824 */ /* 0x000fe200008e065c */
[----:B0-----:R-:W-:-:S05]  /*1a400*/  IADD3 R0, P4, PT, R6, R93, RZ ;  /* 0x0000005d06007210 */ /* 0x001fca0007f9e0ff */
[----:B------:R0:W-:Y:S01]  /*1a410*/  STL [R1+0x1e00], R0 ;  /* 0x001e000001007387 */ /* 0x0001e20000100800 */
[----:B------:R-:W-:Y:S01]  /*1a420*/  IADD3 R18, P6, PT, R4, R93, RZ ;  /* 0x0000005d04127210 */ /* 0x000fe20007fde0ff */
[----:B------:R-:W-:-:S04]  /*1a430*/  IMAD.X R6, R7, 0x1, R92, P4 ;  /* 0x0000000107067824 */ /* 0x000fc800020e065c */
[----:B------:R1:W-:Y:S01]  /*1a440*/  STL [R1+0x1e04], R18 ;  /* 0x001e041201007387 */ /* 0x0003e20000100800 */
[----:B0-----:R-:W-:-:S03]  /*1a450*/  IMAD.X R0, R9, 0x1, R92, P3 ;  /* 0x0000000109007824 */ /* 0x001fc600018e065c */
[----:B------:R-:W-:Y:S01]  /*1a460*/  STL [R1+0x270], R16 ;  /* 0x0002701001007387 */ /* 0x000fe20000100800 */
[----:B------:R-:W-:-:S03]  /*1a470*/  IMAD.X R4, R5, 0x1, R92, P6 ;  /* 0x0000000105047824 */ /* 0x000fc600030e065c */
[----:B------:R2:W-:Y:S04]  /*1a480*/  STL [R1+0x278], R0 ;  /* 0x0002780001007387 */ /* 0x0005e80000100800 */
[----:B------:R0:W-:Y:S04]  /*1a490*/  STL [R1+0x280], R6 ;  /* 0x0002800601007387 */ /* 0x0001e80000100800 */
[----:B-1----:R-:W4:Y:S04]  /*1a4a0*/  LDL.LU.64 R18, [R1+0x2b0] ;  /* 0x0002b00001127983 */ /* 0x002f280000300a00 */
[----:B------:R1:W-:Y:S04]  /*1a4b0*/  STL [R1+0x288], R4 ;  /* 0x0002880401007387 */ /* 0x0003e80000100800 */
[----:B------:R-:W4:Y:S01]  /*1a4c0*/  LDL.LU.64 R8, [R1+0x2b8] ;  /* 0x0002b80001087983 */ /* 0x000f220000300a00 */
[----:B--2---:R-:W-:-:S05]  /*1a4d0*/  IADD3 R0, P1, PT, R42, R93, RZ ;  /* 0x0000005d2a007210 */ /* 0x004fca0007f3e0ff */
[----:B------:R3:W-:Y:S04]  /*1a4e0*/  STL [R1+0x1e08], R0 ;  /* 0x001e080001007387 */ /* 0x0007e80000100800 */
[----:B0-----:R-:W2:Y:S04]  /*1a4f0*/  LDL.LU.64 R6, [R1+0x2c0] ;  /* 0x0002c00001067983 */ /* 0x001ea80000300a00 */
[----:B-1----:R-:W2:Y:S01]  /*1a500*/  LDL.LU.64 R4, [R1+0x2c8] ;  /* 0x0002c80001047983 */ /* 0x002ea20000300a00 */
[----:B---3--:R-:W-:-:S05]  /*1a510*/  IADD3 R0, P3, PT, R14, R93, RZ ;  /* 0x0000005d0e007210 */ /* 0x008fca0007f7e0ff */
[----:B------:R-:W-:Y:S04]  /*1a520*/  STL [R1+0x2510], R0 ;  /* 0x0025100001007387 */ /* 0x000fe80000100800 */
[----:B------:R4:W-:Y:S04]  /*1a530*/  STL [R1+0x2540], R0 ;  /* 0x0025400001007387 */ /* 0x0009e80000100800 */
[----:B------:R-:W3:Y:S01]  /*1a540*/  LDL.LU.64 R16, [R1+0x2d0] ;  /* 0x0002d00001107983 */ /* 0x000ee20000300a00 */
[----:B----4-:R-:W-:Y:S01]  /*1a550*/  IADD3 R0, P4, PT, R12, R93, RZ ;  /* 0x0000005d0c007210 */ /* 0x010fe20007f9e0ff */
[----:B------:R-:W-:-:S04]  /*1a560*/  IMAD.X R14, R15, 0x1, R92, P3 ;  /* 0x000000010f0e7824 */ /* 0x000fc800018e065c */
[----:B------:R0:W-:Y:S01]  /*1a570*/  STL [R1+0x1e0c], R0 ;  /* 0x001e0c0001007387 */ /* 0x0001e20000100800 */
[--C-:B------:R-:W-:Y:S01]  /*1a580*/  IMAD.X R12, R13, 0x1, R92.reuse, P4 ;  /* 0x000000010d0c7824 */ /* 0x100fe200020e065c */
[----:B------:R-:W-:Y:S01]  /*1a590*/  IADD3 R44, P6, PT, R10, R93, RZ ;  /* 0x0000005d0a2c7210 */ /* 0x000fe20007fde0ff */
[----:B0-----:R-:W-:-:S04]  /*1a5a0*/  IMAD.X R0, R43, 0x1, R92, P1 ;  /* 0x000000012b007824 */ /* 0x001fc800008e065c */
[----:B------:R-:W-:Y:S04]  /*1a5b0*/  STL [R1+0x1e10], R44 ;  /* 0x001e102c01007387 */ /* 0x000fe80000100800 */
[----:B------:R0:W-:Y:S04]  /*1a5c0*/  STL [R1+0x290], R0 ;  /* 0x0002900001007387 */ /* 0x0001e80000100800 */
[----:B------:R1:W-:Y:S01]  /*1a5d0*/  STL [R1+0x1ee8], R14 ;  /* 0x001ee80e01007387 */ /* 0x0003e20000100800 */
[----:B0-----:R-:W-:-:S03]  /*1a5e0*/  IMAD.X R0, R11, 0x1, R92, P6 ;  /* 0x000000010b007824 */ /* 0x001fc600030e065c */
[----:B-1----:R-:W4:Y:S04]  /*1a5f0*/  LDL.LU.64 R14, [R1+0x2d8] ;  /* 0x0002d800010e7983 */ /* 0x002f280000300a00 */
[----:B------:R0:W-:Y:S04]  /*1a600*/  STL [R1+0x2a0], R12 ;  /* 0x0002a00c01007387 */ /* 0x0001e80000100800 */
[----:B0-----:R-:W4:Y:S04]  /*1a610*/  LDL.LU.64 R12, [R1+0x2e0] ;  /* 0x0002e000010c7983 */ /* 0x001f280000300a00 */
[----:B------:R2:W-:Y:S01]  /*1a620*/  STL [R1+0x2a8], R0 ;  /* 0x0002a80001007387 */ /* 0x0005e20000100800 */
[----:B------:R-:W-:-:S03]  /*1a630*/  IADD3 R42, P1, PT, R18, R93, RZ ;  /* 0x0000005d122a7210 */ /* 0x000fc60007f3e0ff */
[----:B------:R-:W4:Y:S01]  /*1a640*/  LDL.LU.64 R10, [R1+0x2e8] ;  /* 0x0002e800010a7983 */ /* 0x000f220000300a00 */
[----:B------:R-:W-:-:S03]  /*1a650*/  IADD3 R43, P3, PT, R8, R93, RZ ;  /* 0x0000005d082b7210 */ /* 0x000fc60007f7e0ff */
[----:B------:R0:W-:Y:S01]  /*1a660*/  STL [R1+0x1ddc], R42 ;  /* 0x001ddc2a01007387 */ /* 0x0001e20000100800 */
[----:B------:R-:W-:-:S03]  /*1a670*/  IMAD.X R18, R19, 0x1, R92, P1 ;  /* 0x0000000113127824 */ /* 0x000fc600008e065c */
[----:B------:R-:W-:Y:S01]  /*1a680*/  STL [R1+0x1de0], R43 ;  /* 0x001de02b01007387 */ /* 0x000fe20000100800 */
[-C--:B--2---:R-:W-:Y:S02]  /*1a690*/  IADD3 R0, P4, PT, R6, R93.reuse, RZ ;  /* 0x0000005d06007210 */ /* 0x084fe40007f9e0ff */
[----:B0-----:R-:W-:-:S03]  /*1a6a0*/  IADD3 R42, P6, PT, R4, R93, RZ ;  /* 0x0000005d042a7210 */ /* 0x001fc60007fde0ff */
[----:B------:R0:W-:Y:S01]  /*1a6b0*/  STL [R1+0x1de4], R0 ;  /* 0x001de40001007387 */ /* 0x0001e20000100800 */
[----:B------:R-:W-:-:S03]  /*1a6c0*/  IMAD.X R6, R7, 0x1, R92, P4 ;  /* 0x0000000107067824 */ /* 0x000fc600020e065c */
[----:B------:R1:W-:Y:S01]  /*1a6d0*/  STL [R1+0x1de8], R42 ;  /* 0x001de82a01007387 */ /* 0x0003e20000100800 */
[--C-:B------:R-:W-:Y:S02]  /*1a6e0*/  IMAD.X R4, R5, 0x1, R92.reuse, P6 ;  /* 0x0000000105047824 */ /* 0x100fe400030e065c */
[----:B0-----:R-:W-:Y:S01]  /*1a6f0*/  IMAD.X R0, R9, 0x1, R92, P3 ;  /* 0x0000000109007824 */ /* 0x001fe200018e065c */
[----:B------:R-:W-:Y:S04]  /*1a700*/  STL [R1+0x2b0], R18 ;  /* 0x0002b01201007387 */ /* 0x000fe80000100800 */
[----:B------:R3:W-:Y:S04]  /*1a710*/  STL [R1+0x2b8], R0 ;  /* 0x0002b80001007387 */ /* 0x0007e80000100800 */
[----:B------:R0:W-:Y:S04]  /*1a720*/  STL [R1+0x2c0], R6 ;  /* 0x0002c00601007387 */ /* 0x0001e80000100800 */
[----:B-1----:R-:W2:Y:S04]  /*1a730*/  LDL.LU.64 R42, [R1+0x2f0] ;  /* 0x0002f000012a7983 */ /* 0x002ea80000300a00 */
[----:B------:R1:W-:Y:S04]  /*1a740*/  STL [R1+0x2c8], R4 ;  /* 0x0002c80401007387 */ /* 0x0003e80000100800 */
[----:B------:R-:W2:Y:S01]  /*1a750*/  LDL.LU.64 R8, [R1+0x2f8] ;  /* 0x0002f80001087983 */ /* 0x000ea20000300a00 */
[----:B---3--:R-:W-:-:S05]  /*1a760*/  IADD3 R0, P1, PT, R16, R93, RZ ;  /* 0x0000005d10007210 */ /* 0x008fca0007f3e0ff */
[----:B------:R3:W-:Y:S04]  /*1a770*/  STL [R1+0x1dec], R0 ;  /* 0x001dec0001007387 */ /* 0x0007e80000100800 */
[----:B0-----:R-:W2:Y:S04]  /*1a780*/  LDL.LU.64 R6, [R1+0x300] ;  /* 0x0003000001067983 */ /* 0x001ea80000300a00 */
[----:B-1----:R-:W2:Y:S01]  /*1a790*/  LDL.LU.64 R4, [R1+0x308] ;  /* 0x0003080001047983 */ /* 0x002ea20000300a00 */
[----:B------:R-:W-:Y:S01]  /*1a7a0*/  IMAD.X R16, R17, 0x1, R92, P1 ;  /* 0x0000000111107824 */ /* 0x000fe200008e065c */
[----:B----4-:R-:W-:-:S05]  /*1a7b0*/  IADD3 R19, P3, PT, R14, R93, RZ ;  /* 0x0000005d0e137210 */ /* 0x010fca0007f7e0ff */
[----:B------:R-:W-:Y:S01]  /*1a7c0*/  STL [R1+0x1df0], R19 ;  /* 0x001df01301007387 */ /* 0x000fe20000100800 */
[-C--:B------:R-:W-:Y:S02]  /*1a7d0*/  IADD3 R18, P4, PT, R12, R93.reuse, RZ ;  /* 0x0000005d0c127210 */ /* 0x080fe40007f9e0ff */
[----:B---3--:R-:W-:-:S03]  /*1a7e0*/  IADD3 R0, P6, PT, R10, R93, RZ ;  /* 0x0000005d0a007210 */ /* 0x008fc60007fde0ff */
[--C-:B------:R-:W-:Y:S02]  /*1a7f0*/  IMAD.X R12, R13, 0x1, R92.reuse, P4 ;  /* 0x000000010d0c7824 */ /* 0x100fe400020e065c */
[----:B------:R0:W-:Y:S04]  /*1a800*/  STL [R1+0x2568], R0 ;  /* 0x0025680001007387 */ /* 0x0001e80000100800 */
[----:B------:R1:W-:Y:S01]  /*1a810*/  STL [R1+0x1df4], R18 ;  /* 0x001df41201007387 */ /* 0x0003e20000100800 */
[----:B0-----:R-:W-:-:S03]  /*1a820*/  IMAD.X R0, R15, 0x1, R92, P3 ;  /* 0x000000010f007824 */ /* 0x001fc600018e065c */
[----:B-1----:R-:W3:Y:S04]  /*1a830*/  LDL.LU.64 R18, [R1+0x310] ;  /* 0x0003100001127983 */ /* 0x002ee80000300a00 */
[----:B------:R0:W-:Y:S04]  /*1a840*/  STL [R1+0x2d0], R16 ;  /* 0x0002d01001007387 */ /* 0x0001e80000100800 */
[----:B------:R1:W-:Y:S04]  /*1a850*/  STL [R1+0x2d8], R0 ;  /* 0x0002d80001007387 */ /* 0x0003e80000100800 */
[----:B0-----:R-:W4:Y:S01]  /*1a860*/  LDL.LU.64 R16, [R1+0x318] ;  /* 0x0003180001107983 */ /* 0x001f220000300a00 */
[----:B-1----:R-:W-:-:S03]  /*1a870*/  IMAD.X R0, R11, 0x1, R92, P6 ;  /* 0x000000010b007824 */ /* 0x002fc600030e065c */
[----:B------:R0:W-:Y:S04]  /*1a880*/  STL [R1+0x2e0], R12 ;  /* 0x0002e00c01007387 */ /* 0x0001e80000100800 */
[----:B------:R-:W4:Y:S04]  /*1a890*/  LDL.LU.64 R14, [R1+0x320] ;  /* 0x00032000010e7983 */ /* 0x000f280000300a00 */
[----:B------:R2:W-:Y:S04]  /*1a8a0*/  STL [R1+0x1ee0], R0 ;  /* 0x001ee00001007387 */ /* 0x0005e80000100800 */
[----:B0-----:R-:W4:Y:S01]  /*1a8b0*/  LDL.LU.64 R12, [R1+0x328] ;  /* 0x00032800010c7983 */ /* 0x001f220000300a00 */
[----:B--2---:R-:W-:-:S02]  /*1a8c0*/  IADD3 R0, P1, PT, R42, R93, RZ ;  /* 0x0000005d2a007210 */ /* 0x004fc40007f3e0ff */
[----:B------:R-:W-:-:S03]  /*1a8d0*/  IADD3 R10, P3, PT, R8, R93, RZ ;  /* 0x0000005d080a7210 */ /* 0x000fc60007f7e0ff */
[----:B------:R-:W-:Y:S04]  /*1a8e0*/  STL [R1+0x1db0], R0 ;  /* 0x001db00001007387 */ /* 0x000fe80000100800 */
[----:B------:R0:W-:Y:S01]  /*1a8f0*/  STL [R1+0x1db4], R10 ;  /* 0x001db40a01007387 */ /* 0x0001e20000100800 */
[--C-:B------:R-:W-:Y:S02]  /*1a900*/  IMAD.X R42, R43, 0x1, R92.reuse, P1 ;  /* 0x000000012b2a7824 */ /* 0x100fe400008e065c */
[----:B------:R-:W-:Y:S01]  /*1a910*/  IMAD.X R8, R9, 0x1, R92, P3 ;  /* 0x0000000109087824 */ /* 0x000fe200018e065c */
[----:B0-----:R-:W2:Y:S01]  /*1a920*/  LDL.LU.64 R10, [R1+0x330] ;  /* 0x00033000010a7983 */ /* 0x001ea20000300a00 */
[-C--:B------:R-:W-:Y:S02]  /*1a930*/  IADD3 R44, P4, PT, R6, R93.reuse, RZ ;  /* 0x0000005d062c7210 */ /* 0x080fe40007f9e0ff */
[----:B------:R-:W-:-:S03]  /*1a940*/  IADD3 R0, P6, PT, R4, R93, RZ ;  /* 0x0000005d04007210 */ /* 0x000fc60007fde0ff */
[----:B------:R-:W-:Y:S04]  /*1a950*/  STL [R1+0x1db8], R44 ;  /* 0x001db82c01007387 */ /* 0x000fe80000100800 */
[----:B------:R0:W-:Y:S04]  /*1a960*/  STL [R1+0x1dbc], R0 ;  /* 0x001dbc0001007387 */ /* 0x0001e80000100800 */
[----:B------:R-:W-:Y:S04]  /*1a970*/  STL [R1+0x2f0], R42 ;  /* 0x0002f02a01007387 */ /* 0x000fe80000100800 */
[----:B------:R1:W-:Y:S01]  /*1a980*/  STL [R1+0x2f8], R8 ;  /* 0x0002f80801007387 */ /* 0x0003e20000100800 */
[----:B------:R-:W-:-:S02]  /*1a990*/  IMAD.X R4, R5, 0x1, R92, P6 ;  /* 0x0000000105047824 */ /* 0x000fc400030e065c */
[----:B0-----:R-:W-:Y:S01]  /*1a9a0*/  IMAD.X R0, R7, 0x1, R92, P4 ;  /* 0x0000000107007824 */ /* 0x001fe200020e065c */
[----:B-1----:R-:W2:Y:S04]  /*1a9b0*/  LDL.LU.64 R8, [R1+0x338] ;  /* 0x0003380001087983 */ /* 0x002ea80000300a00 */
[----:B------:R-:W-:Y:S04]  /*1a9c0*/  STL [R1+0x300], R0 ;  /* 0x0003000001007387 */ /* 0x000fe80000100800 */
[----:B------:R0:W-:Y:S04]  /*1a9d0*/  STL [R1+0x308], R4 ;  /* 0x0003080401007387 */ /* 0x0001e80000100800 */
[----:B------:R-:W2:Y:S04]  /*1a9e0*/  LDL.LU.64 R6, [R1+0x340] ;  /* 0x0003400001067983 */ /* 0x000ea80000300a00 */
[----:B0-----:R-:W2:Y:S01]  /*1a9f0*/  LDL.LU.64 R4, [R1+0x348] ;  /* 0x0003480001047983 */ /* 0x001ea20000300a00 */
[----:B---3--:R-:W-:-:S05]  /*1aa00*/  IADD3 R0, P1, PT, R18, R93, RZ ;  /* 0x0000005d12007210 */ /* 0x008fca0007f3e0ff */
[----:B------:R0:W-:Y:S01]  /*1aa10*/  STL [R1+0x1dc0], R0 ;  /* 0x001dc00001007387 */ /* 0x0001e20000100800 */
[----:B------:R-:W-:Y:S01]  /*1aa20*/  IMAD.X R18, R19, 0x1, R92, P1 ;  /* 0x0000000113127824 */ /* 0x000fe200008e065c */
[----:B----4-:R-:W-:-:S05]  /*1aa30*/  IADD3 R43, P3, PT, R16, R93, RZ ;  /* 0x0000005d102b7210 */ /* 0x010fca0007f7e0ff */
[----:B------:R-:W-:Y:S01]  /*1aa40*/  STL [R1+0x1dc4], R43 ;  /* 0x001dc42b01007387 */ /* 0x000fe20000100800 */
[----:B0-----:R-:W-:-:S05]  /*1aa50*/  IADD3 R0, P4, PT, R14, R93, RZ ;  /* 0x0000005d0e007210 */ /* 0x001fca0007f9e0ff */
[----:B------:R0:W-:Y:S01]  /*1aa60*/  STL [R1+0x1dc8], R0 ;  /* 0x001dc80001007387 */ /* 0x0001e20000100800 */
[----:B------:R-:W-:Y:S01]  /*1aa70*/  IADD3 R42, P6, PT, R12, R93, RZ ;  /* 0x0000005d0c2a7210 */ /* 0x000fe20007fde0ff */
[--C-:B------:R-:W-:Y:S02]  /*1aa80*/  IMAD.X R14, R15, 0x1, R92.reuse, P4 ;  /* 0x000000010f0e7824 */ /* 0x100fe400020e065c */
[--C-:B0-----:R-:W-:Y:S02]  /*1aa90*/  IMAD.X R0, R17, 0x1, R92.reuse, P3 ;  /* 0x0000000111007824 */ /* 0x101fe400018e065c */
[----:B------:R-:W-:Y:S01]  /*1aaa0*/  STL [R1+0x1dcc], R42 ;  /* 0x001dcc2a01007387 */ /* 0x000fe20000100800 */
[----:B------:R-:W-:-:S03]  /*1aab0*/  IMAD.X R12, R13, 0x1, R92, P6 ;  /* 0x000000010d0c7824 */ /* 0x000fc600030e065c */
[----:B------:R0:W-:Y:S04]  /*1aac0*/  STL [R1+0x310], R18 ;  /* 0x0003101201007387 */ /* 0x0001e80000100800 */
[----:B------:R2:W-:Y:S04]  /*1aad0*/  STL [R1+0x318], R0 ;  /* 0x0003180001007387 */ /* 0x0005e80000100800 */
[----:B------:R1:W-:Y:S04]  /*1aae0*/  STL [R1+0x320], R14 ;  /* 0x0003200e01007387 */ /* 0x0003e80000100800 */
[----:B0-----:R-:W3:Y:S04]  /*1aaf0*/  LDL.LU.64 R18, [R1+0x350] ;  /* 0x0003500001127983 */ /* 0x001ee80000300a00 */
[----:B------:R0:W-:Y:S04]  /*1ab00*/  STL [R1+0x328], R12 ;  /* 0x0003280c01007387 */ /* 0x0001e80000100800 */
[----:B------:R-:W4:Y:S01]  /*1ab10*/  LDL.LU.64 R16, [R1+0x358] ;  /* 0x0003580001107983 */ /* 0x000f220000300a00 */
[----:B--2---:R-:W-:-:S05]  /*1ab20*/  IADD3 R0, P1, PT, R10, R93, RZ ;  /* 0x0000005d0a007210 */ /* 0x004fca0007f3e0ff */
[----:B------:R2:W-:Y:S04]  /*1ab30*/  STL [R1+0x1dd0], R0 ;  /* 0x001dd00001007387 */ /* 0x0005e80000100800 */
[----:B-1----:R-:W4:Y:S04]  /*1ab40*/  LDL.LU.64 R14, [R1+0x360] ;  /* 0x00036000010e7983 */ /* 0x002f280000300a00 */
[----:B0-----:R-:W4:Y:S01]  /*1ab50*/  LDL.LU.64 R12, [R1+0x368] ;  /* 0x00036800010c7983 */ /* 0x001f220000300a00 */
[----:B------:R-:W-:Y:S01]  /*1ab60*/  IMAD.X R10, R11, 0x1, R92, P1 ;  /* 0x000000010b0a7824 */ /* 0x000fe200008e065c */
[----:B--2---:R-:W-:-:S05]  /*1ab70*/  IADD3 R0, P3, PT, R8, R93, RZ ;  /* 0x0000005d08007210 */ /* 0x004fca0007f7e0ff */
[----:B------:R-:W-:Y:S01]  /*1ab80*/  IMAD.X R8, R9, 0x1, R92, P3 ;  /* 0x0000000109087824 */ /* 0x000fe200018e065c */
[----:B------:R-:W-:Y:S04]  /*1ab90*/  STL [R1+0x25f0], R0 ;  /* 0x0025f00001007387 */ /* 0x000fe80000100800 */
[----:B------:R0:W-:Y:S01]  /*1aba0*/  STL [R1+0x330], R10 ;  /* 0x0003300a01007387 */ /* 0x0001e20000100800 */
[----:B------:R-:W-:-:S03]  /*1abb0*/  IADD3 R48, P4, PT, R6, R93, RZ ;  /* 0x0000005d06307210 */ /* 0x000fc60007f9e0ff */
[----:B------:R1:W-:Y:S01]  /*1abc0*/  STL [R1+0x1ed4], R8 ;  /* 0x001ed40801007387 */ /* 0x0003e20000100800 */
[----:B------:R-:W-:-:S03]  /*1abd0*/  IADD3 R46, P6, PT, R4, R93, RZ ;  /* 0x0000005d042e7210 */ /* 0x000fc60007fde0ff */
[----:B0-----:R-:W2:Y:S01]  /*1abe0*/  LDL.LU.64 R10, [R1+0x370] ;  /* 0x00037000010a7983 */ /* 0x001ea20000300a00 */
[----:B------:R-:W-:-:S03]  /*1abf0*/  IMAD.X R49, R7, 0x1, R92, P4 ;  /* 0x0000000107317824 */ /* 0x000fc600020e065c */
[----:B-1----:R-:W2:Y:S01]  /*1ac00*/  LDL.LU.64 R8, [R1+0x378] ;  /* 0x0003780001087983 */ /* 0x002ea20000300a00 */
[----:B------:R-:W-:-:S03]  /*1ac10*/  IMAD.X R47, R5, 0x1, R92, P6 ;  /* 0x00000001052f7824 */ /* 0x000fc600030e065c */
[----:B------:R-:W2:Y:S04]  /*1ac20*/  LDL.LU.64 R6, [R1+0x380] ;  /* 0x0003800001067983 */ /* 0x000ea80000300a00 */
[----:B------:R-:W2:Y:S01]  /*1ac30*/  LDL.LU.64 R4, [R1+0x388] ;  /* 0x0003880001047983 */ /* 0x000ea20000300a00 */
[-C--:B---3--:R-:W-:Y:S02]  /*1ac40*/  IADD3 R44, P1, PT, R18, R93.reuse, RZ ;  /* 0x0000005d122c7210 */ /* 0x088fe40007f3e0ff */
[----:B----4-:R-:W-:-:S05]  /*1ac50*/  IADD3 R45, P3, PT, R16, R93, RZ ;  /* 0x0000005d102d7210 */ /* 0x010fca0007f7e0ff */
[--C-:B------:R-:W-:Y:S01]  /*1ac60*/  IMAD.X R16, R17, 0x1, R92.reuse, P3 ;  /* 0x0000000111107824 */ /* 0x100fe200018e065c */
[----:B------:R0:W-:Y:S02]  /*1ac70*/  STL [R1+0x1d54], R45 ;  /* 0x001d542d01007387 */ /* 0x0001e40000100800 */
[----:B0-----:R-:W-:Y:S01]  /*1ac80*/  IMAD.X R45, R19, 0x1, R92, P1 ;  /* 0x00000001132d7824 */ /* 0x001fe200008e065c */
[-C--:B------:R-:W-:Y:S02]  /*1ac90*/  IADD3 R43, P4, PT, R14, R93.reuse, RZ ;  /* 0x0000005d0e2b7210 */ /* 0x080fe40007f9e0ff */
[----:B------:R-:W-:-:S03]  /*1aca0*/  IADD3 R42, P6, PT, R12, R93, RZ ;  /* 0x0000005d0c2a7210 */ /* 0x000fc60007fde0ff */
[----:B------:R-:W-:Y:S01]  /*1acb0*/  STL [R1+0x1d58], R43 ;  /* 0x001d582b01007387 */ /* 0x000fe20000100800 */
[----:B------:R-:W-:-:S03]  /*1acc0*/  IMAD.X R14, R15, 0x1, R92, P4 ;  /* 0x000000010f0e7824 */ /* 0x000fc600020e065c */
[----:B------:R-:W-:Y:S01]  /*1acd0*/  STL [R1+0x1d5c], R42 ;  /* 0x001d5c2a01007387 */ /* 0x000fe20000100800 */
[----:B------:R-:W-:-:S03]  /*1ace0*/  IMAD.X R12, R13, 0x1, R92, P6 ;  /* 0x000000010d0c7824 */ /* 0x000fc600030e065c */
[----:B------:R0:W-:Y:S04]  /*1acf0*/  STL [R1+0x358], R16 ;  /* 0x0003581001007387 */ /* 0x0001e80000100800 */
[----:B------:R-:W3:Y:S04]  /*1ad00*/  LDL.LU.64 R18, [R1+0x390] ;  /* 0x0003900001127983 */ /* 0x000ee80000300a00 */
[----:B------:R1:W-:Y:S04]  /*1ad10*/  STL [R1+0x360], R14 ;  /* 0x0003600e01007387 */ /* 0x0003e80000100800 */
[----:B0-----:R-:W4:Y:S04]  /*1ad20*/  LDL.LU.64 R16, [R1+0x398] ;  /* 0x0003980001107983 */ /* 0x001f280000300a00 */
[----:B------:R0:W-:Y:S04]  /*1ad30*/  STL [R1+0x368], R12 ;  /* 0x0003680c01007387 */ /* 0x0001e80000100800 */
[----:B-1----:R-:W4:Y:S04]  /*1ad40*/  LDL.LU.64 R14, [R1+0x3a0] ;  /* 0x0003a000010e7983 */ /* 0x002f280000300a00 */
[----:B0-----:R-:W4:Y:S01]  /*1ad50*/  LDL.LU.64 R12, [R1+0x3a8] ;  /* 0x0003a800010c7983 */ /* 0x001f220000300a00 */
[----:B--2---:R-:W-:-:S02]  /*1ad60*/  IADD3 R42, P1, PT, R10, R93, RZ ;  /* 0x0000005d0a2a7210 */ /* 0x004fc40007f3e0ff */
[----:B------:R-:W-:-:S03]  /*1ad70*/  IADD3 R87, P3, PT, R8, R93, RZ ;  /* 0x0000005d08577210 */ /* 0x000fc60007f7e0ff */
[----:B------:R0:W-:Y:S01]  /*1ad80*/  STL [R1+0x1d60], R42 ;  /* 0x001d602a01007387 */ /* 0x0001e20000100800 */
[--C-:B------:R-:W-:Y:S01]  /*1ad90*/  IMAD.X R10, R11, 0x1, R92.reuse, P1 ;  /* 0x000000010b0a7824 */ /* 0x100fe200008e065c */
[-C--:B------:R-:W-:Y:S01]  /*1ada0*/  IADD3 R43, P4, PT, R6, R93.reuse, RZ ;  /* 0x0000005d062b7210 */ /* 0x080fe20007f9e0ff */
[----:B------:R-:W-:Y:S01]  /*1adb0*/  IMAD.X R8, R9, 0x1, R92, P3 ;  /* 0x0000000109087824 */ /* 0x000fe200018e065c */
[----:B------:R-:W-:Y:S01]  /*1adc0*/  STL [R1+0x1d64], R87 ;  /* 0x001d645701007387 */ /* 0x000fe20000100800 */
[----:B0-----:R-:W-:-:S03]  /*1add0*/  IADD3 R42, P6, PT, R4, R93, RZ ;  /* 0x0000005d042a7210 */ /* 0x001fc60007fde0ff */
[----:B------:R-:W-:Y:S01]  /*1ade0*/  STL [R1+0x1d68], R43 ;  /* 0x001d682b01007387 */ /* 0x000fe20000100800 */
[----:B------:R-:W-:-:S03]  /*1adf0*/  IMAD.X R6, R7, 0x1, R92, P4 ;  /* 0x0000000107067824 */ /* 0x000fc600020e065c */
[----:B------:R-:W-:Y:S01]  /*1ae00*/  STL [R1+0x1d6c], R42 ;  /* 0x001d6c2a01007387 */ /* 0x000fe20000100800 */
[----:B------:R-:W-:-:S03]  /*1ae10*/  IMAD.X R4, R5, 0x1, R92, P6 ;  /* 0x0000000105047824 */ /* 0x000fc600030e065c */
[----:B------:R0:W-:Y:S04]  /*1ae20*/  STL [R1+0x370], R10 ;  /* 0x0003700a01007387 */ /* 0x0001e80000100800 */
[----:B------:R1:W-:Y:S04]  /*1ae30*/  STL [R1+0x378], R8 ;  /* 0x0003780801007387 */ /* 0x0003e80000100800 */
[----:B0-----:R-:W2:Y:S04]  /*1ae40*/  LDL.LU.64 R10, [R1+0x3b0] ;  /* 0x0003b000010a7983 */ /* 0x001ea80000300a00 */
[----:B------:R0:W-:Y:S04]  /*1ae50*/  STL [R1+0x380], R6 ;  /* 0x0003800601007387 */ /* 0x0001e80000100800 */
[----:B-1----:R-:W2:Y:S04]  /*1ae60*/  LDL.LU.64 R8, [R1+0x3b8] ;  /* 0x0003b80001087983 */ /* 0x002ea80000300a00 */
[----:B------:R1:W-:Y:S04]  /*1ae70*/  STL [R1+0x388], R4 ;  /* 0x0003880401007387 */ /* 0x0003e80000100800 */
[----:B0-----:R-:W2:Y:S04]  /*1ae80*/  LDL.LU.64 R6, [R1+0x3c0] ;  /* 0x0003c00001067983 */ /* 0x001ea80000300a00 */
[----:B-1----:R-:W2:Y:S01]  /*1ae90*/  LDL.LU.64 R4, [R1+0x3c8] ;  /* 0x0003c80001047983 */ /* 0x002ea20000300a00 */
[----:B---3--:R-:W-:-:S05]  /*1aea0*/  IADD3 R42, P1, PT, R18, R93, RZ ;  /* 0x0000005d122a7210 */ /* 0x008fca0007f3e0ff */
[----:B------:R0:W-:Y:S01]  /*1aeb0*/  STL [R1+0x1d70], R42 ;  /* 0x001d702a01007387 */ /* 0x0001e20000100800 */
[----:B----4-:R-:W-:Y:S01]  /*1aec0*/  IADD3 R87, P3, PT, R16, R93, RZ ;  /* 0x0000005d10577210 */ /* 0x010fe20007f7e0ff */
[----:B------:R-:W-:-:S04]  /*1aed0*/  IMAD.X R18, R19, 0x1, R92, P1 ;  /* 0x0000000113127824 */ /* 0x000fc800008e065c */
[----:B------:R-:W-:Y:S01]  /*1aee0*/  IMAD.X R16, R17, 0x1, R92, P3 ;  /* 0x0000000111107824 */ /* 0x000fe200018e065c */
[-C--:B------:R-:W-:Y:S01]  /*1aef0*/  IADD3 R43, P4, PT, R14, R93.reuse, RZ ;  /* 0x0000005d0e2b7210 */ /* 0x080fe20007f9e0ff */
        /* <DEDUP_REMOVED lines=8> */
[----:B0-----:R-:W3:Y:S04]  /*1af80*/  LDL.LU.64 R18, [R1+0x3d0] ;  /* 0x0003d00001127983 */ /* 0x001ee80000300a00 */
[----:B------:R0:W-:Y:S04]  /*1af90*/  STL [R1+0x3a0], R14 ;  /* 0x0003a00e01007387 */ /* 0x0001e80000100800 */
[----:B-1----:R-:W4:Y:S04]  /*1afa0*/  LDL.LU.64 R16, [R1+0x3d8] ;  /* 0x0003d80001107983 */ /* 0x002f280000300a00 */
[----:B------:R1:W-:Y:S04]  /*1afb0*/  STL [R1+0x3a8], R12 ;  /* 0x0003a80c01007387 */ /* 0x0003e80000100800 */
[----:B0-----:R-:W4:Y:S01]  /*1afc0*/  LDL.LU.64 R14, [R1+0x3e0] ;  /* 0x0003e000010e7983 */ /* 0x001f220000300a00 */
[----:B--2---:R-:W-:-:S03]  /*1afd0*/  IADD3 R43, P1, PT, R10, R93, RZ ;  /* 0x0000005d0a2b7210 */ /* 0x004fc60007f3e0ff */
[----:B-1----:R-:W2:Y:S01]  /*1afe0*/  LDL.LU.64 R12, [R1+0x3e8] ;  /* 0x0003e800010c7983 */ /* 0x002ea20000300a00 */
[----:B------:R-:W-:-:S03]  /*1aff0*/  IADD3 R87, P3, PT, R8, R93, RZ ;  /* 0x0000005d08577210 */ /* 0x000fc60007f7e0ff */
[----:B------:R0:W-:Y:S01]  /*1b000*/  STL [R1+0x1d80], R43 ;  /* 0x001d802b01007387 */ /* 0x0001e20000100800 */
[--C-:B------:R-:W-:Y:S02]  /*1b010*/  IMAD.X R10, R11, 0x1, R92.reuse, P1 ;  /* 0x000000010b0a7824 */ /* 0x100fe400008e065c */
[----:B------:R-:W-:Y:S01]  /*1b020*/  IMAD.X R8, R9, 0x1, R92, P3 ;  /* 0x0000000109087824 */ /* 0x000fe200018e065c */
[----:B------:R-:W-:Y:S01]  /*1b030*/  STL [R1+0x1d84], R87 ;  /* 0x001d845701007387 */ /* 0x000fe20000100800 */
[-C--:B0-----:R-:W-:Y:S02]  /*1b040*/  IADD3 R43, P6, PT, R4, R93.reuse, RZ ;  /* 0x0000005d042b7210 */ /* 0x081fe40007fde0ff */
[----:B------:R-:W-:-:S03]  /*1b050*/  IADD3 R42, P4, PT, R6, R93, RZ ;  /* 0x0000005d062a7210 */ /* 0x000fc60007f9e0ff */
[----:B------:R0:W-:Y:S01]  /*1b060*/  STL [R1+0x1d8c], R43 ;  /* 0x001d8c2b01007387 */ /* 0x0001e20000100800 */
[----:B------:R-:W-:-:S03]  /*1b070*/  IMAD.X R4, R5, 0x1, R92, P6 ;  /* 0x0000000105047824 */ /* 0x000fc600030e065c */
[----:B------:R1:W-:Y:S04]  /*1b080*/  STL [R1+0x3b0], R10 ;  /* 0x0003b00a01007387 */ /* 0x0003e80000100800 */
[----:B------:R1:W-:Y:S01]  /*1b090*/  STL [R1+0x3b8], R8 ;  /* 0x0003b80801007387 */ /* 0x0003e20000100800 */
[----:B0-----:R-:W-:-:S03]  /*1b0a0*/  IMAD.X R43, R7, 0x1, R92, P4 ;  /* 0x00000001072b7824 */ /* 0x001fc600020e065c */
[----:B-1----:R-:W2:Y:S04]  /*1b0b0*/  LDL.LU.64 R10, [R1+0x3f0] ;  /* 0x0003f000010a7983 */ /* 0x002ea80000300a00 */
[----:B------:R-:W2:Y:S04]  /*1b0c0*/  LDL.LU.64 R8, [R1+0x3f8] ;  /* 0x0003f80001087983 */ /* 0x000ea80000300a00 */
[----:B------:R0:W-:Y:S04]  /*1b0d0*/  STL [R1+0x3c8], R4 ;  /* 0x0003c80401007387 */ /* 0x0001e80000100800 */
[----:B------:R-:W2:Y:S04]  /*1b0e0*/  LDL.LU.64 R6, [R1+0x400] ;  /* 0x0004000001067983 */ /* 0x000ea80000300a00 */
[----:B0-----:R-:W2:Y:S01]  /*1b0f0*/  LDL.LU.64 R4, [R1+0x408] ;  /* 0x0004080001047983 */ /* 0x001ea20000300a00 */
[----:B---3--:R-:W-:-:S05]  /*1b100*/  IADD3 R87, P1, PT, R18, R93, RZ ;  /* 0x0000005d12577210 */ /* 0x008fca0007f3e0ff */
[----:B------:R2:W-:Y:S01]  /*1b110*/  STL [R1+0x1d90], R87 ;  /* 0x001d905701007387 */ /* 0x0005e20000100800 */
[----:B----4-:R-:W-:Y:S01]  /*1b120*/  IADD3 R89, P3, PT, R16, R93, RZ ;  /* 0x0000005d10597210 */ /* 0x010fe20007f7e0ff */
[----:B------:R-:W-:-:S04]  /*1b130*/  IMAD.X R18, R19, 0x1, R92, P1 ;  /* 0x0000000113127824 */ /* 0x000fc800008e065c */
[----:B------:R-:W-:Y:S01]  /*1b140*/  IMAD.X R16, R17, 0x1, R92, P3 ;  /* 0x0000000111107824 */ /* 0x000fe200018e065c */
[-C--:B------:R-:W-:Y:S01]  /*1b150*/  IADD3 R88, P4, PT, R14, R93.reuse, RZ ;  /* 0x0000005d0e587210 */ /* 0x080fe20007f9e0ff */
[----:B------:R-:W-:Y:S01]  /*1b160*/  STL [R1+0x1d94], R89 ;  /* 0x001d945901007387 */ /* 0x000fe20000100800 */
[----:B--2---:R-:W-:-:S03]  /*1b170*/  IADD3 R87, P6, PT, R12, R93, RZ ;  /* 0x0000005d0c577210 */ /* 0x004fc60007fde0ff */
        /* <DEDUP_REMOVED lines=8> */
[----:B-1----:R-:W3:Y:S04]  /*1b200*/  LDL.LU.64 R16, [R1+0x418] ;  /* 0x0004180001107983 */ /* 0x002ee80000300a00 */
[----:B------:R1:W-:Y:S04]  /*1b210*/  STL [R1+0x3e8], R12 ;  /* 0x0003e80c01007387 */ /* 0x0003e80000100800 */
[----:B0-----:R-:W4:Y:S01]  /*1b220*/  LDL.LU.64 R14, [R1+0x420] ;  /* 0x00042000010e7983 */ /* 0x001f220000300a00 */
[----:B------:R-:W-:-:S03]  /*1b230*/  IADD3 R87, P1, PT, R10, R93, RZ ;  /* 0x0000005d0a577210 */ /* 0x000fc60007f3e0ff */
[----:B-1----:R-:W4:Y:S01]  /*1b240*/  LDL.LU.64 R12, [R1+0x428] ;  /* 0x00042800010c7983 */ /* 0x002f220000300a00 */
[-C--:B------:R-:W-:Y:S01]  /*1b250*/  IADD3 R89, P3, PT, R8, R93.reuse, RZ ;  /* 0x0000005d08597210 */ /* 0x080fe20007f7e0ff */
[--C-:B------:R-:W-:Y:S02]  /*1b260*/  IMAD.X R10, R11, 0x1, R92.reuse, P1 ;  /* 0x000000010b0a7824 */ /* 0x100fe400008e065c */
[----:B------:R0:W-:Y:S01]  /*1b270*/  STL [R1+0x1da0], R87 ;  /* 0x001da05701007387 */ /* 0x0001e20000100800 */
[-C--:B------:R-:W-:Y:S01]  /*1b280*/  IADD3 R88, P4, PT, R6, R93.reuse, RZ ;  /* 0x0000005d06587210 */ /* 0x080fe20007f9e0ff */
[----:B------:R-:W-:Y:S02]  /*1b290*/  IMAD.X R8, R9, 0x1, R92, P3 ;  /* 0x0000000109087824 */ /* 0x000fe400018e065c */
        /* <DEDUP_REMOVED lines=8> */
[----:B0-----:R-:W4:Y:S04]  /*1b320*/  LDL.LU.64 R10, [R1+0x430] ;  /* 0x00043000010a7983 */ /* 0x001f280000300a00 */
[----:B------:R0:W-:Y:S04]  /*1b330*/  STL [R1+0x1d48], R6 ;  /* 0x001d480601007387 */ /* 0x0001e80000100800 */
[----:B-1----:R-:W4:Y:S04]  /*1b340*/  LDL.LU.64 R8, [R1+0x438] ;  /* 0x0004380001087983 */ /* 0x002f280000300a00 */
[----:B------:R1:W-:Y:S04]  /*1b350*/  STL [R1+0x1d4c], R4 ;  /* 0x001d4c0401007387 */ /* 0x0003e80000100800 */
[----:B0-----:R-:W4:Y:S04]  /*1b360*/  LDL.LU.64 R6, [R1+0x440] ;  /* 0x0004400001067983 */ /* 0x001f280000300a00 */
[----:B-1----:R-:W4:Y:S01]  /*1b370*/  LDL.LU.64 R4, [R1+0x448] ;  /* 0x0004480001047983 */ /* 0x002f220000300a00 */
[----:B--2---:R-:W-:-:S05]  /*1b380*/  IADD3 R87, P1, PT, R18, R93, RZ ;  /* 0x0000005d12577210 */ /* 0x004fca0007f3e0ff */
[----:B------:R0:W-:Y:S01]  /*1b390*/  STL [R1+0x1d24], R87 ;  /* 0x001d245701007387 */ /* 0x0001e20000100800 */
[----:B---3--:R-:W-:Y:S01]  /*1b3a0*/  IADD3 R89, P3, PT, R16, R93, RZ ;  /* 0x0000005d10597210 */ /* 0x008fe20007f7e0ff */
[----:B------:R-:W-:-:S04]  /*1b3b0*/  IMAD.X R18, R19, 0x1, R92, P1 ;  /* 0x0000000113127824 */ /* 0x000fc800008e065c */
[----:B------:R-:W-:Y:S01]  /*1b3c0*/  IMAD.X R16, R17, 0x1, R92, P3 ;  /* 0x0000000111107824 */ /* 0x000fe200018e065c */
[-C--:B----4-:R-:W-:Y:S01]  /*1b3d0*/  IADD3 R88, P4, PT, R14, R93.reuse, RZ ;  /* 0x0000005d0e587210 */ /* 0x090fe20007f9e0ff */
        /* <DEDUP_REMOVED lines=1895> */
[----:B------:R-:W-:-:S03]  /*22a50*/  IADD3 R88, P3, PT, R8, R93, RZ ;  /* 0x0000005d08587210 */ /* 0x000fc60007f7e0ff */
[----:B------:R0:W-:Y:S01]  /*22a60*/  STL [R1+0x508], R89 ;  /* 0x0005085901007387 */ /* 0x0001e20000100800 */
[----:B------:R-:W-:-:S03]  /*22a70*/  IADD3 R87, P4, PT, R6, R93, RZ ;  /* 0x0000005d06577210 */ /* 0x000fc60007f9e0ff */
[----:B------:R1:W-:Y:S01]  /*22a80*/  STL [R1+0x50c], R88 ;  /* 0x00050c5801007387 */ /* 0x0003e20000100800 */
[----:B0-----:R-:W-:-:S03]  /*22a90*/  IADD3 R89, P6, PT, R4, R93, RZ ;  /* 0x0000005d04597210 */ /* 0x001fc60007fde0ff */
[----:B------:R0:W-:Y:S01]  /*22aa0*/  STL [R1+0x538], R87 ;  /* 0x0005385701007387 */ /* 0x0001e20000100800 */
[----:B-1----:R-:W-:-:S03]  /*22ab0*/  IMAD.X R88, R11, 0x1, R92, P1 ;  /* 0x000000010b587824 */ /* 0x002fc600008e065c */
[----:B------:R-:W-:Y:S04]  /*22ac0*/  STL [R1+0x53c], R89 ;  /* 0x00053c5901007387 */ /* 0x000fe80000100800 */
[----:B------:R-:W4:Y:S01]  /*22ad0*/  LDL.LU.64 R10, [R1+0x1030] ;  /* 0x00103000010a7983 */ /* 0x000f220000300a00 */
[----:B0-----:R-:W-:-:S03]  /*22ae0*/  IMAD.X R87, R9, 0x1, R92, P3 ;  /* 0x0000000109577824 */ /* 0x001fc600018e065c */
[----:B------:R0:W-:Y:S04]  /*22af0*/  STL [R1+0x4c0], R88 ;  /* 0x0004c05801007387 */ /* 0x0001e80000100800 */
[----:B------:R-:W4:Y:S01]  /*22b00*/  LDL.LU.64 R8, [R1+0x1038] ;  /* 0x0010380001087983 */ /* 0x000f220000300a00 */
[----:B0-----:R-:W-:-:S03]  /*22b10*/  IMAD.X R88, R7, 0x1, R92, P4 ;  /* 0x0000000107587824 */ /* 0x001fc600020e065c */
[----:B------:R0:W-:Y:S04]  /*22b20*/  STL [R1+0x4c4], R87 ;  /* 0x0004c45701007387 */ /* 0x0001e80000100800 */
[----:B------:R-:W4:Y:S04]  /*22b30*/  LDL.LU.64 R6, [R1+0x1040] ;  /* 0x0010400001067983 */ /* 0x000f280000300a00 */
[----:B------:R-:W-:Y:S01]  /*22b40*/  STL [R1+0x4c8], R88 ;  /* 0x0004c85801007387 */ /* 0x000fe20000100800 */
[----:B0-----:R-:W-:-:S03]  /*22b50*/  IMAD.X R87, R5, 0x1, R92, P6 ;  /* 0x0000000105577824 */ /* 0x001fc600030e065c */
[----:B------:R-:W4:Y:S04]  /*22b60*/  LDL.LU.64 R4, [R1+0x1048] ;  /* 0x0010480001047983 */ /* 0x000f280000300a00 */
[----:B------:R2:W-:Y:S02]  /*22b70*/  STL [R1+0x4cc], R87 ;  /* 0x0004cc5701007387 */ /* 0x0005e40000100800 */
        /* <DEDUP_REMOVED lines=10> */
[----:B------:R-:W-:Y:S04]  /*22c20*/  STL [R1+0x44c], R87 ;  /* 0x00044c5701007387 */ /* 0x000fe80000100800 */
[----:B------:R0:W-:Y:S01]  /*22c30*/  STL [R1+0x3f8], R18 ;  /* 0x0003f81201007387 */ /* 0x0001e20000100800 */
[----:B------:R-:W-:-:S03]  /*22c40*/  IMAD.X R12, R13, 0x1, R92, P6 ;  /* 0x000000010d0c7824 */ /* 0x000fc600030e065c */
[----:B------:R1:W-:Y:S04]  /*22c50*/  STL [R1+0x3fc], R16 ;  /* 0x0003fc1001007387 */ /* 0x0003e80000100800 */
[----:B0-----:R-:W2:Y:S04]  /*22c60*/  LDL.LU.64 R18, [R1+0x1050] ;  /* 0x0010500001127983 */ /* 0x001ea80000300a00 */
[----:B------:R0:W-:Y:S04]  /*22c70*/  STL [R1+0x400], R14 ;  /* 0x0004000e01007387 */ /* 0x0001e80000100800 */
[----:B-1----:R-:W3:Y:S04]  /*22c80*/  LDL.LU.64 R16, [R1+0x1058] ;  /* 0x0010580001107983 */ /* 0x002ee80000300a00 */
[----:B------:R1:W-:Y:S04]  /*22c90*/  STL [R1+0x404], R12 ;  /* 0x0004040c01007387 */ /* 0x0003e80000100800 */
[----:B0-----:R-:W4:Y:S01]  /*22ca0*/  LDL.LU.64 R14, [R1+0x1060] ;  /* 0x00106000010e7983 */ /* 0x001f220000300a00 */
[----:B-1----:R-:W-:-:S05]  /*22cb0*/  IADD3 R12, P1, PT, R10, R93, RZ ;  /* 0x0000005d0a0c7210 */ /* 0x002fca0007f3e0ff */
[----:B------:R0:W-:Y:S04]  /*22cc0*/  STL [R1+0x478], R12 ;  /* 0x0004780c01007387 */ /* 0x0001e80000100800 */
[----:B0-----:R-:W4:Y:S01]  /*22cd0*/  LDL.LU.64 R12, [R1+0x1068] ;  /* 0x00106800010c7983 */ /* 0x001f220000300a00 */
[-C--:B------:R-:W-:Y:S02]  /*22ce0*/  IADD3 R87, P3, PT, R8, R93.reuse, RZ ;  /* 0x0000005d08577210 */ /* 0x080fe40007f7e0ff */
[----:B------:R-:W-:-:S03]  /*22cf0*/  IADD3 R89, P6, PT, R4, R93, RZ ;  /* 0x0000005d04597210 */ /* 0x000fc60007fde0ff */
[----:B------:R0:W-:Y:S01]  /*22d00*/  STL [R1+0x47c], R87 ;  /* 0x00047c5701007387 */ /* 0x0001e20000100800 */
[----:B------:R-:W-:Y:S01]  /*22d10*/  IMAD.X R88, R11, 0x1, R92, P1 ;  /* 0x000000010b587824 */ /* 0x000fe200008e065c */
[----:B0-----:R-:W-:-:S05]  /*22d20*/  IADD3 R87, P4, PT, R6, R93, RZ ;  /* 0x0000005d06577210 */ /* 0x001fca0007f9e0ff */
[----:B------:R0:W-:Y:S04]  /*22d30*/  STL [R1+0x480], R87 ;  /* 0x0004805701007387 */ /* 0x0001e80000100800 */
[----:B------:R-:W-:Y:S04]  /*22d40*/  STL [R1+0x484], R89 ;  /* 0x0004845901007387 */ /* 0x000fe80000100800 */
[----:B------:R-:W4:Y:S01]  /*22d50*/  LDL.LU.64 R10, [R1+0x1070] ;  /* 0x00107000010a7983 */ /* 0x000f220000300a00 */
[----:B0-----:R-:W-:-:S03]  /*22d60*/  IMAD.X R87, R9, 0x1, R92, P3 ;  /* 0x0000000109577824 */ /* 0x001fc600018e065c */
[----:B------:R0:W-:Y:S04]  /*22d70*/  STL [R1+0x408], R88 ;  /* 0x0004085801007387 */ /* 0x0001e80000100800 */
[----:B------:R-:W4:Y:S04]  /*22d80*/  LDL.LU.64 R8, [R1+0x1078] ;  /* 0x0010780001087983 */ /* 0x000f280000300a00 */
[----:B------:R-:W-:Y:S04]  /*22d90*/  STL [R1+0x40c], R87 ;  /* 0x00040c5701007387 */ /* 0x000fe80000100800 */
[----:B0-----:R-:W4:Y:S04]  /*22da0*/  LDL.LU.64 R88, [R1+0x1080] ;  /* 0x0010800001587983 */ /* 0x001f280000300a00 */
[----:B------:R-:W4:Y:S01]  /*22db0*/  LDL.LU.64 R90, [R1+0x1088] ;  /* 0x00108800015a7983 */ /* 0x000f220000300a00 */
[----:B------:R-:W-:-:S02]  /*22dc0*/  IMAD.X R6, R7, 0x1, R92, P4 ;  /* 0x0000000107067824 */ /* 0x000fc400020e065c */
[----:B------:R-:W-:-:S03]  /*22dd0*/  IMAD.X R5, R5, 0x1, R92, P6 ;  /* 0x0000000105057824 */ /* 0x000fc600030e065c */
[----:B------:R0:W-:Y:S04]  /*22de0*/  STL [R1+0x438], R6 ;  /* 0x0004380601007387 */ /* 0x0001e80000100800 */
[----:B------:R-:W-:Y:S04]  /*22df0*/  STL [R1+0x43c], R5 ;  /* 0x00043c0501007387 */ /* 0x000fe80000100800 */
[----:B0-----:R-:W4:Y:S01]  /*22e00*/  LDL.LU.64 R6, [R1+0x1090] ;  /* 0x0010900001067983 */ /* 0x001f220000300a00 */
[----:B--2---:R-:W-:-:S05]  /*22e10*/  IADD3 R4, P1, PT, R18, R93, RZ ;  /* 0x0000005d12047210 */ /* 0x004fca0007f3e0ff */
[----:B------:R0:W-:Y:S01]  /*22e20*/  STL [R1+0x258], R4 ;  /* 0x0002580401007387 */ /* 0x0001e20000100800 */
[----:B---3--:R-:W-:-:S03]  /*22e30*/  IADD3 R87, P3, PT, R16, R93, RZ ;  /* 0x0000005d10577210 */ /* 0x008fc60007f7e0ff */
[----:B0-----:R-:W2:Y:S04]  /*22e40*/  LDL.LU.64 R4, [R1+0x1098] ;  /* 0x0010980001047983 */ /* 0x001ea80000300a00 */
[----:B------:R4:W-:Y:S02]  /*22e50*/  STL [R1+0x25c], R87 ;  /* 0x00025c5701007387 */ /* 0x0009e40000100800 */
[----:B----4-:R-:W-:-:S05]  /*22e60*/  IADD3 R87, P4, PT, R14, R93, RZ ;  /* 0x0000005d0e577210 */ /* 0x010fca0007f9e0ff */
[----:B------:R0:W-:Y:S02]  /*22e70*/  STL [R1+0x298], R87 ;  /* 0x0002985701007387 */ /* 0x0001e40000100800 */
[----:B0-----:R-:W-:-:S05]  /*22e80*/  IADD3 R87, P6, PT, R12, R93, RZ ;  /* 0x0000005d0c577210 */ /* 0x001fca0007fde0ff */
[----:B------:R0:W-:Y:S02]  /*22e90*/  STL [R1+0x29c], R87 ;  /* 0x00029c5701007387 */ /* 0x0001e40000100800 */
[--C-:B0-----:R-:W-:Y:S02]  /*22ea0*/  IMAD.X R87, R19, 0x1, R92.reuse, P1 ;  /* 0x0000000113577824 */ /* 0x101fe400008e065c */
[----:B------:R-:W3:Y:S04]  /*22eb0*/  LDL.LU.64 R18, [R1+0x3288] ;  /* 0x0032880001127983 */ /* 0x000ee80000300a00 */
[----:B------:R0:W-:Y:S02]  /*22ec0*/  STL [R1+0x10], R87 ;  /* 0x0000105701007387 */ /* 0x0001e40000100800 */
[----:B0-----:R-:W-:-:S02]  /*22ed0*/  IMAD.X R87, R17, 0x1, R92, P3 ;  /* 0x0000000111577824 */ /* 0x001fc400018e065c */
[----:B------:R-:W4:Y:S04]  /*22ee0*/  LDL.LU.64 R16, [R1+0x3280] ;  /* 0x0032800001107983 */ /* 0x000f280000300a00 */
[----:B------:R0:W-:Y:S02]  /*22ef0*/  STL [R1+0x14], R87 ;  /* 0x0000145701007387 */ /* 0x0001e40000100800 */
[--C-:B0-----:R-:W-:Y:S02]  /*22f00*/  IMAD.X R87, R15, 0x1, R92.reuse, P4 ;  /* 0x000000010f577824 */ /* 0x101fe400020e065c */
[----:B------:R-:W3:Y:S04]  /*22f10*/  LDL.LU.64 R14, [R1+0x3278] ;  /* 0x00327800010e7983 */ /* 0x000ee80000300a00 */
[----:B------:R0:W-:Y:S02]  /*22f20*/  STL [R1+0x178], R87 ;  /* 0x0001785701007387 */ /* 0x0001e40000100800 */
[----:B0-----:R-:W-:-:S02]  /*22f30*/  IMAD.X R87, R13, 0x1, R92, P6 ;  /* 0x000000010d577824 */ /* 0x001fc400030e065c */
[----:B------:R-:W3:Y:S04]  /*22f40*/  LDL.LU.64 R12, [R1+0x3270] ;  /* 0x00327000010c7983 */ /* 0x000ee80000300a00 */
[----:B------:R0:W-:Y:S02]  /*22f50*/  STL [R1+0x17c], R87 ;  /* 0x00017c5701007387 */ /* 0x0001e40000100800 */
[----:B0-----:R-:W-:-:S05]  /*22f60*/  IADD3 R87, P1, PT, R10, R93, RZ ;  /* 0x0000005d0a577210 */ /* 0x001fca0007f3e0ff */
[----:B------:R0:W-:Y:S02]  /*22f70*/  STL [R1+0x2e8], R87 ;  /* 0x0002e85701007387 */ /* 0x0001e40000100800 */
[----:B0-----:R-:W-:-:S05]  /*22f80*/  IADD3 R87, P3, PT, R8, R93, RZ ;  /* 0x0000005d08577210 */ /* 0x001fca0007f7e0ff */
[----:B------:R0:W-:Y:S02]  /*22f90*/  STL [R1+0x2ec], R87 ;  /* 0x0002ec5701007387 */ /* 0x0001e40000100800 */
[----:B0-----:R-:W-:-:S05]  /*22fa0*/  IADD3 R87, P4, PT, R88, R93, RZ ;  /* 0x0000005d58577210 */ /* 0x001fca0007f9e0ff */
[----:B------:R0:W-:Y:S02]  /*22fb0*/  STL [R1+0x338], R87 ;  /* 0x0003385701007387 */ /* 0x0001e40000100800 */
[----:B0-----:R-:W-:-:S05]  /*22fc0*/  IADD3 R87, P6, PT, R90, R93, RZ ;  /* 0x0000005d5a577210 */ /* 0x001fca0007fde0ff */
[----:B------:R0:W-:Y:S02]  /*22fd0*/  STL [R1+0x33c], R87 ;  /* 0x00033c5701007387 */ /* 0x0001e40000100800 */
[--C-:B0-----:R-:W-:Y:S02]  /*22fe0*/  IMAD.X R87, R11, 0x1, R92.reuse, P1 ;  /* 0x000000010b577824 */ /* 0x101fe400008e065c */
[----:B------:R-:W3:Y:S04]  /*22ff0*/  LDL.LU.64 R10, [R1+0x3268] ;  /* 0x00326800010a7983 */ /* 0x000ee80000300a00 */
[----:B------:R0:W-:Y:S02]  /*23000*/  STL [R1+0x1c8], R87 ;  /* 0x0001c85701007387 */ /* 0x0001e40000100800 */
[----:B0-----:R-:W-:-:S02]  /*23010*/  IMAD.X R87, R9, 0x1, R92, P3 ;  /* 0x0000000109577824 */ /* 0x001fc400018e065c */
[----:B------:R-:W3:Y:S04]  /*23020*/  LDL.LU.64 R8, [R1+0x3260] ;  /* 0x0032600001087983 */ /* 0x000ee80000300a00 */
[----:B------:R0:W-:Y:S02]  /*23030*/  STL [R1+0x1cc], R87 ;  /* 0x0001cc5701007387 */ /* 0x0001e40000100800 */
[--C-:B0-----:R-:W-:Y:S02]  /*23040*/  IMAD.X R87, R89, 0x1, R92.reuse, P4 ;  /* 0x0000000159577824 */ /* 0x101fe400020e065c */
[----:B------:R-:W3:Y:S04]  /*23050*/  LDL.LU.64 R88, [R1+0x3258] ;  /* 0x0032580001587983 */ /* 0x000ee80000300a00 */
[----:B------:R0:W-:Y:S02]  /*23060*/  STL [R1+0x208], R87 ;  /* 0x0002085701007387 */ /* 0x0001e40000100800 */
[----:B0-----:R-:W-:-:S02]  /*23070*/  IMAD.X R87, R91, 0x1, R92, P6 ;  /* 0x000000015b577824 */ /* 0x001fc400030e065c */
[----:B------:R-:W4:Y:S04]  /*23080*/  LDL.LU.64 R90, [R1+0x3250] ;  /* 0x00325000015a7983 */ /* 0x000f280000300a00 */
[----:B------:R0:W-:Y:S02]  /*23090*/  STL [R1+0x20c], R87 ;  /* 0x00020c5701007387 */ /* 0x0001e40000100800 */
[----:B0-----:R-:W-:-:S05]  /*230a0*/  IADD3 R87, P1, PT, R6, R93, RZ ;  /* 0x0000005d06577210 */ /* 0x001fca0007f3e0ff */
[----:B------:R2:W-:Y:S02]  /*230b0*/  STL [R1], R87 ;  /* 0x0000005701007387 */ /* 0x0005e40000100800 */
[----:B--2---:R-:W-:-:S05]  /*230c0*/  IADD3 R87, P3, PT, R4, R93, RZ ;  /* 0x0000005d04577210 */ /* 0x004fca0007f7e0ff */
[----:B------:R4:W-:Y:S04]  /*230d0*/  STL [R1+0x4], R87 ;  /* 0x0000045701007387 */ /* 0x0009e80000100800 */
[----:B------:R-:W-:Y:S01]  /*230e0*/  STL [R1+0x2158], R93 ;  /* 0x0021585d01007387 */ /* 0x000fe20000100800 */
[----:B---3--:R-:W-:-:S05]  /*230f0*/  IADD3 R88, P4, PT, R88, R93, RZ ;  /* 0x0000005d58587210 */ /* 0x008fca0007f9e0ff */
[----:B------:R-:W-:Y:S04]  /*23100*/  STL [R1+0x8], R88 ;  /* 0x0000085801007387 */ /* 0x000fe80000100800 */
[----:B------:R-:W-:Y:S01]  /*23110*/  STL [R1+0x215c], R93 ;  /* 0x00215c5d01007387 */ /* 0x000fe20000100800 */
[----:B----4-:R-:W-:-:S05]  /*23120*/  IADD3 R87, P6, PT, R90, R93, RZ ;  /* 0x0000005d5a577210 */ /* 0x010fca0007fde0ff */
[----:B------:R0:W-:Y:S04]  /*23130*/  STL [R1+0xc], R87 ;  /* 0x00000c5701007387 */ /* 0x0001e80000100800 */
        /* <DEDUP_REMOVED lines=8> */
[----:B0-----:R-:W-:-:S03]  /*231c0*/  IMAD.X R87, R7, 0x1, R92, P1 ;  /* 0x0000000107577824 */ /* 0x001fc600008e065c */
[----:B------:R-:W-:Y:S01]  /*231d0*/  STL [R1+0x2180], R93 ;  /* 0x0021805d01007387 */ /* 0x000fe20000100800 */
[----:B------:R-:W-:-:S03]  /*231e0*/  IMAD.X R88, R5, 0x1, R92, P3 ;  /* 0x0000000105587824 */ /* 0x000fc600018e065c */
[----:B------:R-:W-:Y:S04]  /*231f0*/  STL [R1+0x2184], R93 ;  /* 0x0021845d01007387 */ /* 0x000fe80000100800 */
[----:B------:R-:W-:Y:S04]  /*23200*/  STL [R1+0x2188], R93 ;  /* 0x0021885d01007387 */ /* 0x000fe80000100800 */
[----:B------:R-:W-:Y:S04]  /*23210*/  STL [R1+0x218c], R93 ;  /* 0x00218c5d01007387 */ /* 0x000fe80000100800 */
[----:B------:R-:W2:Y:S04]  /*23220*/  LDL.LU.64 R6, [R1+0x3248] ;  /* 0x0032480001067983 */ /* 0x000ea80000300a00 */
[----:B------:R-:W3:Y:S01]  /*23230*/  LDL.LU.64 R4, [R1+0x3240] ;  /* 0x0032400001047983 */ /* 0x000ee20000300a00 */
[----:B------:R-:W-:-:S03]  /*23240*/  IMAD.X R90, R91, 0x1, R92, P6 ;  /* 0x000000015b5a7824 */ /* 0x000fc600030e065c */
[----:B------:R-:W4:Y:S04]  /*23250*/  LDL.LU R91, [R1+0x10b4] ;  /* 0x0010b400015b7983 */ /* 0x000f280000300800 */
[----:B------:R-:W-:Y:S04]  /*23260*/  STL [R1+0x1f60], R92 ;  /* 0x001f605c01007387 */ /* 0x000fe80000100800 */
[----:B------:R-:W-:Y:S01]  /*23270*/  STL [R1+0x2190], R92 ;  /* 0x0021905c01007387 */ /* 0x000fe20000100800 */
[----:B---3--:R-:W-:-:S05]  /*23280*/  PRMT R4, RZ, 0x7610, R4 ;  /* 0x00007610ff047816 */ /* 0x008fca0000000004 */
[----:B------:R0:W-:Y:S04]  /*23290*/  STL.S16 [R1+0x16f0], R4 ;  /* 0x0016f00401007387 */ /* 0x0001e80000100600 */
[----:B0-----:R-:W3:Y:S02]  /*232a0*/  LDL.LU R4, [R1+0x3238] ;  /* 0x0032380001047983 */ /* 0x001ee40000300800 */
[----:B---3--:R-:W-:-:S05]  /*232b0*/  PRMT R4, RZ, 0x7610, R4 ;  /* 0x00007610ff047816 */ /* 0x008fca0000000004 */
[----:B------:R0:W-:Y:S04]  /*232c0*/  STL.S16 [R1+0x16ec], R4 ;  /* 0x0016ec0401007387 */ /* 0x0001e80000100600 */
[----:B0-----:R-:W3:Y:S01]  /*232d0*/  LDL.LU R4, [R1+0x3234] ;  /* 0x0032340001047983 */ /* 0x001ee20000300800 */
[----:B----4-:R-:W-:-:S05]  /*232e0*/  VIADD R91, R91, 0x1 ;  /* 0x000000015b5b7836 */ /* 0x010fca0000000000 */
[----:B------:R-:W-:Y:S01]  /*232f0*/  STL [R1+0x10b4], R91 ;  /* 0x0010b45b01007387 */ /* 0x000fe20000100800 */
[----:B---3--:R-:W-:-:S05]  /*23300*/  PRMT R4, RZ, 0x7610, R4 ;  /* 0x00007610ff047816 */ /* 0x008fca0000000004 */
[----:B------:R0:W-:Y:S04]  /*23310*/  STL.S16 [R1+0x16e0], R4 ;  /* 0x0016e00401007387 */ /* 0x0001e80000100600 */
[----:B0-----:R-:W3:Y:S02]  /*23320*/  LDL.LU R4, [R1+0x3230] ;  /* 0x0032300001047983 */ /* 0x001ee40000300800 */
        /* <DEDUP_REMOVED lines=38> */
[----:B0-----:R-:W3:Y:S01]  /*23590*/  LDL.LU R4, [R1+0x31fc] ;  /* 0x0031fc0001047983 */ /* 0x001ee20000300800 */
[----:B------:R-:W-:Y:S02]  /*235a0*/  PRMT R52, RZ, 0x7610, R52 ;  /* 0x00007610ff347816 */ /* 0x000fe40000000034 */
[----:B------:R-:W-:-:S05]  /*235b0*/  PRMT R53, RZ, 0x7610, R53 ;  /* 0x00007610ff357816 */ /* 0x000fca0000000035 */
[----:B------:R-:W-:Y:S01]  /*235c0*/  STL.64 [R1+0x2e10], R52 ;  /* 0x002e103401007387 */ /* 0x000fe20000100a00 */
        /* <DEDUP_REMOVED lines=42> */
[----:B------:R-:W-:-:S05]  /*23870*/  PRMT R55, RZ, 0x7610, R55 ;  /* 0x00007610ff377816 */ /* 0x000fca0000000037 */
        /* <DEDUP_REMOVED lines=44> */
[----:B------:R-:W-:-:S03]  /*23b40*/  PRMT R58, RZ, 0x7610, R58 ;  /* 0x00007610ff3a7816 */ /* 0x000fc6000000003a */
[----:B------:R-:W-:Y:S04]  /*23b50*/  STL [R1+0x2d10], R57 ;  /* 0x002d103901007387 */ /* 0x000fe80000100800 */
        /* <DEDUP_REMOVED lines=131> */
[----:B------:R-:W-:Y:S02]  /*24390*/  PRMT R63, RZ, 0x7610, R63 ;  /* 0x00007610ff3f7816 */ /* 0x000fe4000000003f */
[----:B------:R-:W-:Y:S02]  /*243a0*/  PRMT R64, RZ, 0x7610, R64 ;  /* 0x00007610ff407816 */ /* 0x000fe40000000040 */
[----:B------:R-:W-:-:S02]  /*243b0*/  PRMT R5, RZ, 0x7610, R5 ;  /* 0x00007610ff057816 */ /* 0x000fc40000000005 */
[----:B---3--:R-:W-:-:S05]  /*243c0*/  PRMT R4, RZ, 0x7610, R4 ;  /* 0x00007610ff047816 */ /* 0x008fca0000000004 */
[----:B------:R-:W-:Y:S04]  /*243d0*/  STL [R1+0x2c20], R4 ;  /* 0x002c200401007387 */ /* 0x000fe80000100800 */
[----:B------:R-:W-:Y:S04]  /*243e0*/  STL.64 [R1+0x2c38], R62 ;  /* 0x002c383e01007387 */ /* 0x000fe80000100a00 */
[----:B------:R-:W-:Y:S04]  /*243f0*/  STL [R1+0x2c78], R64 ;  /* 0x002c784001007387 */ /* 0x000fe80000100800 */
        /* <DEDUP_REMOVED lines=36> */
[----:B--2---:R-:W-:Y:S02]  /*24640*/  PRMT R7, RZ, 0x7610, R7 ;  /* 0x00007610ff077816 */ /* 0x004fe40000000007 */
[----:B---3--:R-:W-:-:S05]  /*24650*/  PRMT R5, RZ, 0x7610, R5 ;  /* 0x00007610ff057816 */ /* 0x008fca0000000005 */
[----:B------:R-:W-:Y:S04]  /*24660*/  STL [R1+0x2bb8], R5 ;  /* 0x002bb80501007387 */ /* 0x000fe80000100800 */
[----:B------:R-:W-:Y:S04]  /*24670*/  STL [R1+0x2bc8], R65 ;  /* 0x002bc84101007387 */ /* 0x000fe80000100800 */
[----:B------:R0:W-:Y:S04]  /*24680*/  STL.S16 [R1+0x1558], R7 ;  /* 0x0015580701007387 */ /* 0x0001e80000100600 */
[----:B0-----:R-:W2:Y:S02]  /*24690*/  LDL.LU R7, [R1+0x30b4] ;  /* 0x0030b40001077983 */ /* 0x001ea40000300800 */
[----:B--2---:R-:W-:-:S05]  /*246a0*/  PRMT R7, RZ, 0x7610, R7 ;  /* 0x00007610ff077816 */ /* 0x004fca0000000007 */
        /* <DEDUP_REMOVED lines=28> */
[----:B0-----:R-:W2:Y:S01]  /*24870*/  LDL.LU R7, [R1+0x308c] ;  /* 0x00308c0001077983 */ /* 0x001ea20000300800 */
[----:B------:R-:W-:Y:S02]  /*24880*/  PRMT R6, RZ, 0x7610, R6 ;  /* 0x00007610ff067816 */ /* 0x000fe40000000006 */
[----:B------:R-:W-:Y:S02]  /*24890*/  PRMT R2, RZ, 0x7610, R2 ;  /* 0x00007610ff027816 */ /* 0x000fe40000000002 */
[----:B------:R-:W-:Y:S02]  /*248a0*/  PRMT R3, RZ, 0x7610, R3 ;  /* 0x00007610ff037816 */ /* 0x000fe40000000003 */
[----:B------:R-:W-:-:S02]  /*248b0*/  PRMT R66, RZ, 0x7610, R66 ;  /* 0x00007610ff427816 */ /* 0x000fc40000000042 */
[----:B------:R-:W-:Y:S02]  /*248c0*/  PRMT R67, RZ, 0x7610, R67 ;  /* 0x00007610ff437816 */ /* 0x000fe40000000043 */
[----:B------:R-:W-:Y:S02]  /*248d0*/  PRMT R8, RZ, 0x7610, R8 ;  /* 0x00007610ff087816 */ /* 0x000fe40000000008 */
[----:B--2---:R-:W-:-:S05]  /*248e0*/  PRMT R7, RZ, 0x7610, R7 ;  /* 0x00007610ff077816 */ /* 0x004fca0000000007 */
[----:B------:R-:W-:Y:S04]  /*248f0*/  STL.64 [R1+0x2b88], R6 ;  /* 0x002b880601007387 */ /* 0x000fe80000100a00 */
[----:B------:R-:W-:Y:S04]  /*24900*/  STL.64 [R1+0x2b48], R2 ;  /* 0x002b480201007387 */ /* 0x000fe80000100a00 */
[----:B------:R-:W-:Y:S04]  /*24910*/  STL.64 [R1+0x2b78], R66 ;  /* 0x002b784201007387 */ /* 0x000fe80000100a00 */
        /* <DEDUP_REMOVED lines=36> */
[----:B--2---:R-:W-:-:S05]  /*24b60*/  PRMT R8, RZ, 0x7610, R8 ;  /* 0x00007610ff087816 */ /* 0x004fca0000000008 */
        /* <DEDUP_REMOVED lines=378> */
[----:B--2---:R-:W-:-:S05]  /*26310*/  PRMT R26, RZ, 0x7610, R26 ;  /* 0x00007610ff1a7816 */ /* 0x004fca000000001a */
        /* <DEDUP_REMOVED lines=121> */
[----:B------:R-:W-:Y:S01]  /*26ab0*/  PRMT R82, RZ, 0x7610, R82 ;  /* 0x00007610ff527816 */ /* 0x000fe20000000052 */
[----:B------:R0:W-:Y:S01]  /*26ac0*/  STL.S16 [R1+0x12c0], R86 ;  /* 0x0012c05601007387 */ /* 0x0001e20000100600 */
[----:B------:R-:W-:-:S03]  /*26ad0*/  PRMT R33, RZ, 0x7610, R33 ;  /* 0x00007610ff217816 */ /* 0x000fc60000000021 */
[----:B------:R-:W-:Y:S01]  /*26ae0*/  STL.S16 [R1+0x17b8], R85 ;  /* 0x0017b85501007387 */ /* 0x000fe20000100600 */
[----:B------:R-:W-:-:S03]  /*26af0*/  PRMT R81, RZ, 0x7610, R81 ;  /* 0x00007610ff517816 */ /* 0x000fc60000000051 */
[----:B------:R-:W-:Y:S01]  /*26b00*/  STL.S16 [R1+0x17b4], R84 ;  /* 0x0017b45401007387 */ /* 0x000fe20000100600 */
[----:B------:R-:W-:-:S03]  /*26b10*/  PRMT R80, RZ, 0x7610, R80 ;  /* 0x00007610ff507816 */ /* 0x000fc60000000050 */
[----:B------:R-:W-:Y:S01]  /*26b20*/  STL.S16 [R1+0x17b0], R83 ;  /* 0x0017b05301007387 */ /* 0x000fe20000100600 */
[----:B------:R-:W-:-:S03]  /*26b30*/  PRMT R79, RZ, 0x7610, R79 ;  /* 0x00007610ff4f7816 */ /* 0x000fc6000000004f */
[----:B------:R-:W-:Y:S01]  /*26b40*/  STL.S16 [R1+0x17ac], R82 ;  /* 0x0017ac5201007387 */ /* 0x000fe20000100600 */
[----:B------:R-:W-:Y:S02]  /*26b50*/  PRMT R78, RZ, 0x7610, R78 ;  /* 0x00007610ff4e7816 */ /* 0x000fe4000000004e */
[----:B------:R-:W-:Y:S02]  /*26b60*/  PRMT R77, RZ, 0x7610, R77 ;  /* 0x00007610ff4d7816 */ /* 0x000fe4000000004d */
[----:B------:R-:W-:Y:S02]  /*26b70*/  PRMT R76, RZ, 0x7610, R76 ;  /* 0x00007610ff4c7816 */ /* 0x000fe4000000004c */
[----:B------:R-:W-:Y:S02]  /*26b80*/  PRMT R75, RZ, 0x7610, R75 ;  /* 0x00007610ff4b7816 */ /* 0x000fe4000000004b */
[----:B------:R-:W-:Y:S02]  /*26b90*/  PRMT R74, RZ, 0x7610, R74 ;  /* 0x00007610ff4a7816 */ /* 0x000fe4000000004a */
[----:B------:R-:W-:-:S02]  /*26ba0*/  PRMT R73, RZ, 0x7610, R73 ;  /* 0x00007610ff497816 */ /* 0x000fc40000000049 */
        /* <DEDUP_REMOVED lines=39> */
[----:B------:R-:W-:Y:S01]  /*26e20*/  PRMT R9, RZ, 0x7610, R9 ;  /* 0x00007610ff097816 */ /* 0x000fe20000000009 */
[----:B------:R-:W-:Y:S01]  /*26e30*/  IMAD.X R89, R89, 0x1, R92, P4 ;  /* 0x0000000159597824 */ /* 0x000fe200020e065c */
        /* <DEDUP_REMOVED lines=20> */
[----:B------:R-:W-:Y:S01]  /*26f80*/  PRMT R50, RZ, 0x7610, R50 ;  /* 0x00007610ff327816 */ /* 0x000fe20000000032 */
[----:B0-----:R-:W0:Y:S01]  /*26f90*/  LDC R86, c[0x0][0x3a0] ;  /* 0x0000e800ff567b82 */ /* 0x001e220000000800 */
[----:B--2---:R-:W-:-:S05]  /*26fa0*/  PRMT R32, RZ, 0x7610, R32 ;  /* 0x00007610ff207816 */ /* 0x004fca0000000020 */
[----:B------:R-:W-:Y:S04]  /*26fb0*/  STL.64 [R1+0x2770], R32 ;  /* 0x0027702001007387 */ /* 0x000fe80000100a00 */
[----:B------:R-:W-:Y:S04]  /*26fc0*/  STL.S16 [R1+0x12b4], R81 ;  /* 0x0012b45101007387 */ /* 0x000fe80000100600 */
        /* <DEDUP_REMOVED lines=13> */
[----:B------:R1:W-:Y:S04]  /*270a0*/  STL.64 [R1+0x2730], R34 ;  /* 0x0027302201007387 */ /* 0x0003e80000100a00 */
        /* <DEDUP_REMOVED lines=14> */
[----:B------:R2:W-:Y:S01]  /*27190*/  STL.64 [R1+0x26f0], R36 ;  /* 0x0026f02401007387 */ /* 0x0005e20000100a00 */
[----:B-1----:R-:W-:-:S02]  /*271a0*/  PRMT R35, RZ, 0x7610, R35 ;  /* 0x00007610ff237816 */ /* 0x002fc40000000023 */
[----:B------:R-:W-:Y:S02]  /*271b0*/  PRMT R34, RZ, 0x7610, R34 ;  /* 0x00007610ff227816 */ /* 0x000fe40000000022 */
[----:B------:R-:W-:Y:S02]  /*271c0*/  PRMT R33, RZ, 0x7610, R33 ;  /* 0x00007610ff217816 */ /* 0x000fe40000000021 */
[----:B------:R-:W-:Y:S02]  /*271d0*/  PRMT R32, RZ, 0x7610, R32 ;  /* 0x00007610ff207816 */ /* 0x000fe40000000020 */
[----:B--2---:R-:W-:-:S05]  /*271e0*/  PRMT R36, RZ, 0x7610, R36 ;  /* 0x00007610ff247816 */ /* 0x004fca0000000024 */
        /* <DEDUP_REMOVED lines=14> */
[----:B------:R-:W-:Y:S04]  /*272d0*/  STL.64 [R1+0x26b8], R38 ;  /* 0x0026b82601007387 */ /* 0x000fe80000100a00 */
[----:B------:R1:W-:Y:S04]  /*272e0*/  STL.S16 [R1+0x1224], R14 ;  /* 0x0012240e01007387 */ /* 0x0003e80000100600 */
[----:B------:R-:W-:Y:S04]  /*272f0*/  STL.S16 [R1+0x1220], R13 ;  /* 0x0012200d01007387 */ /* 0x000fe80000100600 */
[----:B------:R2:W-:Y:S04]  /*27300*/  STL.S16 [R1+0x121c], R12 ;  /* 0x00121c0c01007387 */ /* 0x0005e80000100600 */
[----:B------:R-:W-:Y:S04]  /*27310*/  STL.S16 [R1+0x1218], R11 ;  /* 0x0012180b01007387 */ /* 0x000fe80000100600 */
[----:B------:R3:W-:Y:S04]  /*27320*/  STL.S16 [R1+0x1214], R10 ;  /* 0x0012140a01007387 */ /* 0x0007e80000100600 */
[----:B------:R-:W-:Y:S04]  /*27330*/  STL.S16 [R1+0x1210], R9 ;  /* 0x0012100901007387 */ /* 0x000fe80000100600 */
[----:B------:R4:W-:Y:S04]  /*27340*/  STL.S16 [R1+0x120c], R8 ;  /* 0x00120c0801007387 */ /* 0x0009e80000100600 */
[----:B------:R-:W-:Y:S04]  /*27350*/  STL.64 [R1+0x2b00], R92 ;  /* 0x002b005c01007387 */ /* 0x000fe80000100a00 */
[----:B------:R-:W-:Y:S04]  /*27360*/  STL.S16 [R1+0x1208], R7 ;  /* 0x0012080701007387 */ /* 0x000fe80000100600 */
[----:B------:R-:W-:Y:S04]  /*27370*/  STL.S16 [R1+0x1200], R6 ;  /* 0x0012000601007387 */ /* 0x000fe80000100600 */
[----:B------:R-:W-:Y:S04]  /*27380*/  STL.S16 [R1+0x1778], R5 ;  /* 0x0017780501007387 */ /* 0x000fe80000100600 */
[----:B------:R-:W-:Y:S04]  /*27390*/  STL.S16 [R1+0x1774], R4 ;  /* 0x0017740401007387 */ /* 0x000fe80000100600 */
[----:B------:R-:W-:Y:S04]  /*273a0*/  STL.S16 [R1+0x1770], R3 ;  /* 0x0017700301007387 */ /* 0x000fe80000100600 */
[----:B------:R-:W4:Y:S04]  /*273b0*/  LDL.LU R75, [R1+0xd0] ;  /* 0x0000d000014b7983 */ /* 0x000f280000300800 */
[----:B------:R0:W-:Y:S04]  /*273c0*/  STL.S16 [R1+0x176c], R2 ;  /* 0x00176c0201007387 */ /* 0x0001e80000100600 */
[----:B-1----:R-:W4:Y:S04]  /*273d0*/  LDL.LU R14, [R1+0x1e78] ;  /* 0x001e7800010e7983 */ /* 0x002f280000300800 */
[----:B------:R-:W4:Y:S04]  /*273e0*/  LDL.LU R15, [R1+0xd8] ;  /* 0x0000d800010f7983 */ /* 0x000f280000300800 */
[----:B------:R-:W4:Y:S04]  /*273f0*/  LDL.LU R72, [R1+0x1e7c] ;  /* 0x001e7c0001487983 */ /* 0x000f280000300800 */
[----:B------:R-:W4:Y:S04]  /*27400*/  LDL.LU R73, [R1+0xe0] ;  /* 0x0000e00001497983 */ /* 0x000f280000300800 */
[----:B--2---:R-:W2:Y:S04]  /*27410*/  LDL.LU R12, [R1+0x1e80] ;  /* 0x001e8000010c7983 */ /* 0x004ea80000300800 */
[----:B------:R-:W2:Y:S04]  /*27420*/  LDL.LU R13, [R1+0xe8] ;  /* 0x0000e800010d7983 */ /* 0x000ea80000300800 */
[----:B------:R-:W2:Y:S04]  /*27430*/  LDL.LU R70, [R1+0x1e84] ;  /* 0x001e840001467983 */ /* 0x000ea80000300800 */
[----:B------:R-:W2:Y:S04]  /*27440*/  LDL.LU R71, [R1+0xf0] ;  /* 0x0000f00001477983 */ /* 0x000ea80000300800 */
[----:B---3--:R-:W3:Y:S04]  /*27450*/  LDL.LU R10, [R1+0x1e88] ;  /* 0x001e8800010a7983 */ /* 0x008ee80000300800 */
[----:B------:R-:W3:Y:S04]  /*27460*/  LDL.LU R11, [R1+0xf8] ;  /* 0x0000f800010b7983 */ /* 0x000ee80000300800 */
[----:B------:R-:W3:Y:S04]  /*27470*/  LDL.LU R68, [R1+0x1e8c] ;  /* 0x001e8c0001447983 */ /* 0x000ee80000300800 */
[----:B------:R-:W3:Y:S04]  /*27480*/  LDL.LU R69, [R1+0x100] ;  /* 0x0001000001457983 */ /* 0x000ee80000300800 */
[----:B----4-:R-:W4:Y:S04]  /*27490*/  LDL.LU R8, [R1+0x1e90] ;  /* 0x001e900001087983 */ /* 0x010f280000300800 */
[----:B------:R-:W4:Y:S04]  /*274a0*/  LDL.LU R9, [R1+0x108] ;  /* 0x0001080001097983 */ /* 0x000f280000300800 */
[----:B------:R-:W4:Y:S04]  /*274b0*/  LDL.LU R66, [R1+0x1e94] ;  /* 0x001e940001427983 */ /* 0x000f280000300800 */
[----:B------:R-:W4:Y:S04]  /*274c0*/  LDL.LU R67, [R1+0x110] ;  /* 0x0001100001437983 */ /* 0x000f280000300800 */
[----:B0-----:R-:W4:Y:S04]  /*274d0*/  LDL.LU R2, [R1+0x1e98] ;  /* 0x001e980001027983 */ /* 0x001f280000300800 */
        /* <DEDUP_REMOVED lines=15> */
[----:B------:R-:W4:Y:S01]  /*275d0*/  LDL.LU R52, [R1+0x1eb8] ;  /* 0x001eb80001347983 */ /* 0x000f220000300800 */
[----:B------:R-:W-:-:S03]  /*275e0*/  IMAD.MOV.U32 R74, RZ, RZ, R91 ;  /* 0x000000ffff4a7224 */ /* 0x000fc600078e005b */
[----:B------:R-:W4:Y:S04]  /*275f0*/  LDL.LU R53, [R1+0x158] ;  /* 0x0001580001357983 */ /* 0x000f280000300800 */
[----:B------:R-:W4:Y:S04]  /*27600*/  LDL.LU R91, [R1+0x1ebc] ;  /* 0x001ebc00015b7983 */ /* 0x000f280000300800 */
[----:B------:R-:W-:Y:S04]  /*27610*/  STL.64 [R1+0x2660], R40 ;  /* 0x0026602801007387 */ /* 0x000fe80000100a00 */
[----:B------:R-:W-:Y:S04]  /*27620*/  STL.S16 [R1+0x11f4], R23 ;  /* 0x0011f41701007387 */ /* 0x000fe80000100600 */
[----:B------:R-:W-:Y:S04]  /*27630*/  STL.S16 [R1+0x11f0], R22 ;  /* 0x0011f01601007387 */ /* 0x000fe80000100600 */
[----:B------:R-:W-:Y:S04]  /*27640*/  STL.S16 [R1+0x11ec], R21 ;  /* 0x0011ec1501007387 */ /* 0x000fe80000100600 */
[----:B------:R-:W-:Y:S04]  /*27650*/  STL.S16 [R1+0x11e8], R20 ;  /* 0x0011e81401007387 */ /* 0x000fe80000100600 */
[----:B------:R-:W-:Y:S04]  /*27660*/  STL.S16 [R1+0x11e4], R19 ;  /* 0x0011e41301007387 */ /* 0x000fe80000100600 */
[----:B------:R-:W-:Y:S04]  /*27670*/  STL.S16 [R1+0x11e0], R18 ;  /* 0x0011e01201007387 */ /* 0x000fe80000100600 */
[----:B------:R0:W-:Y:S04]  /*27680*/  STL.S16 [R1+0x11dc], R17 ;  /* 0x0011dc1101007387 */ /* 0x0001e80000100600 */
[----:B------:R-:W-:Y:S04]  /*27690*/  STL [R1+0x2620], R0 ;  /* 0x0026200001007387 */ /* 0x000fe80000100800 */
[----:B------:R1:W-:Y:S04]  /*276a0*/  STL.S16 [R1+0x11d8], R16 ;  /* 0x0011d81001007387 */ /* 0x0003e80000100600 */
[----:B------:R-:W-:Y:S01]  /*276b0*/  STL [R1+0x2630], R50 ;  /* 0x0026303201007387 */ /* 0x000fe20000100800 */
[----:B0-----:R-:W-:-:S02]  /*276c0*/  IMAD.MOV.U32 R17, RZ, RZ, R75 ;  /* 0x000000ffff117224 */ /* 0x001fc400078e004b */
[----:B-1----:R-:W-:Y:S02]  /*276d0*/  IMAD.MOV.U32 R16, RZ, RZ, R14 ;  /* 0x000000ffff107224 */ /* 0x002fe400078e000e */
[----:B------:R-:W-:Y:S02]  /*276e0*/  IMAD.MOV.U32 R14, RZ, RZ, R72 ;  /* 0x000000ffff0e7224 */ /* 0x000fe400078e0048 */
[----:B------:R-:W-:Y:S02]  /*276f0*/  IMAD.MOV.U32 R19, RZ, RZ, R73 ;  /* 0x000000ffff137224 */ /* 0x000fe400078e0049 */
[----:B--2---:R-:W-:Y:S01]  /*27700*/  IMAD.MOV.U32 R18, RZ, RZ, R12 ;  /* 0x000000ffff127224 */ /* 0x004fe200078e000c */
[----:B------:R0:W-:Y:S04]  /*27710*/  STL.64 [R1+0xd0], R16 ;  /* 0x0000d01001007387 */ /* 0x0001e80000100a00 */
[----:B------:R1:W-:Y:S01]  /*27720*/  STL.64 [R1+0xd8], R14 ;  /* 0x0000d80e01007387 */ /* 0x0003e20000100a00 */
[----:B---3--:R-:W-:-:S03]  /*27730*/  IMAD.MOV.U32 R12, RZ, RZ, R68 ;  /* 0x000000ffff0c7224 */ /* 0x008fc600078e0044 */
[----:B------:R-:W-:Y:S01]  /*27740*/  STL.64 [R1+0xe0], R18 ;  /* 0x0000e01201007387 */ /* 0x000fe20000100a00 */
[----:B0-----:R-:W-:Y:S02]  /*27750*/  IMAD.MOV.U32 R16, RZ, RZ, R70 ;  /* 0x000000ffff107224 */ /* 0x001fe400078e0046 */
[----:B------:R-:W-:Y:S02]  /*27760*/  IMAD.MOV.U32 R17, RZ, RZ, R13 ;  /* 0x000000ffff117224 */ /* 0x000fe400078e000d */
[----:B-1----:R-:W-:Y:S02]  /*27770*/  IMAD.MOV.U32 R14, RZ, RZ, R10 ;  /* 0x000000ffff0e7224 */ /* 0x002fe400078e000a */
[----:B------:R-:W-:Y:S02]  /*27780*/  IMAD.MOV.U32 R15, RZ, RZ, R71 ;  /* 0x000000ffff0f7224 */ /* 0x000fe400078e0047 */
[----:B------:R-:W-:Y:S02]  /*27790*/  IMAD.MOV.U32 R13, RZ, RZ, R11 ;  /* 0x000000ffff0d7224 */ /* 0x000fe400078e000b */
[----:B----4-:R-:W-:-:S02]  /*277a0*/  IMAD.MOV.U32 R10, RZ, RZ, R8 ;  /* 0x000000ffff0a7224 */ /* 0x010fc400078e0008 */
[----:B------:R-:W-:Y:S02]  /*277b0*/  IMAD.MOV.U32 R11, RZ, RZ, R69 ;  /* 0x000000ffff0b7224 */ /* 0x000fe400078e0045 */
[----:B------:R-:W-:Y:S01]  /*277c0*/  IMAD.MOV.U32 R8, RZ, RZ, R66 ;  /* 0x000000ffff087224 */ /* 0x000fe200078e0042 */
[----:B------:R-:W-:Y:S04]  /*277d0*/  STL.64 [R1+0xe8], R16 ;  /* 0x0000e81001007387 */ /* 0x000fe80000100a00 */
[----:B------:R-:W-:Y:S04]  /*277e0*/  STL.64 [R1+0xf0], R14 ;  /* 0x0000f00e01007387 */ /* 0x000fe80000100a00 */
[----:B------:R0:W-:Y:S04]  /*277f0*/  STL.64 [R1+0xf8], R12 ;  /* 0x0000f80c01007387 */ /* 0x0001e80000100a00 */
[----:B------:R1:W-:Y:S04]  /*27800*/  STL.64 [R1+0x100], R10 ;  /* 0x0001000a01007387 */ /* 0x0003e80000100a00 */
[----:B------:R2:W-:Y:S01]  /*27810*/  STL.64 [R1+0x108], R8 ;  /* 0x0001080801007387 */ /* 0x0005e20000100a00 */
[----:B0-----:R-:W-:-:S02]  /*27820*/  IMAD.MOV.U32 R12, RZ, RZ, R2 ;  /* 0x000000ffff0c7224 */ /* 0x001fc400078e0002 */
[----:B------:R-:W-:Y:S02]  /*27830*/  IMAD.MOV.U32 R13, RZ, RZ, R67 ;  /* 0x000000ffff0d7224 */ /* 0x000fe400078e0043 */
[----:B-1----:R-:W-:Y:S02]  /*27840*/  IMAD.MOV.U32 R10, RZ, RZ, R6 ;  /* 0x000000ffff0a7224 */ /* 0x002fe400078e0006 */
[----:B------:R-:W-:Y:S02]  /*27850*/  IMAD.MOV.U32 R11, RZ, RZ, R3 ;  /* 0x000000ffff0b7224 */ /* 0x000fe400078e0003 */
[----:B--2---:R-:W-:Y:S02]  /*27860*/  IMAD.MOV.U32 R8, RZ, RZ, R65 ;  /* 0x000000ffff087224 */ /* 0x004fe400078e0041 */
[----:B------:R-:W-:Y:S02]  /*27870*/  IMAD.MOV.U32 R9, RZ, RZ, R7 ;  /* 0x000000ffff097224 */ /* 0x000fe400078e0007 */
[----:B------:R-:W-:-:S02]  /*27880*/  IMAD.MOV.U32 R2, RZ, RZ, R64 ;  /* 0x000000ffff027224 */ /* 0x000fc400078e0040 */
[----:B------:R-:W-:Y:S01]  /*27890*/  IMAD.MOV.U32 R3, RZ, RZ, R5 ;  /* 0x000000ffff037224 */ /* 0x000fe200078e0005 */
[----:B------:R-:W-:Y:S01]  /*278a0*/  STL.64 [R1+0x110], R12 ;  /* 0x0001100c01007387 */ /* 0x000fe20000100a00 */
[----:B------:R-:W-:Y:S02]  /*278b0*/  IMAD.MOV.U32 R6, RZ, RZ, R63 ;  /* 0x000000ffff067224 */ /* 0x000fe400078e003f */
[----:B------:R-:W-:Y:S01]  /*278c0*/  IMAD.MOV.U32 R7, RZ, RZ, R62 ;  /* 0x000000ffff077224 */ /* 0x000fe200078e003e */
[----:B------:R-:W-:Y:S01]  /*278d0*/  STL.64 [R1+0x118], R10 ;  /* 0x0001180a01007387 */ /* 0x000fe20000100a00 */
[----:B------:R-:W-:-:S03]  /*278e0*/  IMAD.MOV.U32 R5, RZ, RZ, R4 ;  /* 0x000000ffff057224 */ /* 0x000fc600078e0004 */
[----:B------:R-:W-:Y:S01]  /*278f0*/  STL.64 [R1+0x120], R8 ;  /* 0x0001200801007387 */ /* 0x000fe20000100a00 */
[----:B------:R-:W-:-:S03]  /*27900*/  IMAD.MOV.U32 R4, RZ, RZ, R61 ;  /* 0x000000ffff047224 */ /* 0x000fc600078e003d */
[----:B------:R0:W-:Y:S04]  /*27910*/  STL.64 [R1+0x128], R2 ;  /* 0x0001280201007387 */ /* 0x0001e80000100a00 */
[----:B------:R1:W-:Y:S04]  /*27920*/  STL.64 [R1+0x130], R6 ;  /* 0x0001300601007387 */ /* 0x0003e80000100a00 */
[----:B------:R2:W-:Y:S01]  /*27930*/  STL.64 [R1+0x138], R4 ;  /* 0x0001380401007387 */ /* 0x0005e20000100a00 */
[----:B0-----:R-:W-:Y:S02]  /*27940*/  IMAD.MOV.U32 R2, RZ, RZ, R59 ;  /* 0x000000ffff027224 */ /* 0x001fe400078e003b */
[----:B------:R-:W-:-:S02]  /*27950*/  IMAD.MOV.U32 R3, RZ, RZ, R60 ;  /* 0x000000ffff037224 */ /* 0x000fc400078e003c */
[----:B-1----:R-:W-:Y:S02]  /*27960*/  IMAD.MOV.U32 R6, RZ, RZ, R57 ;  /* 0x000000ffff067224 */ /* 0x002fe400078e0039 */
[----:B------:R-:W-:Y:S02]  /*27970*/  IMAD.MOV.U32 R7, RZ, RZ, R58 ;  /* 0x000000ffff077224 */ /* 0x000fe400078e003a */
[----:B--2---:R-:W-:Y:S02]  /*27980*/  IMAD.MOV.U32 R4, RZ, RZ, R52 ;  /* 0x000000ffff047224 */ /* 0x004fe400078e0034 */
[----:B------:R-:W-:Y:S01]  /*27990*/  IMAD.MOV.U32 R5, RZ, RZ, R55 ;  /* 0x000000ffff057224 */ /* 0x000fe200078e0037 */
[----:B------:R0:W-:Y:S04]  /*279a0*/  STL.64 [R1+0x140], R2 ;  /* 0x0001400201007387 */ /* 0x0001e80000100a00 */
[----:B------:R-:W-:Y:S04]  /*279b0*/  STL.64 [R1+0x148], R6 ;  /* 0x0001480601007387 */ /* 0x000fe80000100a00 */
[----:B------:R-:W2:Y:S04]  /*279c0*/  LDL.LU R27, [R1+0x160] ;  /* 0x00016000011b7983 */ /* 0x000ea80000300800 */
[----:B------:R-:W-:Y:S04]  /*279d0*/  STL.64 [R1+0x150], R4 ;  /* 0x0001500401007387 */ /* 0x000fe80000100a00 */
[----:B------:R-:W3:Y:S01]  /*279e0*/  LDL.LU R84, [R1+0x1ec0] ;  /* 0x001ec00001547983 */ /* 0x000ee20000300800 */
[----:B0-----:R-:W-:-:S02]  /*279f0*/  IMAD.MOV.U32 R2, RZ, RZ, R91 ;  /* 0x000000ffff027224 */ /* 0x001fc400078e005b */
[----:B------:R-:W-:-:S05]  /*27a00*/  IMAD.MOV.U32 R3, RZ, RZ, R53 ;  /* 0x000000ffff037224 */ /* 0x000fca00078e0035 */
[----:B------:R0:W-:Y:S04]  /*27a10*/  STL.64 [R1+0x158], R2 ;  /* 0x0001580201007387 */ /* 0x0001e80000100a00 */
        /* <DEDUP_REMOVED lines=20> */
[----:B------:R-:W-:-:S03]  /*27b60*/  IMAD R86, R74, -0x100, R86 ;  /* 0xffffff004a567824 */ /* 0x000fc600078e0256 */
        /* <DEDUP_REMOVED lines=36> */
[----:B--2---:R-:W-:-:S02]  /*27db0*/  IMAD.MOV.U32 R29, RZ, RZ, R27 ;  /* 0x000000ffff1d7224 */ /* 0x004fc400078e001b */
[----:B---3--:R-:W-:-:S05]  /*27dc0*/  IMAD.MOV.U32 R28, RZ, RZ, R84 ;  /* 0x000000ffff1c7224 */ /* 0x008fca00078e0054 */
[----:B------:R0:W-:Y:S01]  /*27dd0*/  STL.64 [R1+0x160], R28 ;  /* 0x0001601c01007387 */ /* 0x0001e20000100a00 */
[----:B----4-:R-:W-:Y:S02]  /*27de0*/  IMAD.MOV.U32 R27, RZ, RZ, R85 ;  /* 0x000000ffff1b7224 */ /* 0x010fe400078e0055 */
[----:B------:R-:W-:Y:S02]  /*27df0*/  IMAD.MOV.U32 R26, RZ, RZ, R24 ;  /* 0x000000ffff1a7224 */ /* 0x000fe400078e0018 */
[----:B------:R-:W-:Y:S02]  /*27e00*/  IMAD.MOV.U32 R24, RZ, RZ, R82 ;  /* 0x000000ffff187224 */ /* 0x000fe400078e0052 */
[----:B0-----:R-:W-:Y:S02]  /*27e10*/  IMAD.MOV.U32 R29, RZ, RZ, R83 ;  /* 0x000000ffff1d7224 */ /* 0x001fe400078e0053 */
[----:B------:R-:W-:Y:S01]  /*27e20*/  IMAD.MOV.U32 R28, RZ, RZ, R22 ;  /* 0x000000ffff1c7224 */ /* 0x000fe200078e0016 */
[----:B------:R0:W-:Y:S04]  /*27e30*/  STL.64 [R1+0x168], R26 ;  /* 0x0001681a01007387 */ /* 0x0001e80000100a00 */
[----:B------:R1:W-:Y:S04]  /*27e40*/  STL.64 [R1+0x170], R24 ;  /* 0x0001701801007387 */ /* 0x0003e80000100a00 */
[----:B------:R-:W-:Y:S01]  /*27e50*/  STL.64 [R1+0x180], R28 ;  /* 0x0001801c01007387 */ /* 0x000fe20000100a00 */
[----:B------:R-:W-:-:S02]  /*27e60*/  IMAD.MOV.U32 R22, RZ, RZ, R91 ;  /* 0x000000ffff167224 */ /* 0x000fc400078e005b */
[----:B0-----:R-:W-:Y:S02]  /*27e70*/  IMAD.MOV.U32 R26, RZ, RZ, R80 ;  /* 0x000000ffff1a7224 */ /* 0x001fe400078e0050 */
[----:B------:R-:W-:Y:S02]  /*27e80*/  IMAD.MOV.U32 R27, RZ, RZ, R23 ;  /* 0x000000ffff1b7224 */ /* 0x000fe400078e0017 */
[----:B-1----:R-:W-:Y:S02]  /*27e90*/  IMAD.MOV.U32 R24, RZ, RZ, R20 ;  /* 0x000000ffff187224 */ /* 0x002fe400078e0014 */
[----:B------:R-:W-:Y:S02]  /*27ea0*/  IMAD.MOV.U32 R25, RZ, RZ, R81 ;  /* 0x000000ffff197224 */ /* 0x000fe400078e0051 */
[----:B------:R-:W-:Y:S01]  /*27eb0*/  IMAD.MOV.U32 R23, RZ, RZ, R53 ;  /* 0x000000ffff177224 */ /* 0x000fe200078e0035 */
[----:B------:R-:W-:Y:S04]  /*27ec0*/  STL.64 [R1+0x188], R26 ;  /* 0x0001881a01007387 */ /* 0x000fe80000100a00 */
[----:B------:R-:W2:Y:S04]  /*27ed0*/  LDL.LU R53, [R1+0x268] ;  /* 0x0002680001357983 */ /* 0x000ea80000300800 */
[----:B------:R-:W-:Y:S04]  /*27ee0*/  STL.64 [R1+0x190], R24 ;  /* 0x0001901801007387 */ /* 0x000fe80000100a00 */
[----:B------:R-:W3:Y:S01]  /*27ef0*/  LDL.LU R91, [R1+0x1e3c] ;  /* 0x001e3c00015b7983 */ /* 0x000ee20000300800 */
[----:B------:R-:W-:-:S03]  /*27f00*/  IMAD.MOV.U32 R20, RZ, RZ, R78 ;  /* 0x000000ffff147224 */ /* 0x000fc600078e004e */
[----:B------:R0:W-:Y:S04]  /*27f10*/  STL.64 [R1+0x198], R22 ;  /* 0x0001981601007387 */ /* 0x0001e80000100a00 */
[----:B------:R1:W-:Y:S01]  /*27f20*/  STL.64 [R1+0x1a0], R20 ;  /* 0x0001a01401007387 */ /* 0x0003e20000100a00 */
[----:B0-----:R-:W-:Y:S02]  /*27f30*/  IMAD.MOV.U32 R22, RZ, RZ, R18 ;  /* 0x000000ffff167224 */ /* 0x001fe400078e0012 */
[----:B------:R-:W-:Y:S02]  /*27f40*/  IMAD.MOV.U32 R23, RZ, RZ, R79 ;  /* 0x000000ffff177224 */ /* 0x000fe400078e004f */
[----:B------:R-:W-:Y:S02]  /*27f50*/  IMAD.MOV.U32 R18, RZ, RZ, R76 ;  /* 0x000000ffff127224 */ /* 0x000fe400078e004c */
[----:B-1----:R-:W-:-:S02]  /*27f60*/  IMAD.MOV.U32 R20, RZ, RZ, R16 ;  /* 0x000000ffff147224 */ /* 0x002fc400078e0010 */
[----:B------:R-:W-:Y:S01]  /*27f70*/  IMAD.MOV.U32 R21, RZ, RZ, R77 ;  /* 0x000000ffff157224 */ /* 0x000fe200078e004d */
[----:B------:R-:W-:Y:S01]  /*27f80*/  STL.64 [R1+0x1a8], R22 ;  /* 0x0001a81601007387 */ /* 0x000fe20000100a00 */
[----:B------:R-:W-:-:S03]  /*27f90*/  IMAD.MOV.U32 R16, RZ, RZ, R74 ;  /* 0x000000ffff107224 */ /* 0x000fc600078e004a */
[----:B------:R0:W-:Y:S04]  /*27fa0*/  STL.64 [R1+0x1b0], R18 ;  /* 0x0001b01201007387 */ /* 0x0001e80000100a00 */
[----:B------:R-:W-:Y:S04]  /*27fb0*/  STL.64 [R1+0x1b8], R20 ;  /* 0x0001b81401007387 */ /* 0x000fe80000100a00 */
[----:B------:R1:W-:Y:S01]  /*27fc0*/  STL.64 [R1+0x1c0], R16 ;  /* 0x0001c01001007387 */ /* 0x0003e20000100a00 */
[----:B0-----:R-:W-:Y:S02]  /*27fd0*/  IMAD.MOV.U32 R18, RZ, RZ, R14 ;  /* 0x000000ffff127224 */ /* 0x001fe400078e000e */
[----:B------:R-:W-:-:S02]  /*27fe0*/  IMAD.MOV.U32 R19, RZ, RZ, R75 ;  /* 0x000000ffff137224 */ /* 0x000fc400078e004b */
[----:B------:R-:W-:Y:S02]  /*27ff0*/  IMAD.MOV.U32 R14, RZ, RZ, R72 ;  /* 0x000000ffff0e7224 */ /* 0x000fe400078e0048 */
[----:B-1----:R-:W-:Y:S02]  /*28000*/  IMAD.MOV.U32 R16, RZ, RZ, R12 ;  /* 0x000000ffff107224 */ /* 0x002fe400078e000c */
[----:B------:R-:W-:Y:S02]  /*28010*/  IMAD.MOV.U32 R17, RZ, RZ, R73 ;  /* 0x000000ffff117224 */ /* 0x000fe400078e0049 */
[----:B------:R-:W-:Y:S01]  /*28020*/  IMAD.MOV.U32 R12, RZ, RZ, R70 ;  /* 0x000000ffff0c7224 */ /* 0x000fe200078e0046 */
[----:B------:R-:W-:Y:S04]  /*28030*/  STL.64 [R1+0x1d0], R18 ;  /* 0x0001d01201007387 */ /* 0x000fe80000100a00 */
[----:B------:R0:W-:Y:S04]  /*28040*/  STL.64 [R1+0x1d8], R14 ;  /* 0x0001d80e01007387 */ /* 0x0001e80000100a00 */
[----:B------:R-:W-:Y:S04]  /*28050*/  STL.64 [R1+0x1e0], R16 ;  /* 0x0001e01001007387 */ /* 0x000fe80000100a00 */
[----:B------:R1:W-:Y:S01]  /*28060*/  STL.64 [R1+0x1e8], R12 ;  /* 0x0001e80c01007387 */ /* 0x0003e20000100a00 */
[----:B0-----:R-:W-:-:S02]  /*28070*/  IMAD.MOV.U32 R14, RZ, RZ, R10 ;  /* 0x000000ffff0e7224 */ /* 0x001fc400078e000a */
[----:B------:R-:W-:Y:S02]  /*28080*/  IMAD.MOV.U32 R15, RZ, RZ, R71 ;  /* 0x000000ffff0f7224 */ /* 0x000fe400078e0047 */
        /* <DEDUP_REMOVED lines=14> */
[----:B------:R-:W-:Y:S01]  /*28170*/  STL.64 [R1+0x218], R10 ;  /* 0x0002180a01007387 */ /* 0x000fe20000100a00 */
[----:B------:R-:W-:-:S03]  /*28180*/  IMAD.MOV.U32 R7, RZ, RZ, R5 ;  /* 0x000000ffff077224 */ /* 0x000fc600078e0005 */
[----:B------:R0:W-:Y:S01]  /*28190*/  STL.64 [R1+0x220], R2 ;  /* 0x0002200201007387 */ /* 0x0001e20000100a00 */
[----:B------:R-:W-:-:S03]  /*281a0*/  IMAD.MOV.U32 R5, RZ, RZ, R4 ;  /* 0x000000ffff057224 */ /* 0x000fc600078e0004 */
[----:B------:R-:W-:Y:S01]  /*281b0*/  STL.64 [R1+0x228], R8 ;  /* 0x0002280801007387 */ /* 0x000fe20000100a00 */
[----:B------:R-:W-:-:S03]  /*281c0*/  IMAD.MOV.U32 R4, RZ, RZ, R61 ;  /* 0x000000ffff047224 */ /* 0x000fc600078e003d */
[----:B------:R1:W-:Y:S01]  /*281d0*/  STL.64 [R1+0x230], R6 ;  /* 0x0002300601007387 */ /* 0x0003e20000100a00 */
[----:B0-----:R-:W-:Y:S02]  /*281e0*/  IMAD.MOV.U32 R2, RZ, RZ, R63 ;  /* 0x000000ffff027224 */ /* 0x001fe400078e003f */
[----:B------:R-:W-:Y:S02]  /*281f0*/  IMAD.MOV.U32 R3, RZ, RZ, R62 ;  /* 0x000000ffff037224 */ /* 0x000fe400078e003e */
[----:B-1----:R-:W-:Y:S02]  /*28200*/  IMAD.MOV.U32 R6, RZ, RZ, R59 ;  /* 0x000000ffff067224 */ /* 0x002fe400078e003b */
[----:B------:R-:W-:Y:S01]  /*28210*/  IMAD.MOV.U32 R7, RZ, RZ, R60 ;  /* 0x000000ffff077224 */ /* 0x000fe200078e003c */
[----:B------:R0:W-:Y:S04]  /*28220*/  STL.64 [R1+0x238], R2 ;  /* 0x0002380201007387 */ /* 0x0001e80000100a00 */
[----:B------:R1:W-:Y:S04]  /*28230*/  STL.64 [R1+0x240], R4 ;  /* 0x0002400401007387 */ /* 0x0003e80000100a00 */
[----:B------:R-:W-:Y:S04]  /*28240*/  STL.64 [R1+0x248], R6 ;  /* 0x0002480601007387 */ /* 0x000fe80000100a00 */
[----:B------:R-:W4:Y:S01]  /*28250*/  LDL.LU R67, [R1+0x270] ;  /* 0x0002700001437983 */ /* 0x000f220000300800 */
[----:B0-----:R-:W-:-:S02]  /*28260*/  IMAD.MOV.U32 R2, RZ, RZ, R57 ;  /* 0x000000ffff027224 */ /* 0x001fc400078e0039 */
[----:B------:R-:W-:Y:S02]  /*28270*/  IMAD.MOV.U32 R3, RZ, RZ, R58 ;  /* 0x000000ffff037224 */ /* 0x000fe400078e003a */
[----:B-1----:R-:W-:Y:S02]  /*28280*/  IMAD.MOV.U32 R4, RZ, RZ, R52 ;  /* 0x000000ffff047224 */ /* 0x002fe400078e0034 */
[----:B------:R-:W-:Y:S01]  /*28290*/  IMAD.MOV.U32 R5, RZ, RZ, R55 ;  /* 0x000000ffff057224 */ /* 0x000fe200078e0037 */
[----:B------:R0:W-:Y:S04]  /*282a0*/  STL.64 [R1+0x250], R2 ;  /* 0x0002500201007387 */ /* 0x0001e80000100a00 */
[----:B0-----:R-:W4:Y:S04]  /*282b0*/  LDL.LU R2, [R1+0x1df8] ;  /* 0x001df80001027983 */ /* 0x001f280000300800 */
[----:B------:R0:W-:Y:S04]  /*282c0*/  STL.64 [R1+0x260], R4 ;  /* 0x0002600401007387 */ /* 0x0001e80000100a00 */
[----:B------:R-:W4:Y:S04]  /*282d0*/  LDL.LU R3, [R1+0x278] ;  /* 0x0002780001037983 */ /* 0x000f280000300800 */
[----:B------:R-:W4:Y:S04]  /*282e0*/  LDL.LU R6, [R1+0x1dfc] ;  /* 0x001dfc0001067983 */ /* 0x000f280000300800 */
[----:B------:R-:W4:Y:S04]  /*282f0*/  LDL.LU R7, [R1+0x280] ;  /* 0x0002800001077983 */ /* 0x000f280000300800 */
[----:B------:R-:W4:Y:S04]  /*28300*/  LDL.LU R65, [R1+0x1e00] ;  /* 0x001e000001417983 */ /* 0x000f280000300800 */
[----:B0-----:R-:W4:Y:S04]  /*28310*/  LDL.LU R5, [R1+0x288] ;  /* 0x0002880001057983 */ /* 0x001f280000300800 */
[----:B------:R-:W4:Y:S04]  /*28320*/  LDL.LU R64, [R1+0x1e04] ;  /* 0x001e040001407983 */ /* 0x000f280000300800 */
[----:B------:R-:W4:Y:S04]  /*28330*/  LDL.LU R17, [R1+0x290] ;  /* 0x0002900001117983 */ /* 0x000f280000300800 */
[----:B------:R-:W4:Y:S01]  /*28340*/  LDL.LU R74, [R1+0x1e08] ;  /* 0x001e0800014a7983 */ /* 0x000f220000300800 */
[----:B--2---:R-:W-:-:S02]  /*28350*/  IMAD.MOV.U32 R9, RZ, RZ, R53 ;  /* 0x000000ffff097224 */ /* 0x004fc400078e0035 */
[----:B---3--:R-:W-:-:S05]  /*28360*/  IMAD.MOV.U32 R8, RZ, RZ, R91 ;  /* 0x000000ffff087224 */ /* 0x008fca00078e005b */
[----:B------:R0:W-:Y:S04]  /*28370*/  STL.64 [R1+0x268], R8 ;  /* 0x0002680801007387 */ /* 0x0001e80000100a00 */
[----:B------:R-:W2:Y:S04]  /*28380*/  LDL.LU R53, [R1+0x2a0] ;  /* 0x0002a00001357983 */ /* 0x000ea80000300800 */
        /* <DEDUP_REMOVED lines=22> */
[----:B------:R-:W3:Y:S01]  /*284f0*/  LDL.LU R52, [R1+0x1db8] ;  /* 0x001db80001347983 */ /* 0x000ee20000300800 */
[----:B----4-:R-:W-:-:S02]  /*28500*/  IMAD.MOV.U32 R19, RZ, RZ, R67 ;  /* 0x000000ffff137224 */ /* 0x010fc400078e0043 */
[----:B------:R-:W-:Y:S02]  /*28510*/  IMAD.MOV.U32 R18, RZ, RZ, R2 ;  /* 0x000000ffff127224 */ /* 0x000fe400078e0002 */
[----:B0-----:R-:W-:Y:S02]  /*28520*/  IMAD.MOV.U32 R9, RZ, RZ, R3 ;  /* 0x000000ffff097224 */ /* 0x001fe400078e0003 */
[----:B------:R-:W-:Y:S02]  /*28530*/  IMAD.MOV.U32 R8, RZ, RZ, R6 ;  /* 0x000000ffff087224 */ /* 0x000fe400078e0006 */
[----:B------:R-:W-:Y:S01]  /*28540*/  IMAD.MOV.U32 R6, RZ, RZ, R65 ;  /* 0x000000ffff067224 */ /* 0x000fe200078e0041 */
[----:B------:R-:W-:Y:S04]  /*28550*/  STL.64 [R1+0x270], R18 ;  /* 0x0002701201007387 */ /* 0x000fe80000100a00 */
[----:B------:R0:W-:Y:S04]  /*28560*/  STL.64 [R1+0x278], R8 ;  /* 0x0002780801007387 */ /* 0x0001e80000100a00 */
[----:B------:R-:W4:Y:S04]  /*28570*/  LDL.LU R69, [R1+0x308] ;  /* 0x0003080001457983 */ /* 0x000f280000300800 */
[----:B------:R-:W-:Y:S01]  /*28580*/  STL.64 [R1+0x280], R6 ;  /* 0x0002800601007387 */ /* 0x000fe20000100a00 */
[----:B------:R-:W-:-:S02]  /*28590*/  IMAD.MOV.U32 R3, RZ, RZ, R5 ;  /* 0x000000ffff037224 */ /* 0x000fc400078e0005 */
[----:B------:R-:W-:Y:S01]  /*285a0*/  IMAD.MOV.U32 R2, RZ, RZ, R64 ;  /* 0x000000ffff027224 */ /* 0x000fe200078e0040 */
[----:B0-----:R-:W4:Y:S04]  /*285b0*/  LDL.LU R8, [R1+0x1dbc] ;  /* 0x001dbc0001087983 */ /* 0x001f280000300800 */
[----:B------:R0:W-:Y:S04]  /*285c0*/  STL.64 [R1+0x288], R2 ;  /* 0x0002880201007387 */ /* 0x0001e80000100a00 */
[----:B------:R-:W4:Y:S04]  /*285d0*/  LDL.LU R9, [R1+0x310] ;  /* 0x0003100001097983 */ /* 0x000f280000300800 */
[----:B------:R-:W4:Y:S04]  /*285e0*/  LDL.LU R66, [R1+0x1dc0] ;  /* 0x001dc00001427983 */ /* 0x000f280000300800 */
[----:B------:R-:W4:Y:S01]  /*285f0*/  LDL.LU R67, [R1+0x318] ;  /* 0x0003180001437983 */ /* 0x000f220000300800 */
[----:B------:R-:W-:-:S02]  /*28600*/  IMAD.MOV.U32 R18, RZ, RZ, R74 ;  /* 0x000000ffff127224 */ /* 0x000fc400078e004a */
[----:B------:R-:W-:Y:S01]  /*28610*/  IMAD.MOV.U32 R19, RZ, RZ, R17 ;  /* 0x000000ffff137224 */ /* 0x000fe200078e0011 */
[----:B0-----:R-:W4:Y:S04]  /*28620*/  LDL.LU R2, [R1+0x1dc4] ;  /* 0x001dc40001027983 */ /* 0x001f280000300800 */
[----:B------:R-:W4:Y:S04]  /*28630*/  LDL.LU R3, [R1+0x320] ;  /* 0x0003200001037983 */ /* 0x000f280000300800 */
[----:B------:R-:W4:Y:S04]  /*28640*/  LDL.LU R6, [R1+0x1dc8] ;  /* 0x001dc80001067983 */ /* 0x000f280000300800 */
[----:B------:R-:W4:Y:S04]  /*28650*/  LDL.LU R7, [R1+0x328] ;  /* 0x0003280001077983 */ /* 0x000f280000300800 */
[----:B------:R-:W4:Y:S04]  /*28660*/  LDL.LU R65, [R1+0x1dcc] ;  /* 0x001dcc0001417983 */ /* 0x000f280000300800 */
[----:B------:R-:W4:Y:S04]  /*28670*/  LDL.LU R5, [R1+0x330] ;  /* 0x0003300001057983 */ /* 0x000f280000300800 */
[----:B------:R-:W4:Y:S01]  /*28680*/  LDL.LU R64, [R1+0x1dd0] ;  /* 0x001dd00001407983 */ /* 0x000f220000300800 */
[----:B--2---:R-:W-:-:S02]  /*28690*/  IMAD.MOV.U32 R17, RZ, RZ, R53 ;  /* 0x000000ffff117224 */ /* 0x004fc400078e0035 */
[----:B---3--:R-:W-:Y:S01]  /*286a0*/  IMAD.MOV.U32 R16, RZ, RZ, R91 ;  /* 0x000000ffff107224 */ /* 0x008fe200078e005b */
[----:B------:R-:W2:Y:S04]  /*286b0*/  LDL.LU R53, [R1+0x358] ;  /* 0x0003580001357983 */ /* 0x000ea80000300800 */
[----:B------:R0:W-:Y:S04]  /*286c0*/  STL.64 [R1+0x290], R18 ;  /* 0x0002901201007387 */ /* 0x0001e80000100a00 */
[----:B------:R-:W3:Y:S04]  /*286d0*/  LDL.LU R91, [R1+0x1d54] ;  /* 0x001d5400015b7983 */ /* 0x000ee80000300800 */
[----:B------:R1:W-:Y:S01]  /*286e0*/  STL.64 [R1+0x2a0], R16 ;  /* 0x0002a01001007387 */ /* 0x0003e20000100a00 */
[----:B0-----:R-:W-:-:S02]  /*286f0*/  IMAD.MOV.U32 R18, RZ, RZ, R14 ;  /* 0x000000ffff127224 */ /* 0x001fc400078e000e */
[----:B------:R-:W-:Y:S02]  /*28700*/  IMAD.MOV.U32 R19, RZ, RZ, R75 ;  /* 0x000000ffff137224 */ /* 0x000fe400078e004b */
[----:B------:R-:W-:Y:S02]  /*28710*/  IMAD.MOV.U32 R14, RZ, RZ, R12 ;  /* 0x000000ffff0e7224 */ /* 0x000fe400078e000c */
[----:B-1----:R-:W-:Y:S02]  /*28720*/  IMAD.MOV.U32 R16, RZ, RZ, R72 ;  /* 0x000000ffff107224 */ /* 0x002fe400078e0048 */
[----:B------:R-:W-:Y:S02]  /*28730*/  IMAD.MOV.U32 R17, RZ, RZ, R15 ;  /* 0x000000ffff117224 */ /* 0x000fe400078e000f */
[----:B------:R-:W-:Y:S02]  /*28740*/  IMAD.MOV.U32 R15, RZ, RZ, R73 ;  /* 0x000000ffff0f7224 */ /* 0x000fe400078e0049 */
[----:B------:R-:W-:Y:S01]  /*28750*/  IMAD.MOV.U32 R12, RZ, RZ, R70 ;  /* 0x000000ffff0c7224 */ /* 0x000fe200078e0046 */
        /* <DEDUP_REMOVED lines=8> */
[----:B------:R-:W-:Y:S02]  /*287e0*/  IMAD.MOV.U32 R12, RZ, RZ, R63 ;  /* 0x000000ffff0c7224 */ /* 0x000fe400078e003f */
[----:B------:R-:W-:Y:S01]  /*287f0*/  IMAD.MOV.U32 R13, RZ, RZ, R62 ;  /* 0x000000ffff0d7224 */ /* 0x000fe200078e003e */
[----:B------:R-:W-:Y:S01]  /*28800*/  STL.64 [R1+0x2c8], R16 ;  /* 0x0002c81001007387 */ /* 0x000fe20000100a00 */
[----:B------:R-:W-:-:S02]  /*28810*/  IMAD.MOV.U32 R10, RZ, RZ, R61 ;  /* 0x000000ffff0a7224 */ /* 0x000fc400078e003d */
[----:B------:R-:W-:Y:S01]  /*28820*/  IMAD.MOV.U32 R11, RZ, RZ, R4 ;  /* 0x000000ffff0b7224 */ /* 0x000fe200078e0004 */
        /* <DEDUP_REMOVED lines=9> */
[----:B------:R4:W-:Y:S04]  /*288c0*/  STL.64 [R1+0x2f0], R14 ;  /* 0x0002f00e01007387 */ /* 0x0009e80000100a00 */
[----:B------:R-:W3:Y:S04]  /*288d0*/  LDL.LU R62, [R1+0x360] ;  /* 0x00036000013e7983 */ /* 0x000ee80000300800 */
[----:B------:R0:W-:Y:S04]  /*288e0*/  STL.64 [R1+0x2f8], R12 ;  /* 0x0002f80c01007387 */ /* 0x0001e80000100a00 */
[----:B------:R-:W3:Y:S04]  /*288f0*/  LDL.LU R63, [R1+0x1d58] ;  /* 0x001d5800013f7983 */ /* 0x000ee80000300800 */
[----:B------:R1:W-:Y:S04]  /*28900*/  STL.64 [R1+0x300], R10 ;  /* 0x0003000a01007387 */ /* 0x0003e80000100a00 */
        /* <DEDUP_REMOVED lines=12> */
[----:B-1----:R-:W-:Y:S01]  /*289d0*/  IMAD.MOV.U32 R11, RZ, RZ, R67 ;  /* 0x000000ffff0b7224 */ /* 0x002fe200078e0043 */
[----:B------:R-:W-:Y:S04]  /*289e0*/  STL.64 [R1+0x308], R14 ;  /* 0x0003080e01007387 */ /* 0x000fe80000100a00 */
[----:B------:R-:W-:Y:S01]  /*289f0*/  STL.64 [R1+0x310], R12 ;  /* 0x0003100c01007387 */ /* 0x000fe20000100a00 */
[----:B------:R-:W-:-:S02]  /*28a00*/  IMAD.MOV.U32 R10, RZ, RZ, R2 ;  /* 0x000000ffff0a7224 */ /* 0x000fc400078e0002 */
[----:B------:R-:W-:Y:S02]  /*28a10*/  IMAD.MOV.U32 R9, RZ, RZ, R3 ;  /* 0x000000ffff097224 */ /* 0x000fe400078e0003 */
[----:B------:R-:W-:Y:S02]  /*28a20*/  IMAD.MOV.U32 R8, RZ, RZ, R6 ;  /* 0x000000ffff087224 */ /* 0x000fe400078e0006 */
[----:B------:R-:W-:Y:S02]  /*28a30*/  IMAD.MOV.U32 R6, RZ, RZ, R65 ;  /* 0x000000ffff067224 */ /* 0x000fe400078e0041 */
[----:B------:R-:W-:Y:S02]  /*28a40*/  IMAD.MOV.U32 R3, RZ, RZ, R5 ;  /* 0x000000ffff037224 */ /* 0x000fe400078e0005 */
[----:B------:R-:W-:Y:S01]  /*28a50*/  IMAD.MOV.U32 R2, RZ, RZ, R64 ;  /* 0x000000ffff027224 */ /* 0x000fe200078e0040 */
[----:B------:R-:W-:Y:S04]  /*28a60*/  STL.64 [R1+0x318], R10 ;  /* 0x0003180a01007387 */ /* 0x000fe80000100a00 */
[----:B------:R0:W-:Y:S04]  /*28a70*/  STL.64 [R1+0x320], R8 ;  /* 0x0003200801007387 */ /* 0x0001e80000100a00 */
[----:B------:R-:W-:Y:S04]  /*28a80*/  STL.64 [R1+0x328], R6 ;  /* 0x0003280601007387 */ /* 0x000fe80000100a00 */
[----:B------:R2:W-:Y:S04]  /*28a90*/  STL.64 [R1+0x330], R2 ;  /* 0x0003300201007387 */ /* 0x0005e80000100a00 */
[----:B------:R-:W4:Y:S04]  /*28aa0*/  LDL.LU R69, [R1+0x388] ;  /* 0x0003880001457983 */ /* 0x000f280000300800 */
[----:B0-----:R-:W4:Y:S01]  /*28ab0*/  LDL.LU R8, [R1+0x1d6c] ;  /* 0x001d6c0001087983 */ /* 0x001f220000300800 */
[----:B--2---:R-:W-:-:S02]  /*28ac0*/  IMAD.MOV.U32 R3, RZ, RZ, R53 ;  /* 0x000000ffff037224 */ /* 0x004fc400078e0035 */
[----:B---3--:R-:W-:-:S05]  /*28ad0*/  IMAD.MOV.U32 R2, RZ, RZ, R91 ;  /* 0x000000ffff027224 */ /* 0x008fca00078e005b */
[----:B------:R0:W-:Y:S04]  /*28ae0*/  STL.64 [R1+0x358], R2 ;  /* 0x0003580201007387 */ /* 0x0001e80000100a00 */
[----:B------:R-:W2:Y:S04]  /*28af0*/  LDL.LU R9, [R1+0x390] ;  /* 0x0003900001097983 */ /* 0x000ea80000300800 */
[----:B------:R-:W3:Y:S04]  /*28b00*/  LDL.LU R66, [R1+0x1d70] ;  /* 0x001d700001427983 */ /* 0x000ee80000300800 */
[----:B------:R-:W2:Y:S04]  /*28b10*/  LDL.LU R67, [R1+0x398] ;  /* 0x0003980001437983 */ /* 0x000ea80000300800 */
[----:B0-----:R-:W2:Y:S04]  /*28b20*/  LDL.LU R2, [R1+0x1d74] ;  /* 0x001d740001027983 */ /* 0x001ea80000300800 */
[----:B------:R-:W3:Y:S04]  /*28b30*/  LDL.LU R3, [R1+0x3a0] ;  /* 0x0003a00001037983 */ /* 0x000ee80000300800 */
[----:B------:R-:W3:Y:S04]  /*28b40*/  LDL.LU R6, [R1+0x1d78] ;  /* 0x001d780001067983 */ /* 0x000ee80000300800 */
[----:B------:R-:W3:Y:S04]  /*28b50*/  LDL.LU R53, [R1+0x3a8] ;  /* 0x0003a80001357983 */ /* 0x000ee80000300800 */
[----:B------:R-:W3:Y:S04]  /*28b60*/  LDL.LU R91, [R1+0x1d7c] ;  /* 0x001d7c00015b7983 */ /* 0x000ee80000300800 */
[----:B------:R-:W-:Y:S04]  /*28b70*/  STL.64 [R1+0x340], R48 ;  /* 0x0003403001007387 */ /* 0x000fe80000100a00 */
[----:B------:R0:W-:Y:S04]  /*28b80*/  STL.64 [R1+0x2588], R48 ;  /* 0x0025883001007387 */ /* 0x0001e80000100a00 */
[----:B------:R-:W-:Y:S04]  /*28b90*/  STL.64 [R1+0x348], R46 ;  /* 0x0003482e01007387 */ /* 0x000fe80000100a00 */
[----:B------:R-:W-:Y:S04]  /*28ba0*/  STL.64 [R1+0x2590], R46 ;  /* 0x0025902e01007387 */ /* 0x000fe80000100a00 */
[----:B------:R-:W-:Y:S04]  /*28bb0*/  STL.64 [R1+0x350], R44 ;  /* 0x0003502c01007387 */ /* 0x000fe80000100a00 */
[----:B------:R-:W-:Y:S01]  /*28bc0*/  STL.64 [R1+0x2598], R44 ;  /* 0x0025982c01007387 */ /* 0x000fe20000100a00 */
[----:B------:R-:W-:-:S02]  /*28bd0*/  IMAD.MOV.U32 R11, RZ, RZ, R62 ;  /* 0x000000ffff0b7224 */ /* 0x000fc400078e003e */
[----:B------:R-:W-:Y:S02]  /*28be0*/  IMAD.MOV.U32 R10, RZ, RZ, R63 ;  /* 0x000000ffff0a7224 */ /* 0x000fe400078e003f */
[----:B0-----:R-:W-:-:S03]  /*28bf0*/  IMAD.MOV.U32 R49, RZ, RZ, R4 ;  /* 0x000000ffff317224 */ /* 0x001fc600078e0004 */
[----:B------:R-:W-:Y:S04]  /*28c00*/  STL.64 [R1+0x360], R10 ;  /* 0x0003600a01007387 */ /* 0x000fe80000100a00 */
[----:B------:R-:W3:Y:S01]  /*28c10*/  LDL.LU R7, [R1+0x3b0] ;  /* 0x0003b00001077983 */ /* 0x000ee20000300800 */
[----:B------:R-:W-:Y:S02]  /*28c20*/  IMAD.MOV.U32 R4, RZ, RZ, R52 ;  /* 0x000000ffff047224 */ /* 0x000fe400078e0034 */
[----:B------:R-:W-:Y:S01]  /*28c30*/  IMAD.MOV.U32 R5, RZ, RZ, R55 ;  /* 0x000000ffff057224 */ /* 0x000fe200078e0037 */
[----:B------:R-:W3:Y:S04]  /*28c40*/  LDL.LU R65, [R1+0x1d80] ;  /* 0x001d800001417983 */ /* 0x000ee80000300800 */
[----:B------:R0:W-:Y:S01]  /*28c50*/  STL.64 [R1+0x380], R4 ;  /* 0x0003800401007387 */ /* 0x0001e20000100a00 */
[----:B------:R-:W-:-:S03]  /*28c60*/  IMAD.MOV.U32 R48, RZ, RZ, R61 ;  /* 0x000000ffff307224 */ /* 0x000fc600078e003d */
[----:B0-----:R-:W3:Y:S04]  /*28c70*/  LDL.LU R5, [R1+0x3b8] ;  /* 0x0003b80001057983 */ /* 0x001ee80000300800 */
[----:B------:R-:W3:Y:S04]  /*28c80*/  LDL.LU R64, [R1+0x1d84] ;  /* 0x001d840001407983 */ /* 0x000ee80000300800 */
[----:B------:R-:W3:Y:S04]  /*28c90*/  LDL.LU R62, [R1+0x3c8] ;  /* 0x0003c800013e7983 */ /* 0x000ee80000300800 */
[----:B------:R-:W3:Y:S04]  /*28ca0*/  LDL.LU R63, [R1+0x1d8c] ;  /* 0x001d8c00013f7983 */ /* 0x000ee80000300800 */
[----:B------:R-:W3:Y:S04]  /*28cb0*/  LDL.LU R4, [R1+0x3d0] ;  /* 0x0003d00001047983 */ /* 0x000ee80000300800 */
[----:B------:R-:W3:Y:S04]  /*28cc0*/  LDL.LU R61, [R1+0x1d90] ;  /* 0x001d9000013d7983 */ /* 0x000ee80000300800 */
[----:B------:R-:W3:Y:S04]  /*28cd0*/  LDL.LU R55, [R1+0x3d8] ;  /* 0x0003d80001377983 */ /* 0x000ee80000300800 */
[----:B------:R-:W3:Y:S01]  /*28ce0*/  LDL.LU R52, [R1+0x1d94] ;  /* 0x001d940001347983 */ /* 0x000ee20000300800 */
[----:B------:R-:W-:-:S02]  /*28cf0*/  IMAD.MOV.U32 R47, RZ, RZ, R60 ;  /* 0x000000ffff2f7224 */ /* 0x000fc400078e003c */
[----:B------:R-:W-:Y:S01]  /*28d00*/  IMAD.MOV.U32 R46, RZ, RZ, R59 ;  /* 0x000000ffff2e7224 */ /* 0x000fe200078e003b */
[----:B------:R-:W3:Y:S01]  /*28d10*/  LDL.LU R60, [R1+0x3e0] ;  /* 0x0003e000013c7983 */ /* 0x000ee20000300800 */
[----:B------:R-:W-:-:S03]  /*28d20*/  IMAD.MOV.U32 R45, RZ, RZ, R58 ;  /* 0x000000ffff2d7224 */ /* 0x000fc600078e003a */
[----:B------:R-:W3:Y:S01]  /*28d30*/  LDL.LU R59, [R1+0x1d98] ;  /* 0x001d9800013b7983 */ /* 0x000ee20000300800 */
[----:B------:R-:W-:-:S03]  /*28d40*/  IMAD.MOV.U32 R44, RZ, RZ, R57 ;  /* 0x000000ffff2c7224 */ /* 0x000fc600078e0039 */
[----:B------:R-:W3:Y:S04]  /*28d50*/  LDL.LU R58, [R1+0x3e8] ;  /* 0x0003e800013a7983 */ /* 0x000ee80000300800 */
[----:B------:R-:W3:Y:S04]  /*28d60*/  LDL.LU R57, [R1+0x1d9c] ;  /* 0x001d9c0001397983 */ /* 0x000ee80000300800 */
[----:B------:R-:W-:Y:S04]  /*28d70*/  STL.64 [R1+0x368], R48 ;  /* 0x0003683001007387 */ /* 0x000fe80000100a00 */
[----:B------:R-:W-:Y:S04]  /*28d80*/  STL.64 [R1+0x25a0], R48 ;  /* 0x0025a03001007387 */ /* 0x000fe80000100a00 */
[----:B------:R-:W-:Y:S04]  /*28d90*/  STL.64 [R1+0x370], R46 ;  /* 0x0003702e01007387 */ /* 0x000fe80000100a00 */
[----:B------:R2:W-:Y:S04]  /*28da0*/  STL.64 [R1+0x25a8], R46 ;  /* 0x0025a82e01007387 */ /* 0x0005e80000100a00 */
[----:B------:R-:W-:Y:S04]  /*28db0*/  STL.64 [R1+0x378], R44 ;  /* 0x0003782c01007387 */ /* 0x000fe80000100a00 */
[----:B------:R3:W-:Y:S01]  /*28dc0*/  STL.64 [R1+0x25b0], R44 ;  /* 0x0025b02c01007387 */ /* 0x0007e20000100a00 */
[----:B----4-:R-:W-:-:S02]  /*28dd0*/  IMAD.MOV.U32 R11, RZ, RZ, R69 ;  /* 0x000000ffff0b7224 */ /* 0x010fc400078e0045 */
[----:B------:R-:W-:-:S05]  /*28de0*/  IMAD.MOV.U32 R10, RZ, RZ, R8 ;  /* 0x000000ffff0a7224 */ /* 0x000fca00078e0008 */
[----:B------:R-:W-:Y:S01]  /*28df0*/  STL.64 [R1+0x388], R10 ;  /* 0x0003880a01007387 */ /* 0x000fe20000100a00 */
[----:B--2---:R-:W-:Y:S02]  /*28e00*/  IMAD.MOV.U32 R46, RZ, RZ, R2 ;  /* 0x000000ffff2e7224 */ /* 0x004fe400078e0002 */
[----:B---3--:R-:W-:Y:S02]  /*28e10*/  IMAD.MOV.U32 R45, RZ, RZ, R3 ;  /* 0x000000ffff2d7224 */ /* 0x008fe400078e0003 */
[----:B------:R-:W-:Y:S02]  /*28e20*/  IMAD.MOV.U32 R3, RZ, RZ, R53 ;  /* 0x000000ffff037224 */ /* 0x000fe400078e0035 */
[----:B------:R-:W-:Y:S01]  /*28e30*/  IMAD.MOV.U32 R2, RZ, RZ, R91 ;  /* 0x000000ffff027224 */ /* 0x000fe200078e005b */
[----:B------:R-:W2:Y:S04]  /*28e40*/  LDL.LU R53, [R1+0x3f0] ;  /* 0x0003f00001357983 */ /* 0x000ea80000300800 */
[----:B------:R-:W3:Y:S01]  /*28e50*/  LDL.LU R91, [R1+0x1da0] ;  /* 0x001da000015b7983 */ /* 0x000ee20000300800 */
[----:B------:R-:W-:-:S02]  /*28e60*/  IMAD.MOV.U32 R48, RZ, RZ, R66 ;  /* 0x000000ffff307224 */ /* 0x000fc400078e0042 */
[----:B------:R-:W-:Y:S02]  /*28e70*/  IMAD.MOV.U32 R49, RZ, RZ, R9 ;  /* 0x000000ffff317224 */ /* 0x000fe400078e0009 */
[----:B------:R-:W-:Y:S01]  /*28e80*/  IMAD.MOV.U32 R47, RZ, RZ, R67 ;  /* 0x000000ffff2f7224 */ /* 0x000fe200078e0043 */
[----:B------:R-:W-:Y:S04]  /*28e90*/  STL.64 [R1+0x3a8], R2 ;  /* 0x0003a80201007387 */ /* 0x000fe80000100a00 */
[----:B------:R-:W-:Y:S01]  /*28ea0*/  STL.64 [R1+0x390], R48 ;  /* 0x0003903001007387 */ /* 0x000fe20000100a00 */
[----:B------:R-:W-:-:S03]  /*28eb0*/  IMAD.MOV.U32 R44, RZ, RZ, R6 ;  /* 0x000000ffff2c7224 */ /* 0x000fc600078e0006 */
[----:B------:R-:W-:Y:S04]  /*28ec0*/  STL.64 [R1+0x25b8], R48 ;  /* 0x0025b83001007387 */ /* 0x000fe80000100a00 */
[----:B------:R-:W-:Y:S04]  /*28ed0*/  STL.64 [R1+0x398], R46 ;  /* 0x0003982e01007387 */ /* 0x000fe80000100a00 */
[----:B------:R0:W-:Y:S04]  /*28ee0*/  STL.64 [R1+0x25c0], R46 ;  /* 0x0025c02e01007387 */ /* 0x0001e80000100a00 */
[----:B------:R-:W-:Y:S04]  /*28ef0*/  STL.64 [R1+0x3a0], R44 ;  /* 0x0003a02c01007387 */ /* 0x000fe80000100a00 */
[----:B------:R1:W-:Y:S01]  /*28f00*/  STL.64 [R1+0x25d8], R44 ;  /* 0x0025d82c01007387 */ /* 0x0003e20000100a00 */
[----:B0-----:R-:W-:-:S02]  /*28f10*/  IMAD.MOV.U32 R47, RZ, RZ, R7 ;  /* 0x000000ffff2f7224 */ /* 0x001fc400078e0007 */
[----:B------:R-:W-:Y:S02]  /*28f20*/  IMAD.MOV.U32 R46, RZ, RZ, R65 ;  /* 0x000000ffff2e7224 */ /* 0x000fe400078e0041 */
[----:B------:R-:W-:Y:S02]  /*28f30*/  IMAD.MOV.U32 R3, RZ, RZ, R5 ;  /* 0x000000ffff037224 */ /* 0x000fe400078e0005 */
[----:B------:R-:W-:Y:S02]  /*28f40*/  IMAD.MOV.U32 R2, RZ, RZ, R64 ;  /* 0x000000ffff027224 */ /* 0x000fe400078e0040 */
[----:B-1----:R-:W-:Y:S02]  /*28f50*/  IMAD.MOV.U32 R45, RZ, RZ, R62 ;  /* 0x000000ffff2d7224 */ /* 0x002fe400078e003e */
[----:B------:R-:W-:Y:S01]  /*28f60*/  IMAD.MOV.U32 R44, RZ, RZ, R63 ;  /* 0x000000ffff2c7224 */ /* 0x000fe200078e003f */
[----:B------:R-:W-:Y:S04]  /*28f70*/  STL.64 [R1+0x3b8], R2 ;  /* 0x0003b80201007387 */ /* 0x000fe80000100a00 */
[----:B------:R-:W-:Y:S04]  /*28f80*/  STL.64 [R1+0x3b0], R46 ;  /* 0x0003b02e01007387 */ /* 0x000fe80000100a00 */
[----:B------:R-:W-:Y:S04]  /*28f90*/  STL.64 [R1+0x25e8], R46 ;  /* 0x0025e82e01007387 */ /* 0x000fe80000100a00 */
[----:B------:R-:W-:Y:S04]  /*28fa0*/  STL.64 [R1+0x3c0], R42 ;  /* 0x0003c02a01007387 */ /* 0x000fe80000100a00 */
[----:B------:R0:W-:Y:S04]  /*28fb0*/  STL.64 [R1+0x25f8], R42 ;  /* 0x0025f82a01007387 */ /* 0x0001e80000100a00 */
[----:B------:R-:W-:Y:S04]  /*28fc0*/  STL.64 [R1+0x3c8], R44 ;  /* 0x0003c82c01007387 */ /* 0x000fe80000100a00 */
[----:B------:R-:W-:Y:S01]  /*28fd0*/  STL.64 [R1+0x2600], R44 ;  /* 0x0026002c01007387 */ /* 0x000fe20000100a00 */
[----:B0-----:R-:W-:-:S02]  /*28fe0*/  IMAD.MOV.U32 R43, RZ, RZ, R55 ;  /* 0x000000ffff2b7224 */ /* 0x001fc400078e0037 */
[----:B------:R-:W-:Y:S01]  /*28ff0*/  IMAD.MOV.U32 R42, RZ, RZ, R52 ;  /* 0x000000ffff2a7224 */ /* 0x000fe200078e0034 */
[----:B------:R-:W4:Y:S04]  /*29000*/  LDL.LU R55, [R1+0x410] ;  /* 0x0004100001377983 */ /* 0x000f280000300800 */
[----:B------:R-:W4:Y:S01]  /*29010*/  LDL.LU R52, [R1+0x1d24] ;  /* 0x001d240001347983 */ /* 0x000f220000300800 */
[----:B------:R-:W-:Y:S02]  /*29020*/  IMAD.MOV.U32 R46, RZ, RZ, R61 ;  /* 0x000000ffff2e7224 */ /* 0x000fe400078e003d */
[----:B------:R-:W-:-:S05]  /*29030*/  IMAD.MOV.U32 R47, RZ, RZ, R4 ;  /* 0x000000ffff2f7224 */ /* 0x000fca00078e0004 */
[----:B------:R-:W-:Y:S04]  /*29040*/  STL.64 [R1+0x3d0], R46 ;  /* 0x0003d02e01007387 */ /* 0x000fe80000100a00 */
[----:B------:R-:W-:Y:S04]  /*29050*/  STL.64 [R1+0x2608], R46 ;  /* 0x0026082e01007387 */ /* 0x000fe80000100a00 */
        /* <DEDUP_REMOVED lines=8> */
[----:B------:R-:W-:Y:S04]  /*290e0*/  STL.64 [R1+0x3d8], R42 ;  /* 0x0003d82a01007387 */ /* 0x000fe80000100a00 */
[----:B------:R2:W-:Y:S02]  /*290f0*/  STL.64 [R1+0x2610], R42 ;  /* 0x0026102a01007387 */ /* 0x0005e40000100a00 */
[----:B--2---:R-:W-:-:S02]  /*29100*/  IMAD.MOV.U32 R43, RZ, RZ, R53 ;  /* 0x000000ffff2b7224 */ /* 0x004fc400078e0035 */
[----:B---3--:R-:W-:Y:S01]  /*29110*/  IMAD.MOV.U32 R42, RZ, RZ, R91 ;  /* 0x000000ffff2a7224 */ /* 0x008fe200078e005b */
[----:B------:R-:W2:Y:S04]  /*29120*/  LDL.LU R53, [R1+0x450] ;  /* 0x0004500001357983 */ /* 0x000ea80000300800 */
        /* <DEDUP_REMOVED lines=8> */
[----:B------:R-:W3:Y:S04]  /*291b0*/  LDL.LU R61, [R1+0x1d04] ;  /* 0x001d0400013d7983 */ /* 0x000ee80000300800 */
[----:B------:R-:W3:Y:S01]  /*291c0*/  LDL.LU R3, [R1+0x470] ;  /* 0x0004700001037983 */ /* 0x000ee20000300800 */
[----:B------:R-:W-:Y:S02]  /*291d0*/  IMAD.MOV.U32 R46, RZ, RZ, R57 ;  /* 0x000000ffff2e7224 */ /* 0x000fe400078e0039 */
[----:B------:R-:W-:Y:S01]  /*291e0*/  IMAD.MOV.U32 R47, RZ, RZ, R58 ;  /* 0x000000ffff2f7224 */ /* 0x000fe200078e003a */
[----:B------:R-:W3:Y:S04]  /*291f0*/  LDL.LU R6, [R1+0x1d08] ;  /* 0x001d080001067983 */ /* 0x000ee80000300800 */
[----:B------:R-:W3:Y:S04]  /*29200*/  LDL.LU R7, [R1+0x490] ;  /* 0x0004900001077983 */ /* 0x000ee80000300800 */
[----:B------:R-:W3:Y:S04]  /*29210*/  LDL.LU R65, [R1+0x1ccc] ;  /* 0x001ccc0001417983 */ /* 0x000ee80000300800 */
[----:B------:R-:W-:Y:S04]  /*29220*/  STL.64 [R1+0x3e0], R44 ;  /* 0x0003e02c01007387 */ /* 0x000fe80000100a00 */
[----:B------:R-:W-:Y:S04]  /*29230*/  STL.64 [R1+0x2618], R44 ;  /* 0x0026182c01007387 */ /* 0x000fe80000100a00 */
[----:B------:R-:W-:Y:S04]  /*29240*/  STL.64 [R1+0x3e8], R46 ;  /* 0x0003e82e01007387 */ /* 0x000fe80000100a00 */
[----:B------:R-:W-:Y:S04]  /*29250*/  STL.64 [R1+0x2628], R46 ;  /* 0x0026282e01007387 */ /* 0x000fe80000100a00 */
[----:B------:R-:W3:Y:S04]  /*29260*/  LDL.LU R58, [R1+0x498] ;  /* 0x00049800013a7983 */ /* 0x000ee80000300800 */
[----:B------:R-:W3:Y:S01]  /*29270*/  LDL.LU R57, [R1+0x1cd0] ;  /* 0x001cd00001397983 */ /* 0x000ee20000300800 */
[----:B----4-:R-:W-:-:S02]  /*29280*/  IMAD.MOV.U32 R13, RZ, RZ, R55 ;  /* 0x000000ffff0d7224 */ /* 0x010fc400078e0037 */
[----:B------:R-:W-:-:S05]  /*29290*/  IMAD.MOV.U32 R12, RZ, RZ, R52 ;  /* 0x000000ffff0c7224 */ /* 0x000fca00078e0034 */
[----:B------:R0:W-:Y:S04]  /*292a0*/  STL.64 [R1+0x410], R12 ;  /* 0x0004100c01007387 */ /* 0x0001e80000100a00 */
[----:B------:R-:W4:Y:S04]  /*292b0*/  LDL.LU R60, [R1+0x4a0] ;  /* 0x0004a000013c7983 */ /* 0x000f280000300800 */
[----:B------:R-:W4:Y:S04]  /*292c0*/  LDL.LU R59, [R1+0x1cd4] ;  /* 0x001cd400013b7983 */ /* 0x000f280000300800 */
[----:B------:R-:W4:Y:S04]  /*292d0*/  LDL.LU R55, [R1+0x4a8] ;  /* 0x0004a80001377983 */ /* 0x000f280000300800 */
[----:B------:R-:W4:Y:S01]  /*292e0*/  LDL.LU R52, [R1+0x1cd8] ;  /* 0x001cd80001347983 */ /* 0x000f220000300800 */
[----:B------:R-:W-:-:S02]  /*292f0*/  IMAD.MOV.U32 R14, RZ, RZ, R68 ;  /* 0x000000ffff0e7224 */ /* 0x000fc400078e0044 */
[----:B------:R-:W-:Y:S01]  /*29300*/  IMAD.MOV.U32 R15, RZ, RZ, R11 ;  /* 0x000000ffff0f7224 */ /* 0x000fe200078e000b */
[----:B------:R-:W-:Y:S01]  /*29310*/  STL.64 [R1+0x3f0], R42 ;  /* 0x0003f02a01007387 */ /* 0x000fe20000100a00 */
[----:B------:R-:W-:Y:S02]  /*29320*/  IMAD.MOV.U32 R10, RZ, RZ, R64 ;  /* 0x000000ffff0a7224 */ /* 0x000fe400078e0040 */
[----:B------:R-:W-:Y:S02]  /*29330*/  IMAD.MOV.U32 R11, RZ, RZ, R5 ;  /* 0x000000ffff0b7224 */ /* 0x000fe400078e0005 */
[----:B0-----:R-:W-:Y:S02]  /*29340*/  IMAD.MOV.U32 R12, RZ, RZ, R8 ;  /* 0x000000ffff0c7224 */ /* 0x001fe400078e0008 */
[----:B------:R-:W-:Y:S01]  /*29350*/  IMAD.MOV.U32 R13, RZ, RZ, R69 ;  /* 0x000000ffff0d7224 */ /* 0x000fe200078e0045 */
[----:B------:R-:W-:Y:S04]  /*29360*/  STL.64 [R1+0x2638], R42 ;  /* 0x0026382a01007387 */ /* 0x000fe80000100a00 */
[----:B------:R-:W-:Y:S04]  /*29370*/  STL.64 [R1+0x418], R14 ;  /* 0x0004180e01007387 */ /* 0x000fe80000100a00 */
[----:B------:R-:W-:Y:S04]  /*29380*/  STL.64 [R1+0x420], R12 ;  /* 0x0004200c01007387 */ /* 0x000fe80000100a00 */
[----:B------:R-:W4:Y:S04]  /*29390*/  LDL.LU R5, [R1+0x4b0] ;  /* 0x0004b00001057983 */ /* 0x000f280000300800 */
[----:B------:R2:W-:Y:S01]  /*293a0*/  STL.64 [R1+0x428], R10 ;  /* 0x0004280a01007387 */ /* 0x0005e20000100a00 */
[----:B------:R-:W-:-:S03]  /*293b0*/  IMAD.MOV.U32 R41, RZ, RZ, R62 ;  /* 0x000000ffff297224 */ /* 0x000fc600078e003e */
[----:B------:R-:W4:Y:S01]  /*293c0*/  LDL.LU R64, [R1+0x1cdc] ;  /* 0x001cdc0001407983 */ /* 0x000f220000300800 */
[----:B------:R-:W-:-:S03]  /*293d0*/  IMAD.MOV.U32 R40, RZ, RZ, R63 ;  /* 0x000000ffff287224 */ /* 0x000fc600078e003f */
[----:B------:R-:W4:Y:S04]  /*293e0*/  LDL.LU R62, [R1+0x4d0] ;  /* 0x0004d000013e7983 */ /* 0x000f280000300800 */
[----:B------:R-:W4:Y:S01]  /*293f0*/  LDL.LU R63, [R1+0x1ca0] ;  /* 0x001ca000013f7983 */ /* 0x000f220000300800 */
[----:B--2---:R-:W-:Y:S02]  /*29400*/  IMAD.MOV.U32 R11, RZ, RZ, R53 ;  /* 0x000000ffff0b7224 */ /* 0x004fe400078e0035 */
[----:B---3--:R-:W-:Y:S01]  /*29410*/  IMAD.MOV.U32 R10, RZ, RZ, R91 ;  /* 0x000000ffff0a7224 */ /* 0x008fe200078e005b */
[----:B------:R-:W2:Y:S04]  /*29420*/  LDL.LU R53, [R1+0x4d8] ;  /* 0x0004d80001357983 */ /* 0x000ea80000300800 */
[----:B------:R-:W3:Y:S01]  /*29430*/  LDL.LU R91, [R1+0x1ca4] ;  /* 0x001ca400015b7983 */ /* 0x000ee20000300800 */
[----:B------:R-:W-:-:S02]  /*29440*/  IMAD.MOV.U32 R8, RZ, RZ, R66 ;  /* 0x000000ffff087224 */ /* 0x000fc400078e0042 */
[----:B------:R-:W-:Y:S01]  /*29450*/  IMAD.MOV.U32 R42, RZ, RZ, R2 ;  /* 0x000000ffff2a7224 */ /* 0x000fe200078e0002 */
[----:B------:R-:W-:Y:S01]  /*29460*/  STL.64 [R1+0x450], R10 ;  /* 0x0004500a01007387 */ /* 0x000fe20000100a00 */
[----:B------:R-:W-:-:S03]  /*29470*/  IMAD.MOV.U32 R43, RZ, RZ, R67 ;  /* 0x000000ffff2b7224 */ /* 0x000fc600078e0043 */
[----:B------:R-:W-:Y:S04]  /*29480*/  STL.64 [R1+0x430], R40 ;  /* 0x0004302801007387 */ /* 0x000fe80000100a00 */
[----:B------:R-:W-:Y:S04]  /*29490*/  STL.64 [R1+0x458], R8 ;  /* 0x0004580801007387 */ /* 0x000fe80000100a00 */
[----:B------:R0:W-:Y:S01]  /*294a0*/  STL.64 [R1+0x2668], R40 ;  /* 0x0026682801007387 */ /* 0x0001e20000100a00 */
[----:B------:R-:W-:Y:S02]  /*294b0*/  IMAD.MOV.U32 R44, RZ, RZ, R61 ;  /* 0x000000ffff2c7224 */ /* 0x000fe400078e003d */
[----:B------:R-:W-:-:S02]  /*294c0*/  IMAD.MOV.U32 R45, RZ, RZ, R4 ;  /* 0x000000ffff2d7224 */ /* 0x000fc400078e0004 */
[----:B------:R-:W3:Y:S04]  /*294d0*/  LDL.LU R4, [R1+0x4e0] ;  /* 0x0004e00001047983 */ /* 0x000ee80000300800 */
[----:B------:R-:W3:Y:S01]  /*294e0*/  LDL.LU R61, [R1+0x1ca8] ;  /* 0x001ca800013d7983 */ /* 0x000ee20000300800 */
[----:B------:R-:W-:-:S03]  /*294f0*/  IMAD.MOV.U32 R2, RZ, RZ, R65 ;  /* 0x000000ffff027224 */ /* 0x000fc600078e0041 */
[----:B------:R-:W-:Y:S04]  /*29500*/  STL.64 [R1+0x460], R42 ;  /* 0x0004602a01007387 */ /* 0x000fe80000100a00 */
[----:B------:R1:W-:Y:S01]  /*29510*/  STL.64 [R1+0x26a0], R42 ;  /* 0x0026a02a01007387 */ /* 0x0003e20000100a00 */
[----:B0-----:R-:W-:Y:S02]  /*29520*/  IMAD.MOV.U32 R41, RZ, RZ, R3 ;  /* 0x000000ffff297224 */ /* 0x001fe400078e0003 */
[----:B------:R-:W-:Y:S02]  /*29530*/  IMAD.MOV.U32 R3, RZ, RZ, R7 ;  /* 0x000000ffff037224 */ /* 0x000fe400078e0007 */
[----:B------:R-:W-:Y:S01]  /*29540*/  IMAD.MOV.U32 R40, RZ, RZ, R6 ;  /* 0x000000ffff287224 */ /* 0x000fe200078e0006 */
[----:B------:R-:W-:Y:S04]  /*29550*/  STL.64 [R1+0x468], R44 ;  /* 0x0004682c01007387 */ /* 0x000fe80000100a00 */
[----:B------:R-:W-:Y:S04]  /*29560*/  STL.64 [R1+0x26a8], R44 ;  /* 0x0026a82c01007387 */ /* 0x000fe80000100a00 */
[----:B------:R4:W-:Y:S01]  /*29570*/  STL.64 [R1+0x490], R2 ;  /* 0x0004900201007387 */ /* 0x0009e20000100a00 */
[----:B-1----:R-:W-:-:S02]  /*29580*/  IMAD.MOV.U32 R43, RZ, RZ, R58 ;  /* 0x000000ffff2b7224 */ /* 0x002fc400078e003a */
[----:B------:R-:W-:Y:S01]  /*29590*/  IMAD.MOV.U32 R42, RZ, RZ, R57 ;  /* 0x000000ffff2a7224 */ /* 0x000fe200078e0039 */
[----:B------:R-:W3:Y:S04]  /*295a0*/  LDL.LU R58, [R1+0x4e8] ;  /* 0x0004e800013a7983 */ /* 0x000ee80000300800 */
[----:B------:R-:W3:Y:S04]  /*295b0*/  LDL.LU R57, [R1+0x1cac] ;  /* 0x001cac0001397983 */ /* 0x000ee80000300800 */
[----:B------:R-:W-:Y:S04]  /*295c0*/  STL.64 [R1+0x470], R40 ;  /* 0x0004702801007387 */ /* 0x000fe80000100a00 */
[----:B------:R-:W-:Y:S01]  /*295d0*/  STL.64 [R1+0x26b0], R40 ;  /* 0x0026b02801007387 */ /* 0x000fe20000100a00 */
[----:B----4-:R-:W-:-:S02]  /*295e0*/  IMAD.MOV.U32 R3, RZ, RZ, R60 ;  /* 0x000000ffff037224 */ /* 0x010fc400078e003c */
[----:B------:R-:W-:Y:S01]  /*295f0*/  IMAD.MOV.U32 R2, RZ, RZ, R59 ;  /* 0x000000ffff027224 */ /* 0x000fe200078e003b */
[----:B------:R-:W4:Y:S01]  /*29600*/  LDL.LU R60, [R1+0x4f0] ;  /* 0x0004f000013c7983 */ /* 0x000f220000300800 */
[----:B------:R-:W-:Y:S02]  /*29610*/  IMAD.MOV.U32 R45, RZ, RZ, R55 ;  /* 0x000000ffff2d7224 */ /* 0x000fe400078e0037 */
[----:B------:R-:W-:Y:S01]  /*29620*/  IMAD.MOV.U32 R44, RZ, RZ, R52 ;  /* 0x000000ffff2c7224 */ /* 0x000fe200078e0034 */
[----:B------:R-:W-:Y:S04]  /*29630*/  STL.64 [R1+0x4a0], R2 ;  /* 0x0004a00201007387 */ /* 0x000fe80000100a00 */
[----:B------:R-:W4:Y:S04]  /*29640*/  LDL.LU R59, [R1+0x1cb0] ;  /* 0x001cb000013b7983 */ /* 0x000f280000300800 */
[----:B------:R-:W4:Y:S04]  /*29650*/  LDL.LU R55, [R1+0x510] ;  /* 0x0005100001377983 */ /* 0x000f280000300800 */
[----:B------:R-:W4:Y:S04]  /*29660*/  LDL.LU R52, [R1+0x1c74] ;  /* 0x001c740001347983 */ /* 0x000f280000300800 */
[----:B------:R-:W-:Y:S04]  /*29670*/  STL.64 [R1+0x498], R42 ;  /* 0x0004982a01007387 */ /* 0x000fe80000100a00 */
[----:B------:R2:W-:Y:S04]  /*29680*/  STL.64 [R1+0x26c0], R42 ;  /* 0x0026c02a01007387 */ /* 0x0005e80000100a00 */
[----:B------:R-:W-:Y:S04]  /*29690*/  STL.64 [R1+0x4a8], R44 ;  /* 0x0004a82c01007387 */ /* 0x000fe80000100a00 */
[----:B------:R0:W-:Y:S01]  /*296a0*/  STL.64 [R1+0x26c8], R44 ;  /* 0x0026c82c01007387 */ /* 0x0001e20000100a00 */
[----:B--2---:R-:W-:-:S02]  /*296b0*/  IMAD.MOV.U32 R43, RZ, RZ, R53 ;  /* 0x000000ffff2b7224 */ /* 0x004fc400078e0035 */
[----:B---3--:R-:W-:Y:S01]  /*296c0*/  IMAD.MOV.U32 R42, RZ, RZ, R91 ;  /* 0x000000ffff2a7224 */ /* 0x008fe200078e005b */
[----:B------:R-:W2:Y:S04]  /*296d0*/  LDL.LU R53, [R1+0x518] ;  /* 0x0005180001357983 */ /* 0x000ea80000300800 */
[----:B------:R-:W3:Y:S01]  /*296e0*/  LDL.LU R91, [R1+0x1c78] ;  /* 0x001c7800015b7983 */ /* 0x000ee20000300800 */
[----:B------:R-:W-:Y:S02]  /*296f0*/  IMAD.MOV.U32 R40, RZ, RZ, R64 ;  /* 0x000000ffff287224 */ /* 0x000fe400078e0040 */
[----:B------:R-:W-:Y:S02]  /*29700*/  IMAD.MOV.U32 R41, RZ, RZ, R5 ;  /* 0x000000ffff297224 */ /* 0x000fe400078e0005 */
[----:B------:R-:W-:-:S02]  /*29710*/  IMAD.MOV.U32 R38, RZ, RZ, R63 ;  /* 0x000000ffff267224 */ /* 0x000fc400078e003f */
[----:B------:R-:W-:Y:S01]  /*29720*/  IMAD.MOV.U32 R39, RZ, RZ, R62 ;  /* 0x000000ffff277224 */ /* 0x000fe200078e003e */
[----:B------:R-:W-:Y:S04]  /*29730*/  STL.64 [R1+0x4b0], R40 ;  /* 0x0004b02801007387 */ /* 0x000fe80000100a00 */
[----:B------:R1:W-:Y:S04]  /*29740*/  STL.64 [R1+0x26d0], R40 ;  /* 0x0026d02801007387 */ /* 0x0003e80000100a00 */
[----:B------:R-:W-:Y:S04]  /*29750*/  STL.64 [R1+0x4d0], R38 ;  /* 0x0004d02601007387 */ /* 0x000fe80000100a00 */
[----:B------:R2:W-:Y:S04]  /*29760*/  STL.64 [R1+0x26d8], R38 ;  /* 0x0026d82601007387 */ /* 0x0005e80000100a00 */
[----:B------:R-:W3:Y:S04]  /*29770*/  LDL.LU R9, [R1+0x520] ;  /* 0x0005200001097983 */ /* 0x000ee80000300800 */
[----:B------:R-:W3:Y:S04]  /*29780*/  LDL.LU R66, [R1+0x1c7c] ;  /* 0x001c7c0001427983 */ /* 0x000ee80000300800 */
[----:B------:R-:W3:Y:S04]  /*29790*/  LDL.LU R67, [R1+0x528] ;  /* 0x0005280001437983 */ /* 0x000ee80000300800 */
[----:B------:R-:W3:Y:S04]  /*297a0*/  LDL.LU R2, [R1+0x1c80] ;  /* 0x001c800001027983 */ /* 0x000ee80000300800 */
[----:B------:R-:W3:Y:S04]  /*297b0*/  LDL.LU R3, [R1+0x530] ;  /* 0x0005300001037983 */ /* 0x000ee80000300800 */
[----:B------:R-:W3:Y:S04]  /*297c0*/  LDL.LU R6, [R1+0x1c84] ;  /* 0x001c840001067983 */ /* 0x000ee80000300800 */
[----:B------:R-:W-:Y:S04]  /*297d0*/  STL.64 [R1+0x4d8], R42 ;  /* 0x0004d82a01007387 */ /* 0x000fe80000100a00 */
[----:B------:R1:W-:Y:S04]  /*297e0*/  STL.64 [R1+0x26e0], R42 ;  /* 0x0026e02a01007387 */ /* 0x0003e80000100a00 */
[----:B------:R-:W3:Y:S01]  /*297f0*/  LDL.LU R7, [R1+0x550] ;  /* 0x0005500001077983 */ /* 0x000ee20000300800 */
[----:B0-----:R-:W-:-:S02]  /*29800*/  IMAD.MOV.U32 R44, RZ, RZ, R61 ;  /* 0x000000ffff2c7224 */ /* 0x001fc400078e003d */
[----:B------:R-:W-:Y:S01]  /*29810*/  IMAD.MOV.U32 R45, RZ, RZ, R4 ;  /* 0x000000ffff2d7224 */ /* 0x000fe200078e0004 */
[----:B------:R-:W3:Y:S04]  /*29820*/  LDL.LU R65, [R1+0x1c34] ;  /* 0x001c340001417983 */ /* 0x000ee80000300800 */
[----:B------:R-:W3:Y:S04]  /*29830*/  LDL.LU R5, [R1+0x558] ;  /* 0x0005580001057983 */ /* 0x000ee80000300800 */
[----:B------:R-:W3:Y:S01]  /*29840*/  LDL.LU R64, [R1+0x1c38] ;  /* 0x001c380001407983 */ /* 0x000ee20000300800 */
[----:B-1----:R-:W-:-:S02]  /*29850*/  IMAD.MOV.U32 R41, RZ, RZ, R58 ;  /* 0x000000ffff297224 */ /* 0x002fc400078e003a */
[----:B------:R-:W-:Y:S01]  /*29860*/  IMAD.MOV.U32 R40, RZ, RZ, R57 ;  /* 0x000000ffff287224 */ /* 0x000fe200078e0039 */
[----:B------:R-:W3:Y:S04]  /*29870*/  LDL.LU R58, [R1+0x560] ;  /* 0x00056000013a7983 */ /* 0x000ee80000300800 */
[----:B------:R-:W3:Y:S04]  /*29880*/  LDL.LU R57, [R1+0x1c3c] ;  /* 0x001c3c0001397983 */ /* 0x000ee80000300800 */
[----:B------:R-:W-:Y:S04]  /*29890*/  STL.64 [R1+0x4e0], R44 ;  /* 0x0004e02c01007387 */ /* 0x000fe80000100a00 */
[----:B------:R0:W-:Y:S04]  /*298a0*/  STL.64 [R1+0x26e8], R44 ;  /* 0x0026e82c01007387 */ /* 0x0001e80000100a00 */
[----:B------:R-:W3:Y:S04]  /*298b0*/  LDL.LU R62, [R1+0x568] ;  /* 0x00056800013e7983 */ /* 0x000ee80000300800 */
[----:B------:R-:W3:Y:S01]  /*298c0*/  LDL.LU R63, [R1+0x1c40] ;  /* 0x001c4000013f7983 */ /* 0x000ee20000300800 */
[----:B----4-:R-:W-:-:S02]  /*298d0*/  IMAD.MOV.U32 R47, RZ, RZ, R60 ;  /* 0x000000ffff2f7224 */ /* 0x010fc400078e003c */
[----:B------:R-:W-:Y:S02]  /*298e0*/  IMAD.MOV.U32 R11, RZ, RZ, R55 ;  /* 0x000000ffff0b7224 */ /* 0x000fe400078e0037 */
[----:B------:R-:W-:Y:S02]  /*298f0*/  IMAD.MOV.U32 R10, RZ, RZ, R52 ;  /* 0x000000ffff0a7224 */ /* 0x000fe400078e0034 */
[----:B------:R-:W-:-:S03]  /*29900*/  IMAD.MOV.U32 R46, RZ, RZ, R59 ;  /* 0x000000ffff2e7224 */ /* 0x000fc600078e003b */
[----:B------:R-:W-:Y:S04]  /*29910*/  STL.64 [R1+0x510], R10 ;  /* 0x0005100a01007387 */ /* 0x000fe80000100a00 */
[----:B------:R-:W-:Y:S04]  /*29920*/  STL.64 [R1+0x4e8], R40 ;  /* 0x0004e82801007387 */ /* 0x000fe80000100a00 */
[----:B------:R1:W-:Y:S04]  /*29930*/  STL.64 [R1+0x26f8], R40 ;  /* 0x0026f82801007387 */ /* 0x0003e80000100a00 */
[----:B------:R-:W-:Y:S04]  /*29940*/  STL.64 [R1+0x4f0], R46 ;  /* 0x0004f02e01007387 */ /* 0x000fe80000100a00 */
[----:B------:R-:W-:Y:S04]  /*29950*/  STL.64 [R1+0x2700], R46 ;  /* 0x0027002e01007387 */ /* 0x000fe80000100a00 */
        /* <DEDUP_REMOVED lines=9> */
[----:B------:R-:W3:Y:S04]  /*299f0*/  LDL.LU R91, [R1+0x1c10] ;  /* 0x001c1000015b7983 */ /* 0x000ee80000300800 */
[----:B------:R-:W-:Y:S04]  /*29a00*/  STL.64 [R1+0x518], R38 ;  /* 0x0005182601007387 */ /* 0x000fe80000100a00 */
[----:B------:R-:W-:Y:S01]  /*29a10*/  STL.64 [R1+0x2708], R38 ;  /* 0x0027082601007387 */ /* 0x000fe20000100a00 */
[----:B------:R-:W-:-:S02]  /*29a20*/  IMAD.MOV.U32 R43, RZ, RZ, R9 ;  /* 0x000000ffff2b7224 */ /* 0x000fc400078e0009 */
[----:B------:R-:W-:Y:S02]  /*29a30*/  IMAD.MOV.U32 R42, RZ, RZ, R66 ;  /* 0x000000ffff2a7224 */ /* 0x000fe400078e0042 */
[----:B0-----:R-:W-:Y:S02]  /*29a40*/  IMAD.MOV.U32 R44, RZ, RZ, R2 ;  /* 0x000000ffff2c7224 */ /* 0x001fe400078e0002 */
[----:B------:R-:W-:Y:S02]  /*29a50*/  IMAD.MOV.U32 R2, RZ, RZ, R6 ;  /* 0x000000ffff027224 */ /* 0x000fe400078e0006 */
[----:B------:R-:W-:-:S03]  /*29a60*/  IMAD.MOV.U32 R45, RZ, RZ, R67 ;  /* 0x000000ffff2d7224 */ /* 0x000fc600078e0043 */
[----:B------:R0:W-:Y:S04]  /*29a70*/  STL.64 [R1+0x530], R2 ;  /* 0x0005300201007387 */ /* 0x0001e80000100a00 */
[----:B------:R-:W-:Y:S04]  /*29a80*/  STL.64 [R1+0x520], R42 ;  /* 0x0005202a01007387 */ /* 0x000fe80000100a00 */
[----:B------:R0:W-:Y:S04]  /*29a90*/  STL.64 [R1+0x2710], R42 ;  /* 0x0027102a01007387 */ /* 0x0001e80000100a00 */
[----:B------:R-:W-:Y:S04]  /*29aa0*/  STL.64 [R1+0x528], R44 ;  /* 0x0005282c01007387 */ /* 0x000fe80000100a00 */
[----:B------:R4:W-:Y:S01]  /*29ab0*/  STL.64 [R1+0x2718], R44 ;  /* 0x0027182c01007387 */ /* 0x0009e20000100a00 */
[----:B------:R-:W-:-:S02]  /*29ac0*/  IMAD.MOV.U32 R37, RZ, RZ, R7 ;  /* 0x000000ffff257224 */ /* 0x000fc400078e0007 */
[----:B------:R-:W-:Y:S02]  /*29ad0*/  IMAD.MOV.U32 R36, RZ, RZ, R65 ;  /* 0x000000ffff247224 */ /* 0x000fe400078e0041 */
[----:B-1----:R-:W-:Y:S02]  /*29ae0*/  IMAD.MOV.U32 R41, RZ, RZ, R5 ;  /* 0x000000ffff297224 */ /* 0x002fe400078e0005 */
[----:B------:R-:W-:Y:S01]  /*29af0*/  IMAD.MOV.U32 R40, RZ, RZ, R64 ;  /* 0x000000ffff287224 */ /* 0x000fe200078e0040 */
[----:B0-----:R-:W3:Y:S04]  /*29b00*/  LDL.LU R3, [R1+0x5a8] ;  /* 0x0005a80001037983 */ /* 0x001ee80000300800 */
[----:B------:R-:W3:Y:S04]  /*29b10*/  LDL.LU R6, [R1+0x1c14] ;  /* 0x001c140001067983 */ /* 0x000ee80000300800 */
[----:B------:R-:W3:Y:S04]  /*29b20*/  LDL.LU R7, [R1+0x5b0] ;  /* 0x0005b00001077983 */ /* 0x000ee80000300800 */
[----:B------:R-:W3:Y:S04]  /*29b30*/  LDL.LU R65, [R1+0x1c18] ;  /* 0x001c180001417983 */ /* 0x000ee80000300800 */
[----:B------:R-:W3:Y:S01]  /*29b40*/  LDL.LU R5, [R1+0x5d0] ;  /* 0x0005d00001057983 */ /* 0x000ee20000300800 */
[----:B------:R-:W-:-:S03]  /*29b50*/  IMAD.MOV.U32 R47, RZ, RZ, R58 ;  /* 0x000000ffff2f7224 */ /* 0x000fc600078e003a */
[----:B------:R-:W3:Y:S01]  /*29b60*/  LDL.LU R64, [R1+0x1bdc] ;  /* 0x001bdc0001407983 */ /* 0x000ee20000300800 */
[----:B------:R-:W-:Y:S02]  /*29b70*/  IMAD.MOV.U32 R8, RZ, RZ, R63 ;  /* 0x000000ffff087224 */ /* 0x000fe400078e003f */
[----:B------:R-:W-:Y:S02]  /*29b80*/  IMAD.MOV.U32 R9, RZ, RZ, R62 ;  /* 0x000000ffff097224 */ /* 0x000fe400078e003e */
[----:B------:R-:W-:Y:S01]  /*29b90*/  IMAD.MOV.U32 R46, RZ, RZ, R57 ;  /* 0x000000ffff2e7224 */ /* 0x000fe200078e0039 */
[----:B------:R-:W3:Y:S04]  /*29ba0*/  LDL.LU R58, [R1+0x5d8] ;  /* 0x0005d800013a7983 */ /* 0x000ee80000300800 */
[----:B------:R-:W3:Y:S04]  /*29bb0*/  LDL.LU R57, [R1+0x1be0] ;  /* 0x001be00001397983 */ /* 0x000ee80000300800 */
[----:B------:R-:W-:Y:S04]  /*29bc0*/  STL.64 [R1+0x550], R36 ;  /* 0x0005502401007387 */ /* 0x000fe80000100a00 */
[----:B------:R-:W-:Y:S04]  /*29bd0*/  STL.64 [R1+0x2720], R36 ;  /* 0x0027202401007387 */ /* 0x000fe80000100a00 */
[----:B------:R2:W-:Y:S04]  /*29be0*/  STL.64 [R1+0x568], R8 ;  /* 0x0005680801007387 */ /* 0x0005e80000100a00 */
[----:B------:R-:W-:Y:S04]  /*29bf0*/  STL.64 [R1+0x558], R40 ;  /* 0x0005582801007387 */ /* 0x000fe80000100a00 */
[----:B------:R0:W-:Y:S04]  /*29c00*/  STL.64 [R1+0x2728], R40 ;  /* 0x0027282801007387 */ /* 0x0001e80000100a00 */
[----:B------:R-:W-:Y:S04]  /*29c10*/  STL.64 [R1+0x560], R46 ;  /* 0x0005602e01007387 */ /* 0x000fe80000100a00 */
[----:B------:R1:W-:Y:S04]  /*29c20*/  STL.64 [R1+0x2738], R46 ;  /* 0x0027382e01007387 */ /* 0x0003e80000100a00 */
[----:B------:R-:W3:Y:S04]  /*29c30*/  LDL.LU R62, [R1+0x5e0] ;  /* 0x0005e000013e7983 */ /* 0x000ee80000300800 */
[----:B------:R-:W3:Y:S01]  /*29c40*/  LDL.LU R63, [R1+0x1be4] ;  /* 0x001be400013f7983 */ /* 0x000ee20000300800 */
[----:B----4-:R-:W-:-:S02]  /*29c50*/  IMAD.MOV.U32 R39, RZ, RZ, R4 ;  /* 0x000000ffff277224 */ /* 0x010fc400078e0004 */
[----:B------:R-:W-:Y:S02]  /*29c60*/  IMAD.MOV.U32 R38, RZ, RZ, R61 ;  /* 0x000000ffff267224 */ /* 0x000fe400078e003d */
[----:B------:R-:W-:Y:S02]  /*29c70*/  IMAD.MOV.U32 R43, RZ, RZ, R60 ;  /* 0x000000ffff2b7224 */ /* 0x000fe400078e003c */
[----:B------:R-:W-:Y:S02]  /*29c80*/  IMAD.MOV.U32 R42, RZ, RZ, R59 ;  /* 0x000000ffff2a7224 */ /* 0x000fe400078e003b */
[----:B------:R-:W-:Y:S02]  /*29c90*/  IMAD.MOV.U32 R45, RZ, RZ, R55 ;  /* 0x000000ffff2d7224 */ /* 0x000fe400078e0037 */
[----:B--2---:R-:W-:Y:S02]  /*29ca0*/  IMAD.MOV.U32 R9, RZ, RZ, R53 ;  /* 0x000000ffff097224 */ /* 0x004fe400078e0035 */
[----:B---3--:R-:W-:-:S05]  /*29cb0*/  IMAD.MOV.U32 R8, RZ, RZ, R91 ;  /* 0x000000ffff087224 */ /* 0x008fca00078e005b */
[----:B------:R2:W-:Y:S04]  /*29cc0*/  STL.64 [R1+0x5a0], R8 ;  /* 0x0005a00801007387 */ /* 0x0005e80000100a00 */
[----:B------:R-:W2:Y:S04]  /*29cd0*/  LDL.LU R4, [R1+0x5e8] ;  /* 0x0005e80001047983 */ /* 0x000ea80000300800 */
[----:B------:R-:W3:Y:S04]  /*29ce0*/  LDL.LU R61, [R1+0x1be8] ;  /* 0x001be800013d7983 */ /* 0x000ee80000300800 */
[----:B------:R-:W4:Y:S04]  /*29cf0*/  LDL.LU R53, [R1+0x5f0] ;  /* 0x0005f00001357983 */ /* 0x000f280000300800 */
[----:B------:R-:W4:Y:S04]  /*29d00*/  LDL.LU R91, [R1+0x1bec] ;  /* 0x001bec00015b7983 */ /* 0x000f280000300800 */
[----:B------:R-:W4:Y:S04]  /*29d10*/  LDL.LU R60, [R1+0x610] ;  /* 0x00061000013c7983 */ /* 0x000f280000300800 */
[----:B------:R-:W4:Y:S04]  /*29d20*/  LDL.LU R59, [R1+0x1bb0] ;  /* 0x001bb000013b7983 */ /* 0x000f280000300800 */
[----:B------:R-:W4:Y:S01]  /*29d30*/  LDL.LU R55, [R1+0x618] ;  /* 0x0006180001377983 */ /* 0x000f220000300800 */
[----:B------:R-:W-:-:S03]  /*29d40*/  IMAD.MOV.U32 R44, RZ, RZ, R52 ;  /* 0x000000ffff2c7224 */ /* 0x000fc600078e0034 */
[----:B------:R-:W4:Y:S04]  /*29d50*/  LDL.LU R52, [R1+0x1bb4] ;  /* 0x001bb40001347983 */ /* 0x000f280000300800 */
[----:B------:R-:W-:Y:S04]  /*29d60*/  STL.64 [R1+0x570], R38 ;  /* 0x0005702601007387 */ /* 0x000fe80000100a00 */
[----:B------:R4:W-:Y:S04]  /*29d70*/  STL.64 [R1+0x2740], R38 ;  /* 0x0027402601007387 */ /* 0x0009e80000100a00 */
[----:B------:R-:W-:Y:S04]  /*29d80*/  STL.64 [R1+0x590], R42 ;  /* 0x0005902a01007387 */ /* 0x000fe80000100a00 */
[----:B------:R-:W-:Y:S04]  /*29d90*/  STL.64 [R1+0x2748], R42 ;  /* 0x0027482a01007387 */ /* 0x000fe80000100a00 */
[----:B------:R-:W-:Y:S04]  /*29da0*/  STL.64 [R1+0x598], R44 ;  /* 0x0005982c01007387 */ /* 0x000fe80000100a00 */
[----:B------:R0:W-:Y:S01]  /*29db0*/  STL.64 [R1+0x2750], R44 ;  /* 0x0027502c01007387 */ /* 0x0001e20000100a00 */
[----:B------:R-:W-:-:S02]  /*29dc0*/  IMAD.MOV.U32 R37, RZ, RZ, R3 ;  /* 0x000000ffff257224 */ /* 0x000fc400078e0003 */
[----:B------:R-:W-:Y:S01]  /*29dd0*/  IMAD.MOV.U32 R36, RZ, RZ, R6 ;  /* 0x000000ffff247224 */ /* 0x000fe200078e0006 */
[----:B------:R-:W4:Y:S01]  /*29de0*/  LDL.LU R3, [R1+0x620] ;  /* 0x0006200001037983 */ /* 0x000f220000300800 */
[----:B0-----:R-:W-:-:S03]  /*29df0*/  IMAD.MOV.U32 R41, RZ, RZ, R7 ;  /* 0x000000ffff297224 */ /* 0x001fc600078e0007 */
[----:B------:R-:W4:Y:S01]  /*29e00*/  LDL.LU R6, [R1+0x1bb8] ;  /* 0x001bb80001067983 */ /* 0x000f220000300800 */
[----:B------:R-:W-:-:S03]  /*29e10*/  IMAD.MOV.U32 R40, RZ, RZ, R65 ;  /* 0x000000ffff287224 */ /* 0x000fc600078e0041 */
[----:B------:R-:W4:Y:S04]  /*29e20*/  LDL.LU R7, [R1+0x628] ;  /* 0x0006280001077983 */ /* 0x000f280000300800 */
[----:B------:R-:W4:Y:S01]  /*29e30*/  LDL.LU R65, [R1+0x1bbc] ;  /* 0x001bbc0001417983 */ /* 0x000f220000300800 */
[----:B-1----:R-:W-:Y:S02]  /*29e40*/  IMAD.MOV.U32 R47, RZ, RZ, R58 ;  /* 0x000000ffff2f7224 */ /* 0x002fe400078e003a */
[----:B------:R-:W-:Y:S01]  /*29e50*/  IMAD.MOV.U32 R35, RZ, RZ, R5 ;  /* 0x000000ffff237224 */ /* 0x000fe200078e0005 */
[----:B------:R-:W4:Y:S01]  /*29e60*/  LDL.LU R58, [R1+0x630] ;  /* 0x00063000013a7983 */ /* 0x000f220000300800 */
[----:B------:R-:W-:-:S03]  /*29e70*/  IMAD.MOV.U32 R46, RZ, RZ, R57 ;  /* 0x000000ffff2e7224 */ /* 0x000fc600078e0039 */
[----:B------:R-:W4:Y:S01]  /*29e80*/  LDL.LU R57, [R1+0x1bc0] ;  /* 0x001bc00001397983 */ /* 0x000f220000300800 */
[----:B------:R-:W-:-:S03]  /*29e90*/  IMAD.MOV.U32 R34, RZ, RZ, R64 ;  /* 0x000000ffff227224 */ /* 0x000fc600078e0040 */
[----:B------:R-:W4:Y:S04]  /*29ea0*/  LDL.LU R5, [R1+0x650] ;  /* 0x0006500001057983 */ /* 0x000f280000300800 */
[----:B------:R-:W4:Y:S04]  /*29eb0*/  LDL.LU R64, [R1+0x1b84] ;  /* 0x001b840001407983 */ /* 0x000f280000300800 */
[----:B------:R-:W-:Y:S04]  /*29ec0*/  STL.64 [R1+0x5a8], R36 ;  /* 0x0005a82401007387 */ /* 0x000fe80000100a00 */
[----:B------:R0:W-:Y:S04]  /*29ed0*/  STL.64 [R1+0x2758], R36 ;  /* 0x0027582401007387 */ /* 0x0001e80000100a00 */
[----:B------:R-:W-:Y:S04]  /*29ee0*/  STL.64 [R1+0x5b0], R40 ;  /* 0x0005b02801007387 */ /* 0x000fe80000100a00 */
[----:B------:R1:W-:Y:S04]  /*29ef0*/  STL.64 [R1+0x2760], R40 ;  /* 0x0027602801007387 */ /* 0x0003e80000100a00 */
[----:B------:R-:W-:Y:S04]  /*29f00*/  STL.64 [R1+0x5d0], R34 ;  /* 0x0005d02201007387 */ /* 0x000fe80000100a00 */
[----:B------:R0:W-:Y:S04]  /*29f10*/  STL.64 [R1+0x2768], R34 ;  /* 0x0027682201007387 */ /* 0x0001e80000100a00 */
[----:B------:R-:W-:Y:S04]  /*29f20*/  STL.64 [R1+0x5d8], R46 ;  /* 0x0005d82e01007387 */ /* 0x000fe80000100a00 */
[----:B------:R0:W-:Y:S01]  /*29f30*/  STL.64 [R1+0x2778], R46 ;  /* 0x0027782e01007387 */ /* 0x0001e20000100a00 */
[----:B------:R-:W-:-:S02]  /*29f40*/  IMAD.MOV.U32 R49, RZ, RZ, R62 ;  /* 0x000000ffff317224 */ /* 0x000fc400078e003e */
[----:B------:R-:W-:Y:S02]  /*29f50*/  IMAD.MOV.U32 R48, RZ, RZ, R63 ;  /* 0x000000ffff307224 */ /* 0x000fe400078e003f */
[----:B--2---:R-:W-:Y:S02]  /*29f60*/  IMAD.MOV.U32 R9, RZ, RZ, R4 ;  /* 0x000000ffff097224 */ /* 0x004fe400078e0004 */
[----:B---3--:R-:W-:Y:S02]  /*29f70*/  IMAD.MOV.U32 R8, RZ, RZ, R61 ;  /* 0x000000ffff087224 */ /* 0x008fe400078e003d */
[----:B----4-:R-:W-:Y:S02]  /*29f80*/  IMAD.MOV.U32 R39, RZ, RZ, R53 ;  /* 0x000000ffff277224 */ /* 0x010fe400078e0035 */
[----:B------:R-:W-:Y:S01]  /*29f90*/  IMAD.MOV.U32 R38, RZ, RZ, R91 ;  /* 0x000000ffff267224 */ /* 0x000fe200078e005b */
[----:B------:R-:W2:Y:S04]  /*29fa0*/  LDL.LU R53, [R1+0x658] ;  /* 0x0006580001357983 */ /* 0x000ea80000300800 */
[----:B------:R3:W-:Y:S04]  /*29fb0*/  STL.64 [R1+0x5e8], R8 ;  /* 0x0005e80801007387 */ /* 0x0007e80000100a00 */
[----:B------:R-:W4:Y:S04]  /*29fc0*/  LDL.LU R91, [R1+0x1b88] ;  /* 0x001b8800015b7983 */ /* 0x000f280000300800 */
[----:B------:R-:W3:Y:S04]  /*29fd0*/  LDL.LU R62, [R1+0x660] ;  /* 0x00066000013e7983 */ /* 0x000ee80000300800 */
[----:B------:R-:W3:Y:S04]  /*29fe0*/  LDL.LU R63, [R1+0x1b8c] ;  /* 0x001b8c00013f7983 */ /* 0x000ee80000300800 */
[----:B------:R-:W-:Y:S04]  /*29ff0*/  STL.64 [R1+0x5e0], R48 ;  /* 0x0005e03001007387 */ /* 0x000fe80000100a00 */
[----:B------:R0:W-:Y:S01]  /*2a000*/  STL.64 [R1+0x2780], R48 ;  /* 0x0027803001007387 */ /* 0x0001e20000100a00 */
[----:B------:R-:W-:-:S03]  /*2a010*/  IMAD.MOV.U32 R45, RZ, RZ, R55 ;  /* 0x000000ffff2d7224 */ /* 0x000fc600078e0037 */
[----:B------:R-:W3:Y:S01]  /*2a020*/  LDL.LU R55, [R1+0x668] ;  /* 0x0006680001377983 */ /* 0x000ee20000300800 */
[----:B------:R-:W-:-:S03]  /*2a030*/  IMAD.MOV.U32 R44, RZ, RZ, R52 ;  /* 0x000000ffff2c7224 */ /* 0x000fc600078e0034 */
        /* <DEDUP_REMOVED lines=8> */
[----:B------:R1:W-:Y:S04]  /*2a0c0*/  STL.64 [R1+0x2788], R38 ;  /* 0x0027882601007387 */ /* 0x0003e80000100a00 */
[----:B------:R-:W-:Y:S04]  /*2a0d0*/  STL.64 [R1+0x610], R42 ;  /* 0x0006102a01007387 */ /* 0x000fe80000100a00 */
[----:B------:R2:W-:Y:S01]  /*2a0e0*/  STL.64 [R1+0x2790], R42 ;  /* 0x0027902a01007387 */ /* 0x0005e20000100a00 */
[----:B0-----:R-:W-:-:S03]  /*2a0f0*/  IMAD.MOV.U32 R37, RZ, RZ, R3 ;  /* 0x000000ffff257224 */ /* 0x001fc600078e0003 */
[----:B------:R-:W-:Y:S01]  /*2a100*/  STL.64 [R1+0x618], R44 ;  /* 0x0006182c01007387 */ /* 0x000fe20000100a00 */
[----:B------:R-:W-:-:S03]  /*2a110*/  IMAD.MOV.U32 R36, RZ, RZ, R6 ;  /* 0x000000ffff247224 */ /* 0x000fc600078e0006 */
[----:B------:R0:W-:Y:S01]  /*2a120*/  STL.64 [R1+0x2798], R44 ;  /* 0x0027982c01007387 */ /* 0x0001e20000100a00 */
[----:B-1----:R-:W-:Y:S02]  /*2a130*/  IMAD.MOV.U32 R40, RZ, RZ, R65 ;  /* 0x000000ffff287224 */ /* 0x002fe400078e0041 */
[----:B------:R-:W-:Y:S02]  /*2a140*/  IMAD.MOV.U32 R41, RZ, RZ, R7 ;  /* 0x000000ffff297224 */ /* 0x000fe400078e0007 */
[----:B------:R-:W-:Y:S02]  /*2a150*/  IMAD.MOV.U32 R35, RZ, RZ, R58 ;  /* 0x000000ffff237224 */ /* 0x000fe400078e003a */
[----:B------:R-:W-:Y:S01]  /*2a160*/  IMAD.MOV.U32 R34, RZ, RZ, R57 ;  /* 0x000000ffff227224 */ /* 0x000fe200078e0039 */
[----:B------:R-:W0:Y:S04]  /*2a170*/  LDL.LU R58, [R1+0x698] ;  /* 0x00069800013a7983 */ /* 0x000e280000300800 */
[----:B------:R-:W3:Y:S04]  /*2a180*/  LDL.LU R57, [R1+0x1b5c] ;  /* 0x001b5c0001397983 */ /* 0x000ee80000300800 */
        /* <DEDUP_REMOVED lines=9> */
[----:B----4-:R-:W-:Y:S01]  /*2a220*/  IMAD.MOV.U32 R46, RZ, RZ, R91 ;  /* 0x000000ffff2e7224 */ /* 0x010fe200078e005b */
[----:B------:R-:W1:Y:S04]  /*2a230*/  LDL.LU R53, [R1+0x6a0] ;  /* 0x0006a00001357983 */ /* 0x000e680000300800 */
[----:B------:R-:W2:Y:S01]  /*2a240*/  LDL.LU R91, [R1+0x1b60] ;  /* 0x001b6000015b7983 */ /* 0x000ea20000300800 */
[----:B---3--:R-:W-:-:S02]  /*2a250*/  IMAD.MOV.U32 R8, RZ, RZ, R63 ;  /* 0x000000ffff087224 */ /* 0x008fc400078e003f */
[----:B------:R-:W-:Y:S01]  /*2a260*/  IMAD.MOV.U32 R9, RZ, RZ, R62 ;  /* 0x000000ffff097224 */ /* 0x000fe200078e003e */
[----:B------:R-:W-:Y:S04]  /*2a270*/  STL.64 [R1+0x650], R32 ;  /* 0x0006502001007387 */ /* 0x000fe80000100a00 */
[----:B------:R-:W-:Y:S04]  /*2a280*/  STL.64 [R1+0x27c0], R32 ;  /* 0x0027c02001007387 */ /* 0x000fe80000100a00 */
[----:B------:R-:W3:Y:S04]  /*2a290*/  LDL.LU R3, [R1+0x6a8] ;  /* 0x0006a80001037983 */ /* 0x000ee80000300800 */
[----:B------:R-:W4:Y:S04]  /*2a2a0*/  LDL.LU R6, [R1+0x1b64] ;  /* 0x001b640001067983 */ /* 0x000f280000300800 */
[----:B------:R0:W-:Y:S04]  /*2a2b0*/  STL.64 [R1+0x660], R8 ;  /* 0x0006600801007387 */ /* 0x0001e80000100a00 */
[----:B------:R-:W3:Y:S04]  /*2a2c0*/  LDL.LU R7, [R1+0x6b0] ;  /* 0x0006b00001077983 */ /* 0x000ee80000300800 */
[----:B------:R-:W3:Y:S01]  /*2a2d0*/  LDL.LU R65, [R1+0x1b68] ;  /* 0x001b680001417983 */ /* 0x000ee20000300800 */
[----:B------:R-:W-:-:S03]  /*2a2e0*/  IMAD.MOV.U32 R49, RZ, RZ, R55 ;  /* 0x000000ffff317224 */ /* 0x000fc600078e0037 */
[----:B------:R-:W3:Y:S01]  /*2a2f0*/  LDL.LU R55, [R1+0x6d0] ;  /* 0x0006d00001377983 */ /* 0x000ee20000300800 */
[----:B------:R-:W-:-:S03]  /*2a300*/  IMAD.MOV.U32 R48, RZ, RZ, R52 ;  /* 0x000000ffff307224 */ /* 0x000fc600078e0034 */
[----:B------:R-:W4:Y:S04]  /*2a310*/  LDL.LU R52, [R1+0x1b2c] ;  /* 0x001b2c0001347983 */ /* 0x000f280000300800 */
[----:B------:R-:W-:Y:S04]  /*2a320*/  STL.64 [R1+0x658], R46 ;  /* 0x0006582e01007387 */ /* 0x000fe80000100a00 */
[----:B------:R0:W-:Y:S04]  /*2a330*/  STL.64 [R1+0x27c8], R46 ;  /* 0x0027c82e01007387 */ /* 0x0001e80000100a00 */
[----:B------:R-:W4:Y:S04]  /*2a340*/  LDL.LU R5, [R1+0x6d8] ;  /* 0x0006d80001057983 */ /* 0x000f280000300800 */
[----:B------:R-:W4:Y:S04]  /*2a350*/  LDL.LU R64, [R1+0x1b30] ;  /* 0x001b300001407983 */ /* 0x000f280000300800 */
[----:B------:R-:W4:Y:S04]  /*2a360*/  LDL.LU R62, [R1+0x6e0] ;  /* 0x0006e000013e7983 */ /* 0x000f280000300800 */
[----:B------:R-:W4:Y:S04]  /*2a370*/  LDL.LU R63, [R1+0x1b34] ;  /* 0x001b3400013f7983 */ /* 0x000f280000300800 */
[----:B------:R-:W-:Y:S01]  /*2a380*/  STL.64 [R1+0x668], R48 ;  /* 0x0006683001007387 */ /* 0x000fe20000100a00 */
[----:B------:R-:W-:-:S03]  /*2a390*/  IMAD.MOV.U32 R39, RZ, RZ, R4 ;  /* 0x000000ffff277224 */ /* 0x000fc600078e0004 */
[----:B------:R0:W-:Y:S01]  /*2a3a0*/  STL.64 [R1+0x27d0], R48 ;  /* 0x0027d03001007387 */ /* 0x0001e20000100a00 */
[----:B------:R-:W-:-:S03]  /*2a3b0*/  IMAD.MOV.U32 R38, RZ, RZ, R61 ;  /* 0x000000ffff267224 */ /* 0x000fc600078e003d */
[----:B------:R-:W4:Y:S04]  /*2a3c0*/  LDL.LU R4, [R1+0x6e8] ;  /* 0x0006e80001047983 */ /* 0x000f280000300800 */
[----:B------:R-:W4:Y:S01]  /*2a3d0*/  LDL.LU R61, [R1+0x1b38] ;  /* 0x001b3800013d7983 */ /* 0x000f220000300800 */
[----:B------:R-:W-:Y:S02]  /*2a3e0*/  IMAD.MOV.U32 R43, RZ, RZ, R60 ;  /* 0x000000ffff2b7224 */ /* 0x000fe400078e003c */
[----:B------:R-:W-:Y:S01]  /*2a3f0*/  IMAD.MOV.U32 R42, RZ, RZ, R59 ;  /* 0x000000ffff2a7224 */ /* 0x000fe200078e003b */
[----:B------:R-:W4:Y:S01]  /*2a400*/  LDL.LU R60, [R1+0x6f0] ;  /* 0x0006f000013c7983 */ /* 0x000f220000300800 */
[----:B0-----:R-:W-:-:S03]  /*2a410*/  IMAD.MOV.U32 R45, RZ, RZ, R58 ;  /* 0x000000ffff2d7224 */ /* 0x001fc600078e003a */
[----:B------:R-:W4:Y:S01]  /*2a420*/  LDL.LU R59, [R1+0x1b3c] ;  /* 0x001b3c00013b7983 */ /* 0x000f220000300800 */
[----:B------:R-:W-:-:S03]  /*2a430*/  IMAD.MOV.U32 R44, RZ, RZ, R57 ;  /* 0x000000ffff2c7224 */ /* 0x000fc600078e0039 */
[----:B------:R-:W4:Y:S04]  /*2a440*/  LDL.LU R58, [R1+0x710] ;  /* 0x00071000013a7983 */ /* 0x000f280000300800 */
[----:B------:R-:W4:Y:S04]  /*2a450*/  LDL.LU R57, [R1+0x1b00] ;  /* 0x001b000001397983 */ /* 0x000f280000300800 */
[----:B------:R-:W-:Y:S04]  /*2a460*/  STL.64 [R1+0x670], R38 ;  /* 0x0006702601007387 */ /* 0x000fe80000100a00 */
[----:B------:R0:W-:Y:S04]  /*2a470*/  STL.64 [R1+0x27d8], R38 ;  /* 0x0027d82601007387 */ /* 0x0001e80000100a00 */
[----:B------:R-:W-:Y:S04]  /*2a480*/  STL.64 [R1+0x690], R42 ;  /* 0x0006902a01007387 */ /* 0x000fe80000100a00 */
[----:B------:R0:W-:Y:S01]  /*2a490*/  STL.64 [R1+0x27e0], R42 ;  /* 0x0027e02a01007387 */ /* 0x0001e20000100a00 */
[----:B-1----:R-:W-:-:S02]  /*2a4a0*/  IMAD.MOV.U32 R37, RZ, RZ, R53 ;  /* 0x000000ffff257224 */ /* 0x002fc400078e0035 */
[----:B--2---:R-:W-:Y:S01]  /*2a4b0*/  IMAD.MOV.U32 R36, RZ, RZ, R91 ;  /* 0x000000ffff247224 */ /* 0x004fe200078e005b */
[----:B------:R-:W2:Y:S04]  /*2a4c0*/  LDL.LU R53, [R1+0x718] ;  /* 0x0007180001357983 */ /* 0x000ea80000300800 */
[----:B------:R-:W2:Y:S04]  /*2a4d0*/  LDL.LU R91, [R1+0x1b04] ;  /* 0x001b0400015b7983 */ /* 0x000ea80000300800 */
[----:B------:R-:W-:Y:S04]  /*2a4e0*/  STL.64 [R1+0x698], R44 ;  /* 0x0006982c01007387 */ /* 0x000fe80000100a00 */
[----:B------:R1:W-:Y:S04]  /*2a4f0*/  STL.64 [R1+0x27e8], R44 ;  /* 0x0027e82c01007387 */ /* 0x0003e80000100a00 */
[----:B------:R-:W-:Y:S04]  /*2a500*/  STL.64 [R1+0x6a0], R36 ;  /* 0x0006a02401007387 */ /* 0x000fe80000100a00 */
[----:B------:R0:W-:Y:S01]  /*2a510*/  STL.64 [R1+0x27f0], R36 ;  /* 0x0027f02401007387 */ /* 0x0001e20000100a00 */
[----:B---3--:R-:W-:-:S03]  /*2a520*/  IMAD.MOV.U32 R31, RZ, RZ, R55 ;  /* 0x000000ffff1f7224 */ /* 0x008fc600078e0037 */
[----:B------:R-:W1:Y:S01]  /*2a530*/  LDL.LU R55, [R1+0x720] ;  /* 0x0007200001377983 */ /* 0x000e620000300800 */
[----:B----4-:R-:W-:Y:S02]  /*2a540*/  IMAD.MOV.U32 R40, RZ, RZ, R6 ;  /* 0x000000ffff287224 */ /* 0x010fe400078e0006 */
[----:B------:R-:W-:Y:S02]  /*2a550*/  IMAD.MOV.U32 R41, RZ, RZ, R3 ;  /* 0x000000ffff297224 */ /* 0x000fe400078e0003 */
[----:B------:R-:W-:Y:S02]  /*2a560*/  IMAD.MOV.U32 R34, RZ, RZ, R65 ;  /* 0x000000ffff227224 */ /* 0x000fe400078e0041 */
[----:B------:R-:W-:Y:S02]  /*2a570*/  IMAD.MOV.U32 R35, RZ, RZ, R7 ;  /* 0x000000ffff237224 */ /* 0x000fe400078e0007 */
[----:B------:R-:W-:Y:S02]  /*2a580*/  IMAD.MOV.U32 R30, RZ, RZ, R52 ;  /* 0x000000ffff1e7224 */ /* 0x000fe400078e0034 */
[----:B------:R-:W3:Y:S04]  /*2a590*/  LDL.LU R52, [R1+0x1b08] ;  /* 0x001b080001347983 */ /* 0x000ee80000300800 */
[----:B------:R-:W-:Y:S04]  /*2a5a0*/  STL.64 [R1+0x6a8], R40 ;  /* 0x0006a82801007387 */ /* 0x000fe80000100a00 */
[----:B------:R4:W-:Y:S04]  /*2a5b0*/  STL.64 [R1+0x27f8], R40 ;  /* 0x0027f82801007387 */ /* 0x0009e80000100a00 */
[----:B------:R-:W-:Y:S04]  /*2a5c0*/  STL.64 [R1+0x6b0], R34 ;  /* 0x0006b02201007387 */ /* 0x000fe80000100a00 */
[----:B------:R0:W-:Y:S01]  /*2a5d0*/  STL.64 [R1+0x2808], R34 ;  /* 0x0028082201007387 */ /* 0x0001e20000100a00 */
[----:B------:R-:W-:-:S02]  /*2a5e0*/  IMAD.MOV.U32 R8, RZ, RZ, R63 ;  /* 0x000000ffff087224 */ /* 0x000fc400078e003f */
[----:B------:R-:W-:Y:S01]  /*2a5f0*/  IMAD.MOV.U32 R9, RZ, RZ, R62 ;  /* 0x000000ffff097224 */ /* 0x000fe200078e003e */
[----:B------:R-:W-:Y:S04]  /*2a600*/  STL.64 [R1+0x6d0], R30 ;  /* 0x0006d01e01007387 */ /* 0x000fe80000100a00 */
[----:B------:R0:W-:Y:S04]  /*2a610*/  STL.64 [R1+0x2810], R30 ;  /* 0x0028101e01007387 */ /* 0x0001e80000100a00 */
[----:B------:R-:W4:Y:S04]  /*2a620*/  LDL.LU R3, [R1+0x728] ;  /* 0x0007280001037983 */ /* 0x000f280000300800 */
[----:B------:R-:W4:Y:S01]  /*2a630*/  LDL.LU R6, [R1+0x1b0c] ;  /* 0x001b0c0001067983 */ /* 0x000f220000300800 */
[----:B------:R-:W-:-:S02]  /*2a640*/  IMAD.MOV.U32 R32, RZ, RZ, R64 ;  /* 0x000000ffff207224 */ /* 0x000fc400078e0040 */
[----:B------:R-:W-:Y:S01]  /*2a650*/  IMAD.MOV.U32 R33, RZ, RZ, R5 ;  /* 0x000000ffff217224 */ /* 0x000fe200078e0005 */
[----:B------:R-:W-:Y:S04]  /*2a660*/  STL.64 [R1+0x6e0], R8 ;  /* 0x0006e00801007387 */ /* 0x000fe80000100a00 */
[----:B------:R-:W4:Y:S04]  /*2a670*/  LDL.LU R62, [R1+0x730] ;  /* 0x00073000013e7983 */ /* 0x000f280000300800 */
[----:B------:R-:W4:Y:S04]  /*2a680*/  LDL.LU R63, [R1+0x1b10] ;  /* 0x001b1000013f7983 */ /* 0x000f280000300800 */
[----:B------:R-:W4:Y:S01]  /*2a690*/  LDL.LU R7, [R1+0x750] ;  /* 0x0007500001077983 */ /* 0x000f220000300800 */
[----:B------:R-:W-:-:S02]  /*2a6a0*/  IMAD.MOV.U32 R46, RZ, RZ, R61 ;  /* 0x000000ffff2e7224 */ /* 0x000fc400078e003d */
[----:B------:R-:W-:Y:S01]  /*2a6b0*/  IMAD.MOV.U32 R47, RZ, RZ, R4 ;  /* 0x000000ffff2f7224 */ /* 0x000fe200078e0004 */
[----:B------:R-:W4:Y:S04]  /*2a6c0*/  LDL.LU R65, [R1+0x1ad4] ;  /* 0x001ad40001417983 */ /* 0x000f280000300800 */
[----:B------:R-:W-:Y:S04]  /*2a6d0*/  STL.64 [R1+0x6d8], R32 ;  /* 0x0006d82001007387 */ /* 0x000fe80000100a00 */
[----:B------:R0:W-:Y:S04]  /*2a6e0*/  STL.64 [R1+0x2818], R32 ;  /* 0x0028182001007387 */ /* 0x0001e80000100a00 */
[----:B------:R-:W4:Y:S04]  /*2a6f0*/  LDL.LU R4, [R1+0x758] ;  /* 0x0007580001047983 */ /* 0x000f280000300800 */
[----:B------:R-:W4:Y:S04]  /*2a700*/  LDL.LU R61, [R1+0x1ad8] ;  /* 0x001ad800013d7983 */ /* 0x000f280000300800 */
[----:B------:R-:W-:Y:S01]  /*2a710*/  STL.64 [R1+0x6e8], R46 ;  /* 0x0006e82e01007387 */ /* 0x000fe20000100a00 */
[----:B------:R-:W-:-:S03]  /*2a720*/  IMAD.MOV.U32 R49, RZ, RZ, R60 ;  /* 0x000000ffff317224 */ /* 0x000fc600078e003c */
[----:B------:R-:W-:Y:S01]  /*2a730*/  STL.64 [R1+0x2820], R46 ;  /* 0x0028202e01007387 */ /* 0x000fe20000100a00 */
[----:B------:R-:W-:-:S03]  /*2a740*/  IMAD.MOV.U32 R48, RZ, RZ, R59 ;  /* 0x000000ffff307224 */ /* 0x000fc600078e003b */
[----:B------:R-:W4:Y:S01]  /*2a750*/  LDL.LU R60, [R1+0x760] ;  /* 0x00076000013c7983 */ /* 0x000f220000300800 */
[----:B0-----:R-:W-:-:S03]  /*2a760*/  IMAD.MOV.U32 R39, RZ, RZ, R58 ;  /* 0x000000ffff277224 */ /* 0x001fc600078e003a */
[----:B------:R-:W4:Y:S01]  /*2a770*/  LDL.LU R59, [R1+0x1adc] ;  /* 0x001adc00013b7983 */ /* 0x000f220000300800 */
[----:B------:R-:W-:-:S03]  /*2a780*/  IMAD.MOV.U32 R38, RZ, RZ, R57 ;  /* 0x000000ffff267224 */ /* 0x000fc600078e0039 */
[----:B------:R-:W4:Y:S04]  /*2a790*/  LDL.LU R58, [R1+0x768] ;  /* 0x00076800013a7983 */ /* 0x000f280000300800 */
[----:B------:R-:W4:Y:S01]  /*2a7a0*/  LDL.LU R57, [R1+0x1ae0] ;  /* 0x001ae00001397983 */ /* 0x000f220000300800 */
[----:B--2---:R-:W-:Y:S02]  /*2a7b0*/  IMAD.MOV.U32 R43, RZ, RZ, R53 ;  /* 0x000000ffff2b7224 */ /* 0x004fe400078e0035 */
[----:B------:R-:W-:Y:S01]  /*2a7c0*/  IMAD.MOV.U32 R42, RZ, RZ, R91 ;  /* 0x000000ffff2a7224 */ /* 0x000fe200078e005b */
[----:B------:R-:W2:Y:S04]  /*2a7d0*/  LDL.LU R53, [R1+0x770] ;  /* 0x0007700001357983 */ /* 0x000ea80000300800 */
[----:B------:R-:W2:Y:S04]  /*2a7e0*/  LDL.LU R91, [R1+0x1ae4] ;  /* 0x001ae400015b7983 */ /* 0x000ea80000300800 */
[----:B------:R-:W-:Y:S04]  /*2a7f0*/  STL.64 [R1+0x6f0], R48 ;  /* 0x0006f03001007387 */ /* 0x000fe80000100a00 */
[----:B------:R0:W-:Y:S04]  /*2a800*/  STL.64 [R1+0x2828], R48 ;  /* 0x0028283001007387 */ /* 0x0001e80000100a00 */
[----:B------:R-:W-:Y:S04]  /*2a810*/  STL.64 [R1+0x710], R38 ;  /* 0x0007102601007387 */ /* 0x000fe80000100a00 */
[----:B------:R-:W-:Y:S04]  /*2a820*/  STL.64 [R1+0x2830], R38 ;  /* 0x0028302601007387 */ /* 0x000fe80000100a00 */
[----:B------:R-:W2:Y:S04]  /*2a830*/  LDL.LU R5, [R1+0x790] ;  /* 0x0007900001057983 */ /* 0x000ea80000300800 */
[----:B------:R-:W2:Y:S01]  /*2a840*/  LDL.LU R64, [R1+0x1aa8] ;  /* 0x001aa80001407983 */ /* 0x000ea20000300800 */
[----:B-1----:R-:W-:-:S03]  /*2a850*/  IMAD.MOV.U32 R45, RZ, RZ, R55 ;  /* 0x000000ffff2d7224 */ /* 0x002fc600078e0037 */
[----:B------:R-:W0:Y:S01]  /*2a860*/  LDL.LU R55, [R1+0x798] ;  /* 0x0007980001377983 */ /* 0x000e220000300800 */
[----:B---3--:R-:W-:-:S03]  /*2a870*/  IMAD.MOV.U32 R44, RZ, RZ, R52 ;  /* 0x000000ffff2c7224 */ /* 0x008fc600078e0034 */
[----:B------:R-:W3:Y:S04]  /*2a880*/  LDL.LU R52, [R1+0x1aac] ;  /* 0x001aac0001347983 */ /* 0x000ee80000300800 */
[----:B------:R-:W-:Y:S04]  /*2a890*/  STL.64 [R1+0x718], R42 ;  /* 0x0007182a01007387 */ /* 0x000fe80000100a00 */
[----:B------:R-:W-:Y:S01]  /*2a8a0*/  STL.64 [R1+0x2838], R42 ;  /* 0x0028382a01007387 */ /* 0x000fe20000100a00 */
[----:B----4-:R-:W-:Y:S02]  /*2a8b0*/  IMAD.MOV.U32 R37, RZ, RZ, R3 ;  /* 0x000000ffff257224 */ /* 0x010fe400078e0003 */
[----:B------:R-:W-:-:S02]  /*2a8c0*/  IMAD.MOV.U32 R36, RZ, RZ, R6 ;  /* 0x000000ffff247224 */ /* 0x000fc400078e0006 */
[----:B------:R-:W-:Y:S02]  /*2a8d0*/  IMAD.MOV.U32 R41, RZ, RZ, R62 ;  /* 0x000000ffff297224 */ /* 0x000fe400078e003e */
[----:B------:R-:W-:Y:S01]  /*2a8e0*/  IMAD.MOV.U32 R40, RZ, RZ, R63 ;  /* 0x000000ffff287224 */ /* 0x000fe200078e003f */
[----:B------:R-:W4:Y:S04]  /*2a8f0*/  LDL.LU R62, [R1+0x7a0] ;  /* 0x0007a000013e7983 */ /* 0x000f280000300800 */
[----:B------:R-:W4:Y:S04]  /*2a900*/  LDL.LU R63, [R1+0x1ab0] ;  /* 0x001ab000013f7983 */ /* 0x000f280000300800 */
[----:B------:R-:W-:Y:S04]  /*2a910*/  STL.64 [R1+0x720], R44 ;  /* 0x0007202c01007387 */ /* 0x000fe80000100a00 */
[----:B------:R-:W-:Y:S04]  /*2a920*/  STL.64 [R1+0x2840], R44 ;  /* 0x0028402c01007387 */ /* 0x000fe80000100a00 */
[----:B------:R-:W-:Y:S01]  /*2a930*/  STL.64 [R1+0x728], R36 ;  /* 0x0007282401007387 */ /* 0x000fe20000100a00 */
[----:B------:R-:W-:-:S02]  /*2a940*/  IMAD.MOV.U32 R28, RZ, RZ, R65 ;  /* 0x000000ffff1c7224 */ /* 0x000fc400078e0041 */
[----:B------:R-:W-:Y:S01]  /*2a950*/  IMAD.MOV.U32 R29, RZ, RZ, R7 ;  /* 0x000000ffff1d7224 */ /* 0x000fe200078e0007 */
[----:B------:R-:W-:Y:S04]  /*2a960*/  STL.64 [R1+0x2850], R36 ;  /* 0x0028502401007387 */ /* 0x000fe80000100a00 */
[----:B------:R-:W-:Y:S04]  /*2a970*/  STL.64 [R1+0x730], R40 ;  /* 0x0007302801007387 */ /* 0x000fe80000100a00 */
[----:B------:R-:W-:Y:S01]  /*2a980*/  STL.64 [R1+0x2858], R40 ;  /* 0x0028582801007387 */ /* 0x000fe20000100a00 */
[----:B------:R-:W-:-:S02]  /*2a990*/  IMAD.MOV.U32 R34, RZ, RZ, R61 ;  /* 0x000000ffff227224 */ /* 0x000fc400078e003d */
[----:B------:R-:W-:Y:S02]  /*2a9a0*/  IMAD.MOV.U32 R35, RZ, RZ, R4 ;  /* 0x000000ffff237224 */ /* 0x000fe400078e0004 */
[----:B------:R-:W4:Y:S04]  /*2a9b0*/  LDL.LU R4, [R1+0x7a8] ;  /* 0x0007a80001047983 */ /* 0x000f280000300800 */
[----:B------:R-:W4:Y:S01]  /*2a9c0*/  LDL.LU R61, [R1+0x1ab4] ;  /* 0x001ab400013d7983 */ /* 0x000f220000300800 */
[----:B------:R-:W-:Y:S02]  /*2a9d0*/  IMAD.MOV.U32 R2, RZ, RZ, R57 ;  /* 0x000000ffff027224 */ /* 0x000fe400078e0039 */
[----:B------:R-:W-:Y:S01]  /*2a9e0*/  IMAD.MOV.U32 R3, RZ, RZ, R58 ;  /* 0x000000ffff037224 */ /* 0x000fe200078e003a */
[----:B------:R-:W-:Y:S04]  /*2a9f0*/  STL.64 [R1+0x750], R28 ;  /* 0x0007501c01007387 */ /* 0x000fe80000100a00 */
[----:B------:R-:W-:Y:S04]  /*2aa00*/  STL.64 [R1+0x2860], R28 ;  /* 0x0028601c01007387 */ /* 0x000fe80000100a00 */
[----:B------:R-:W-:Y:S04]  /*2aa10*/  STL.64 [R1+0x758], R34 ;  /* 0x0007582201007387 */ /* 0x000fe80000100a00 */
[----:B------:R-:W-:Y:S04]  /*2aa20*/  STL.64 [R1+0x2868], R34 ;  /* 0x0028682201007387 */ /* 0x000fe80000100a00 */
[----:B------:R1:W-:Y:S01]  /*2aa30*/  STL.64 [R1+0x768], R2 ;  /* 0x0007680201007387 */ /* 0x0003e20000100a00 */
[----:B------:R-:W-:-:S02]  /*2aa40*/  IMAD.MOV.U32 R31, RZ, RZ, R60 ;  /* 0x000000ffff1f7224 */ /* 0x000fc400078e003c */
[----:B------:R-:W-:Y:S02]  /*2aa50*/  IMAD.MOV.U32 R30, RZ, RZ, R59 ;  /* 0x000000ffff1e7224 */ /* 0x000fe400078e003b */
[----:B--2---:R-:W-:Y:S02]  /*2aa60*/  IMAD.MOV.U32 R33, RZ, RZ, R53 ;  /* 0x000000ffff217224 */ /* 0x004fe400078e0035 */
[----:B------:R-:W-:Y:S01]  /*2aa70*/  IMAD.MOV.U32 R32, RZ, RZ, R91 ;  /* 0x000000ffff207224 */ /* 0x000fe200078e005b */
[----:B------:R-:W2:Y:S04]  /*2aa80*/  LDL.LU R53, [R1+0x7b0] ;  /* 0x0007b00001357983 */ /* 0x000ea80000300800 */
[----:B------:R-:W2:Y:S04]  /*2aa90*/  LDL.LU R91, [R1+0x1ab8] ;  /* 0x001ab800015b7983 */ /* 0x000ea80000300800 */
[----:B------:R-:W2:Y:S04]  /*2aaa0*/  LDL.LU R60, [R1+0x7d0] ;  /* 0x0007d000013c7983 */ /* 0x000ea80000300800 */
[----:B------:R-:W2:Y:S04]  /*2aab0*/  LDL.LU R59, [R1+0x1a7c] ;  /* 0x001a7c00013b7983 */ /* 0x000ea80000300800 */
[----:B------:R-:W2:Y:S04]  /*2aac0*/  LDL.LU R58, [R1+0x7d8] ;  /* 0x0007d800013a7983 */ /* 0x000ea80000300800 */
[----:B------:R-:W2:Y:S04]  /*2aad0*/  LDL.LU R57, [R1+0x1a80] ;  /* 0x001a800001397983 */ /* 0x000ea80000300800 */
[----:B------:R-:W-:Y:S04]  /*2aae0*/  STL.64 [R1+0x760], R30 ;  /* 0x0007601e01007387 */ /* 0x000fe80000100a00 */
[----:B------:R1:W-:Y:S01]  /*2aaf0*/  STL.64 [R1+0x2870], R30 ;  /* 0x0028701e01007387 */ /* 0x0003e20000100a00 */
[----:B0-----:R-:W-:-:S03]  /*2ab00*/  IMAD.MOV.U32 R49, RZ, RZ, R55 ;  /* 0x000000ffff317224 */ /* 0x001fc600078e0037 */
[----:B------:R-:W2:Y:S01]  /*2ab10*/  LDL.LU R55, [R1+0x7e0] ;  /* 0x0007e00001377983 */ /* 0x000ea20000300800 */
[----:B---3--:R-:W-:-:S03]  /*2ab20*/  IMAD.MOV.U32 R48, RZ, RZ, R52 ;  /* 0x000000ffff307224 */ /* 0x008fc600078e0034 */
[----:B------:R-:W3:Y:S04]  /*2ab30*/  LDL.LU R52, [R1+0x1a84] ;  /* 0x001a840001347983 */ /* 0x000ee80000300800 */
[----:B------:R-:W-:Y:S04]  /*2ab40*/  STL.64 [R1+0x770], R32 ;  /* 0x0007702001007387 */ /* 0x000fe80000100a00 */
[----:B------:R0:W-:Y:S04]  /*2ab50*/  STL.64 [R1+0x2878], R32 ;  /* 0x0028782001007387 */ /* 0x0001e80000100a00 */
[----:B-1----:R-:W3:Y:S01]  /*2ab60*/  LDL.LU R3, [R1+0x7e8] ;  /* 0x0007e80001037983 */ /* 0x002ee20000300800 */
[----:B------:R-:W-:-:S02]  /*2ab70*/  IMAD.MOV.U32 R46, RZ, RZ, R64 ;  /* 0x000000ffff2e7224 */ /* 0x000fc400078e0040 */
[----:B------:R-:W-:Y:S01]  /*2ab80*/  IMAD.MOV.U32 R47, RZ, RZ, R5 ;  /* 0x000000ffff2f7224 */ /* 0x000fe200078e0005 */
[----:B------:R-:W3:Y:S04]  /*2ab90*/  LDL.LU R6, [R1+0x1a88] ;  /* 0x001a880001067983 */ /* 0x000ee80000300800 */
[----:B------:R-:W3:Y:S04]  /*2aba0*/  LDL.LU R7, [R1+0x7f0] ;  /* 0x0007f00001077983 */ /* 0x000ee80000300800 */
[----:B------:R-:W3:Y:S04]  /*2abb0*/  LDL.LU R65, [R1+0x1a8c] ;  /* 0x001a8c0001417983 */ /* 0x000ee80000300800 */
[----:B------:R-:W-:Y:S04]  /*2abc0*/  STL.64 [R1+0x790], R46 ;  /* 0x0007902e01007387 */ /* 0x000fe80000100a00 */
[----:B------:R1:W-:Y:S04]  /*2abd0*/  STL.64 [R1+0x2880], R46 ;  /* 0x0028802e01007387 */ /* 0x0003e80000100a00 */
[----:B------:R-:W-:Y:S04]  /*2abe0*/  STL.64 [R1+0x798], R48 ;  /* 0x0007983001007387 */ /* 0x000fe80000100a00 */
[----:B------:R-:W-:Y:S04]  /*2abf0*/  STL.64 [R1+0x2888], R48 ;  /* 0x0028883001007387 */ /* 0x000fe80000100a00 */
[----:B------:R-:W3:Y:S04]  /*2ac00*/  LDL.LU R5, [R1+0x810] ;  /* 0x0008100001057983 */ /* 0x000ee80000300800 */
[----:B------:R-:W3:Y:S01]  /*2ac10*/  LDL.LU R64, [R1+0x1a50] ;  /* 0x001a500001407983 */ /* 0x000ee20000300800 */
[----:B----4-:R-:W-:-:S02]  /*2ac20*/  IMAD.MOV.U32 R38, RZ, RZ, R63 ;  /* 0x000000ffff267224 */ /* 0x010fc400078e003f */
[----:B------:R-:W-:Y:S02]  /*2ac30*/  IMAD.MOV.U32 R39, RZ, RZ, R62 ;  /* 0x000000ffff277224 */ /* 0x000fe400078e003e */
[----:B------:R-:W4:Y:S04]  /*2ac40*/  LDL.LU R62, [R1+0x818] ;  /* 0x00081800013e7983 */ /* 0x000f280000300800 */
[----:B------:R-:W4:Y:S01]  /*2ac50*/  LDL.LU R63, [R1+0x1a54] ;  /* 0x001a5400013f7983 */ /* 0x000f220000300800 */
[----:B------:R-:W-:Y:S02]  /*2ac60*/  IMAD.MOV.U32 R43, RZ, RZ, R4 ;  /* 0x000000ffff2b7224 */ /* 0x000fe400078e0004 */
[----:B------:R-:W-:Y:S01]  /*2ac70*/  IMAD.MOV.U32 R42, RZ, RZ, R61 ;  /* 0x000000ffff2a7224 */ /* 0x000fe200078e003d */
[----:B------:R-:W0:Y:S04]  /*2ac80*/  LDL.LU R4, [R1+0x820] ;  /* 0x0008200001047983 */ /* 0x000e280000300800 */
[----:B------:R-:W4:Y:S04]  /*2ac90*/  LDL.LU R61, [R1+0x1a58] ;  /* 0x001a5800013d7983 */ /* 0x000f280000300800 */
[----:B------:R-:W-:Y:S04]  /*2aca0*/  STL.64 [R1+0x7a0], R38 ;  /* 0x0007a02601007387 */ /* 0x000fe80000100a00 */
[----:B------:R-:W-:Y:S01]  /*2acb0*/  STL.64 [R1+0x2898], R38 ;  /* 0x0028982601007387 */ /* 0x000fe20000100a00 */
[----:B--2---:R-:W-:-:S02]  /*2acc0*/  IMAD.MOV.U32 R45, RZ, RZ, R53 ;  /* 0x000000ffff2d7224 */ /* 0x004fc400078e0035 */
[----:B------:R-:W-:Y:S01]  /*2acd0*/  IMAD.MOV.U32 R44, RZ, RZ, R91 ;  /* 0x000000ffff2c7224 */ /* 0x000fe200078e005b */
[----:B------:R-:W1:Y:S04]  /*2ace0*/  LDL.LU R53, [R1+0x828] ;  /* 0x0008280001357983 */ /* 0x000e680000300800 */
[----:B------:R-:W2:Y:S01]  /*2acf0*/  LDL.LU R91, [R1+0x1a5c] ;  /* 0x001a5c00015b7983 */ /* 0x000ea20000300800 */
[----:B------:R-:W-:Y:S02]  /*2ad00*/  IMAD.MOV.U32 R26, RZ, RZ, R59 ;  /* 0x000000ffff1a7224 */ /* 0x000fe400078e003b */
[----:B------:R-:W-:Y:S01]  /*2ad10*/  IMAD.MOV.U32 R27, RZ, RZ, R60 ;  /* 0x000000ffff1b7224 */ /* 0x000fe200078e003c */
[----:B------:R-:W-:Y:S04]  /*2ad20*/  STL.64 [R1+0x7a8], R42 ;  /* 0x0007a82a01007387 */ /* 0x000fe80000100a00 */
[----:B------:R-:W-:Y:S04]  /*2ad30*/  STL.64 [R1+0x28a0], R42 ;  /* 0x0028a02a01007387 */ /* 0x000fe80000100a00 */
[----:B------:R-:W-:Y:S04]  /*2ad40*/  STL.64 [R1+0x7b0], R44 ;  /* 0x0007b02c01007387 */ /* 0x000fe80000100a00 */
[----:B------:R-:W-:Y:S04]  /*2ad50*/  STL.64 [R1+0x28a8], R44 ;  /* 0x0028a82c01007387 */ /* 0x000fe80000100a00 */
[----:B------:R-:W-:Y:S04]  /*2ad60*/  STL.64 [R1+0x7d0], R26 ;  /* 0x0007d01a01007387 */ /* 0x000fe80000100a00 */
[----:B------:R-:W-:Y:S04]  /*2ad70*/  STL.64 [R1+0x28b0], R26 ;  /* 0x0028b01a01007387 */ /* 0x000fe80000100a00 */
[----:B------:R-:W2:Y:S01]  /*2ad80*/  LDL.LU R60, [R1+0x830] ;  /* 0x00083000013c7983 */ /* 0x000ea20000300800 */
[----:B------:R-:W-:-:S03]  /*2ad90*/  IMAD.MOV.U32 R37, RZ, RZ, R58 ;  /* 0x000000ffff257224 */ /* 0x000fc600078e003a */
[----:B------:R-:W2:Y:S01]  /*2ada0*/  LDL.LU R59, [R1+0x1a60] ;  /* 0x001a6000013b7983 */ /* 0x000ea20000300800 */
[----:B------:R-:W-:-:S03]  /*2adb0*/  IMAD.MOV.U32 R36, RZ, RZ, R57 ;  /* 0x000000ffff247224 */ /* 0x000fc600078e0039 */
[----:B------:R-:W2:Y:S01]  /*2adc0*/  LDL.LU R58, [R1+0x850] ;  /* 0x00085000013a7983 */ /* 0x000ea20000300800 */
[----:B------:R-:W-:-:S03]  /*2add0*/  IMAD.MOV.U32 R41, RZ, RZ, R55 ;  /* 0x000000ffff297224 */ /* 0x000fc600078e0037 */
[----:B------:R-:W2:Y:S04]  /*2ade0*/  LDL.LU R57, [R1+0x1a24] ;  /* 0x001a240001397983 */ /* 0x000ea80000300800 */
[----:B------:R-:W2:Y:S01]  /*2adf0*/  LDL.LU R55, [R1+0x858] ;  /* 0x0008580001377983 */ /* 0x000ea20000300800 */
[----:B---3--:R-:W-:-:S03]  /*2ae00*/  IMAD.MOV.U32 R40, RZ, RZ, R52 ;  /* 0x000000ffff287224 */ /* 0x008fc600078e0034 */
[----:B------:R-:W3:Y:S01]  /*2ae10*/  LDL.LU R52, [R1+0x1a28] ;  /* 0x001a280001347983 */ /* 0x000ee20000300800 */
[----:B------:R-:W-:-:S03]  /*2ae20*/  IMAD.MOV.U32 R29, RZ, RZ, R3 ;  /* 0x000000ffff1d7224 */ /* 0x000fc600078e0003 */
[----:B------:R-:W-:Y:S01]  /*2ae30*/  STL.64 [R1+0x7d8], R36 ;  /* 0x0007d82401007387 */ /* 0x000fe20000100a00 */
[----:B------:R-:W-:Y:S02]  /*2ae40*/  IMAD.MOV.U32 R3, RZ, RZ, R7 ;  /* 0x000000ffff037224 */ /* 0x000fe400078e0007 */
[----:B------:R-:W-:Y:S02]  /*2ae50*/  IMAD.MOV.U32 R28, RZ, RZ, R6 ;  /* 0x000000ffff1c7224 */ /* 0x000fe400078e0006 */
[----:B------:R-:W-:Y:S01]  /*2ae60*/  IMAD.MOV.U32 R2, RZ, RZ, R65 ;  /* 0x000000ffff027224 */ /* 0x000fe200078e0041 */
[----:B------:R-:W-:Y:S04]  /*2ae70*/  STL.64 [R1+0x28b8], R36 ;  /* 0x0028b82401007387 */ /* 0x000fe80000100a00 */
[----:B------:R-:W-:Y:S04]  /*2ae80*/  STL.64 [R1+0x7e0], R40 ;  /* 0x0007e02801007387 */ /* 0x000fe80000100a00 */
[----:B------:R-:W-:Y:S04]  /*2ae90*/  STL.64 [R1+0x28c0], R40 ;  /* 0x0028c02801007387 */ /* 0x000fe80000100a00 */
[----:B------:R0:W-:Y:S04]  /*2aea0*/  STL.64 [R1+0x7f0], R2 ;  /* 0x0007f00201007387 */ /* 0x0001e80000100a00 */
[----:B------:R-:W-:Y:S01]  /*2aeb0*/  STL.64 [R1+0x7e8], R28 ;  /* 0x0007e81c01007387 */ /* 0x000fe20000100a00 */
[----:B------:R-:W-:-:S03]  /*2aec0*/  IMAD.MOV.U32 R35, RZ, RZ, R5 ;  /* 0x000000ffff237224 */ /* 0x000fc600078e0005 */
[----:B------:R0:W-:Y:S01]  /*2aed0*/  STL.64 [R1+0x28c8], R28 ;  /* 0x0028c81c01007387 */ /* 0x0001e20000100a00 */
[----:B------:R-:W-:-:S03]  /*2aee0*/  IMAD.MOV.U32 R34, RZ, RZ, R64 ;  /* 0x000000ffff227224 */ /* 0x000fc600078e0040 */
[----:B------:R-:W3:Y:S04]  /*2aef0*/  LDL.LU R5, [R1+0x860] ;  /* 0x0008600001057983 */ /* 0x000ee80000300800 */
[----:B------:R-:W3:Y:S01]  /*2af00*/  LDL.LU R64, [R1+0x1a2c] ;  /* 0x001a2c0001407983 */ /* 0x000ee20000300800 */
[----:B----4-:R-:W-:-:S03]  /*2af10*/  IMAD.MOV.U32 R31, RZ, RZ, R62 ;  /* 0x000000ffff1f7224 */ /* 0x010fc600078e003e */
[----:B------:R-:W-:Y:S04]  /*2af20*/  STL.64 [R1+0x810], R34 ;  /* 0x0008102201007387 */ /* 0x000fe80000100a00 */
[----:B------:R4:W-:Y:S01]  /*2af30*/  STL.64 [R1+0x28d0], R34 ;  /* 0x0028d02201007387 */ /* 0x0009e20000100a00 */
[----:B------:R-:W-:-:S03]  /*2af40*/  IMAD.MOV.U32 R30, RZ, RZ, R63 ;  /* 0x000000ffff1e7224 */ /* 0x000fc600078e003f */
[----:B------:R-:W4:Y:S01]  /*2af50*/  LDL.LU R62, [R1+0x868] ;  /* 0x00086800013e7983 */ /* 0x000f220000300800 */
[----:B0-----:R-:W-:-:S03]  /*2af60*/  IMAD.MOV.U32 R33, RZ, RZ, R4 ;  /* 0x000000ffff217224 */ /* 0x001fc600078e0004 */
[----:B------:R-:W4:Y:S01]  /*2af70*/  LDL.LU R63, [R1+0x1a30] ;  /* 0x001a3000013f7983 */ /* 0x000f220000300800 */
[----:B------:R-:W-:-:S03]  /*2af80*/  IMAD.MOV.U32 R32, RZ, RZ, R61 ;  /* 0x000000ffff207224 */ /* 0x000fc600078e003d */
[----:B------:R-:W4:Y:S04]  /*2af90*/  LDL.LU R4, [R1+0x870] ;  /* 0x0008700001047983 */ /* 0x000f280000300800 */
[----:B------:R-:W4:Y:S01]  /*2afa0*/  LDL.LU R61, [R1+0x1a34] ;  /* 0x001a3400013d7983 */ /* 0x000f220000300800 */
[----:B-1----:R-:W-:Y:S02]  /*2afb0*/  IMAD.MOV.U32 R47, RZ, RZ, R53 ;  /* 0x000000ffff2f7224 */ /* 0x002fe400078e0035 */
[----:B--2---:R-:W-:Y:S01]  /*2afc0*/  IMAD.MOV.U32 R46, RZ, RZ, R91 ;  /* 0x000000ffff2e7224 */ /* 0x004fe200078e005b */
[----:B------:R-:W2:Y:S04]  /*2afd0*/  LDL.LU R53, [R1+0x890] ;  /* 0x0008900001357983 */ /* 0x000ea80000300800 */
[----:B------:R-:W2:Y:S04]  /*2afe0*/  LDL.LU R91, [R1+0x19f8] ;  /* 0x0019f800015b7983 */ /* 0x000ea80000300800 */
[----:B------:R-:W-:Y:S04]  /*2aff0*/  STL.64 [R1+0x818], R30 ;  /* 0x0008181e01007387 */ /* 0x000fe80000100a00 */
[----:B------:R0:W-:Y:S04]  /*2b000*/  STL.64 [R1+0x28e8], R30 ;  /* 0x0028e81e01007387 */ /* 0x0001e80000100a00 */
[----:B------:R-:W-:Y:S04]  /*2b010*/  STL.64 [R1+0x820], R32 ;  /* 0x0008202001007387 */ /* 0x000fe80000100a00 */
[----:B------:R1:W-:Y:S04]  /*2b020*/  STL.64 [R1+0x28f0], R32 ;  /* 0x0028f02001007387 */ /* 0x0003e80000100a00 */
[----:B------:R-:W-:Y:S04]  /*2b030*/  STL.64 [R1+0x828], R46 ;  /* 0x0008282e01007387 */ /* 0x000fe80000100a00 */
[----:B------:R0:W-:Y:S04]  /*2b040*/  STL.64 [R1+0x28f8], R46 ;  /* 0x0028f82e01007387 */ /* 0x0001e80000100a00 */
[----:B------:R-:W2:Y:S04]  /*2b050*/  LDL.LU R3, [R1+0x898] ;  /* 0x0008980001037983 */ /* 0x000ea80000300800 */
[----:B------:R-:W2:Y:S04]  /*2b060*/  LDL.LU R6, [R1+0x19fc] ;  /* 0x0019fc0001067983 */ /* 0x000ea80000300800 */
[----:B------:R-:W2:Y:S01]  /*2b070*/  LDL.LU R7, [R1+0x8a0] ;  /* 0x0008a00001077983 */ /* 0x000ea20000300800 */
[----:B------:R-:W-:-:S03]  /*2b080*/  IMAD.MOV.U32 R49, RZ, RZ, R60 ;  /* 0x000000ffff317224 */ /* 0x000fc600078e003c */
        /* <DEDUP_REMOVED lines=11> */
[----:B------:R-:W3:Y:S04]  /*2b140*/  LDL.LU R52, [R1+0x19cc] ;  /* 0x0019cc0001347983 */ /* 0x000ee80000300800 */
[----:B------:R-:W-:Y:S04]  /*2b150*/  STL.64 [R1+0x830], R48 ;  /* 0x0008303001007387 */ /* 0x000fe80000100a00 */
[----:B------:R-:W-:Y:S04]  /*2b160*/  STL.64 [R1+0x2900], R48 ;  /* 0x0029003001007387 */ /* 0x000fe80000100a00 */
[----:B------:R-:W-:Y:S04]  /*2b170*/  STL.64 [R1+0x850], R24 ;  /* 0x0008501801007387 */ /* 0x000fe80000100a00 */
[----:B------:R-:W-:Y:S04]  /*2b180*/  STL.64 [R1+0x2908], R24 ;  /* 0x0029081801007387 */ /* 0x000fe80000100a00 */
[----:B------:R-:W-:Y:S04]  /*2b190*/  STL.64 [R1+0x858], R38 ;  /* 0x0008582601007387 */ /* 0x000fe80000100a00 */
[----:B------:R-:W-:Y:S01]  /*2b1a0*/  STL.64 [R1+0x2910], R38 ;  /* 0x0029102601007387 */ /* 0x000fe20000100a00 */
[----:B------:R-:W-:-:S02]  /*2b1b0*/  IMAD.MOV.U32 R43, RZ, RZ, R5 ;  /* 0x000000ffff2b7224 */ /* 0x000fc400078e0005 */
[----:B------:R-:W-:-:S05]  /*2b1c0*/  IMAD.MOV.U32 R42, RZ, RZ, R64 ;  /* 0x000000ffff2a7224 */ /* 0x000fca00078e0040 */
[----:B------:R-:W-:Y:S04]  /*2b1d0*/  STL.64 [R1+0x860], R42 ;  /* 0x0008602a01007387 */ /* 0x000fe80000100a00 */
[----:B------:R-:W-:Y:S04]  /*2b1e0*/  STL.64 [R1+0x2918], R42 ;  /* 0x0029182a01007387 */ /* 0x000fe80000100a00 */
[----:B------:R-:W3:Y:S01]  /*2b1f0*/  LDL.LU R5, [R1+0x8d8] ;  /* 0x0008d80001057983 */ /* 0x000ee20000300800 */
[----:B----4-:R-:W-:-:S03]  /*2b200*/  IMAD.MOV.U32 R45, RZ, RZ, R62 ;  /* 0x000000ffff2d7224 */ /* 0x010fc600078e003e */
[----:B------:R-:W4:Y:S01]  /*2b210*/  LDL.LU R64, [R1+0x19d0] ;  /* 0x0019d00001407983 */ /* 0x000f220000300800 */
[----:B------:R-:W-:-:S03]  /*2b220*/  IMAD.MOV.U32 R44, RZ, RZ, R63 ;  /* 0x000000ffff2c7224 */ /* 0x000fc600078e003f */
[----:B------:R-:W0:Y:S01]  /*2b230*/  LDL.LU R62, [R1+0x8e0] ;  /* 0x0008e000013e7983 */ /* 0x000e220000300800 */
[----:B------:R-:W-:-:S03]  /*2b240*/  IMAD.MOV.U32 R27, RZ, RZ, R4 ;  /* 0x000000ffff1b7224 */ /* 0x000fc600078e0004 */
[----:B------:R-:W4:Y:S01]  /*2b250*/  LDL.LU R63, [R1+0x19d4] ;  /* 0x0019d400013f7983 */ /* 0x000f220000300800 */
[----:B------:R-:W-:-:S03]  /*2b260*/  IMAD.MOV.U32 R26, RZ, RZ, R61 ;  /* 0x000000ffff1a7224 */ /* 0x000fc600078e003d */
[----:B------:R-:W4:Y:S04]  /*2b270*/  LDL.LU R4, [R1+0x8e8] ;  /* 0x0008e80001047983 */ /* 0x000f280000300800 */
[----:B------:R-:W1:Y:S01]  /*2b280*/  LDL.LU R61, [R1+0x19d8] ;  /* 0x0019d800013d7983 */ /* 0x000e620000300800 */
[----:B--2---:R-:W-:Y:S02]  /*2b290*/  IMAD.MOV.U32 R37, RZ, RZ, R53 ;  /* 0x000000ffff257224 */ /* 0x004fe400078e0035 */
[----:B------:R-:W-:Y:S01]  /*2b2a0*/  IMAD.MOV.U32 R36, RZ, RZ, R91 ;  /* 0x000000ffff247224 */ /* 0x000fe200078e005b */
[----:B------:R-:W2:Y:S04]  /*2b2b0*/  LDL.LU R53, [R1+0x8f0] ;  /* 0x0008f00001357983 */ /* 0x000ea80000300800 */
[----:B------:R-:W2:Y:S04]  /*2b2c0*/  LDL.LU R91, [R1+0x19dc] ;  /* 0x0019dc00015b7983 */ /* 0x000ea80000300800 */
[----:B------:R-:W-:Y:S04]  /*2b2d0*/  STL.64 [R1+0x868], R44 ;  /* 0x0008682c01007387 */ /* 0x000fe80000100a00 */
[----:B------:R-:W-:Y:S04]  /*2b2e0*/  STL.64 [R1+0x2920], R44 ;  /* 0x0029202c01007387 */ /* 0x000fe80000100a00 */
[----:B------:R-:W-:Y:S01]  /*2b2f0*/  STL.64 [R1+0x870], R26 ;  /* 0x0008701a01007387 */ /* 0x000fe20000100a00 */
[----:B------:R-:W-:-:S03]  /*2b300*/  IMAD.MOV.U32 R2, RZ, RZ, R6 ;  /* 0x000000ffff027224 */ /* 0x000fc600078e0006 */
[----:B------:R-:W-:Y:S04]  /*2b310*/  STL.64 [R1+0x2938], R26 ;  /* 0x0029381a01007387 */ /* 0x000fe80000100a00 */
[----:B------:R0:W-:Y:S04]  /*2b320*/  STL.64 [R1+0x898], R2 ;  /* 0x0008980201007387 */ /* 0x0001e80000100a00 */
[----:B------:R-:W-:Y:S04]  /*2b330*/  STL.64 [R1+0x890], R36 ;  /* 0x0008902401007387 */ /* 0x000fe80000100a00 */
[----:B------:R0:W-:Y:S01]  /*2b340*/  STL.64 [R1+0x2940], R36 ;  /* 0x0029402401007387 */ /* 0x0001e20000100a00 */
[----:B------:R-:W-:-:S02]  /*2b350*/  IMAD.MOV.U32 R29, RZ, RZ, R60 ;  /* 0x000000ffff1d7224 */ /* 0x000fc400078e003c */
[----:B------:R-:W-:Y:S01]  /*2b360*/  IMAD.MOV.U32 R28, RZ, RZ, R59 ;  /* 0x000000ffff1c7224 */ /* 0x000fe200078e003b */
        /* <DEDUP_REMOVED lines=10> */
[----:B------:R-:W-:Y:S02]  /*2b410*/  IMAD.MOV.U32 R40, RZ, RZ, R65 ;  /* 0x000000ffff287224 */ /* 0x000fe400078e0041 */
[----:B------:R-:W-:-:S05]  /*2b420*/  IMAD.MOV.U32 R41, RZ, RZ, R7 ;  /* 0x000000ffff297224 */ /* 0x000fca00078e0007 */
[----:B------:R-:W-:Y:S04]  /*2b430*/  STL.64 [R1+0x8a0], R40 ;  /* 0x0008a02801007387 */ /* 0x000fe80000100a00 */
[----:B------:R0:W-:Y:S04]  /*2b440*/  STL.64 [R1+0x2948], R40 ;  /* 0x0029482801007387 */ /* 0x0001e80000100a00 */
        /* <DEDUP_REMOVED lines=8> */
[----:B------:R-:W-:-:S02]  /*2b4d0*/  IMAD.MOV.U32 R85, RZ, RZ, R5 ;  /* 0x000000ffff557224 */ /* 0x000fc400078e0005 */
[----:B----4-:R-:W-:Y:S01]  /*2b4e0*/  IMAD.MOV.U32 R84, RZ, RZ, R64 ;  /* 0x000000ffff547224 */ /* 0x010fe200078e0040 */
[----:B------:R-:W4:Y:S01]  /*2b4f0*/  LDL.LU R5, [R1+0x930] ;  /* 0x0009300001057983 */ /* 0x000f220000300800 */
[----:B0-----:R-:W-:-:S03]  /*2b500*/  IMAD.MOV.U32 R31, RZ, RZ, R62 ;  /* 0x000000ffff1f7224 */ /* 0x001fc600078e003e */
[----:B------:R-:W4:Y:S01]  /*2b510*/  LDL.LU R64, [R1+0x19b0] ;  /* 0x0019b00001407983 */ /* 0x000f220000300800 */
[----:B------:R-:W-:-:S03]  /*2b520*/  IMAD.MOV.U32 R30, RZ, RZ, R63 ;  /* 0x000000ffff1e7224 */ /* 0x000fc600078e003f */
[----:B------:R-:W4:Y:S04]  /*2b530*/  LDL.LU R62, [R1+0x950] ;  /* 0x00095000013e7983 */ /* 0x000f280000300800 */
[----:B------:R-:W4:Y:S01]  /*2b540*/  LDL.LU R63, [R1+0x1974] ;  /* 0x00197400013f7983 */ /* 0x000f220000300800 */
[----:B-1----:R-:W-:Y:S02]  /*2b550*/  IMAD.MOV.U32 R32, RZ, RZ, R61 ;  /* 0x000000ffff207224 */ /* 0x002fe400078e003d */
[----:B------:R-:W-:Y:S02]  /*2b560*/  IMAD.MOV.U32 R33, RZ, RZ, R4 ;  /* 0x000000ffff217224 */ /* 0x000fe400078e0004 */
[----:B--2---:R-:W-:Y:S02]  /*2b570*/  IMAD.MOV.U32 R47, RZ, RZ, R53 ;  /* 0x000000ffff2f7224 */ /* 0x004fe400078e0035 */
[----:B------:R-:W-:Y:S01]  /*2b580*/  IMAD.MOV.U32 R46, RZ, RZ, R91 ;  /* 0x000000ffff2e7224 */ /* 0x000fe200078e005b */
        /* <DEDUP_REMOVED lines=12> */
[----:B------:R-:W2:Y:S04]  /*2b650*/  LDL.LU R4, [R1+0x968] ;  /* 0x0009680001047983 */ /* 0x000ea80000300800 */
[----:B------:R-:W2:Y:S01]  /*2b660*/  LDL.LU R61, [R1+0x1980] ;  /* 0x00198000013d7983 */ /* 0x000ea20000300800 */
[----:B------:R-:W-:-:S03]  /*2b670*/  IMAD.MOV.U32 R49, RZ, RZ, R60 ;  /* 0x000000ffff317224 */ /* 0x000fc600078e003c */
[----:B------:R-:W2:Y:S01]  /*2b680*/  LDL.LU R60, [R1+0x970] ;  /* 0x00097000013c7983 */ /* 0x000ea20000300800 */
[----:B------:R-:W-:-:S03]  /*2b690*/  IMAD.MOV.U32 R48, RZ, RZ, R59 ;  /* 0x000000ffff307224 */ /* 0x000fc600078e003b */
[----:B------:R-:W2:Y:S01]  /*2b6a0*/  LDL.LU R59, [R1+0x1984] ;  /* 0x00198400013b7983 */ /* 0x000ea20000300800 */
[----:B------:R-:W-:Y:S02]  /*2b6b0*/  IMAD.MOV.U32 R25, RZ, RZ, R58 ;  /* 0x000000ffff197224 */ /* 0x000fe400078e003a */
[----:B------:R-:W-:Y:S01]  /*2b6c0*/  IMAD.MOV.U32 R24, RZ, RZ, R57 ;  /* 0x000000ffff187224 */ /* 0x000fe200078e0039 */
[----:B------:R-:W2:Y:S01]  /*2b6d0*/  LDL.LU R58, [R1+0x990] ;  /* 0x00099000013a7983 */ /* 0x000ea20000300800 */
[----:B------:R-:W-:-:S03]  /*2b6e0*/  IMAD.MOV.U32 R39, RZ, RZ, R55 ;  /* 0x000000ffff277224 */ /* 0x000fc600078e0037 */
[----:B------:R-:W2:Y:S04]  /*2b6f0*/  LDL.LU R57, [R1+0x1948] ;  /* 0x0019480001397983 */ /* 0x000ea80000300800 */
[----:B------:R-:W2:Y:S01]  /*2b700*/  LDL.LU R55, [R1+0x998] ;  /* 0x0009980001377983 */ /* 0x000ea20000300800 */
[----:B---3--:R-:W-:-:S03]  /*2b710*/  IMAD.MOV.U32 R38, RZ, RZ, R52 ;  /* 0x000000ffff267224 */ /* 0x008fc600078e0034 */
        /* <DEDUP_REMOVED lines=8> */
[----:B------:R-:W-:-:S05]  /*2b7a0*/  IMAD.MOV.U32 R42, RZ, RZ, R65 ;  /* 0x000000ffff2a7224 */ /* 0x000fca00078e0041 */
[----:B------:R-:W-:Y:S04]  /*2b7b0*/  STL.64 [R1+0x928], R42 ;  /* 0x0009282a01007387 */ /* 0x000fe80000100a00 */
[----:B------:R0:W-:Y:S04]  /*2b7c0*/  STL.64 [R1+0x29b0], R42 ;  /* 0x0029b02a01007387 */ /* 0x0001e80000100a00 */
[----:B------:R-:W3:Y:S04]  /*2b7d0*/  LDL.LU R7, [R1+0x9a0] ;  /* 0x0009a00001077983 */ /* 0x000ee80000300800 */
[----:B------:R-:W3:Y:S01]  /*2b7e0*/  LDL.LU R65, [R1+0x1950] ;  /* 0x0019500001417983 */ /* 0x000ee20000300800 */
[----:B----4-:R-:W-:-:S02]  /*2b7f0*/  IMAD.MOV.U32 R45, RZ, RZ, R5 ;  /* 0x000000ffff2d7224 */ /* 0x010fc400078e0005 */
[----:B------:R-:W-:Y:S01]  /*2b800*/  IMAD.MOV.U32 R44, RZ, RZ, R64 ;  /* 0x000000ffff2c7224 */ /* 0x000fe200078e0040 */
[----:B------:R-:W4:Y:S01]  /*2b810*/  LDL.LU R5, [R1+0x9a8] ;  /* 0x0009a80001057983 */ /* 0x000f220000300800 */
[----:B------:R-:W-:-:S03]  /*2b820*/  IMAD.MOV.U32 R21, RZ, RZ, R62 ;  /* 0x000000ffff157224 */ /* 0x000fc600078e003e */
[----:B------:R-:W4:Y:S01]  /*2b830*/  LDL.LU R64, [R1+0x1954] ;  /* 0x0019540001407983 */ /* 0x000f220000300800 */
[----:B------:R-:W-:-:S03]  /*2b840*/  IMAD.MOV.U32 R20, RZ, RZ, R63 ;  /* 0x000000ffff147224 */ /* 0x000fc600078e003f */
[----:B------:R-:W0:Y:S04]  /*2b850*/  LDL.LU R62, [R1+0x9b0] ;  /* 0x0009b000013e7983 */ /* 0x000e280000300800 */
[----:B------:R-:W4:Y:S01]  /*2b860*/  LDL.LU R63, [R1+0x1958] ;  /* 0x00195800013f7983 */ /* 0x000f220000300800 */
[----:B--2---:R-:W-:Y:S02]  /*2b870*/  IMAD.MOV.U32 R83, RZ, RZ, R53 ;  /* 0x000000ffff537224 */ /* 0x004fe400078e0035 */
[----:B------:R-:W-:Y:S01]  /*2b880*/  IMAD.MOV.U32 R82, RZ, RZ, R91 ;  /* 0x000000ffff527224 */ /* 0x000fe200078e005b */
[----:B------:R-:W2:Y:S04]  /*2b890*/  LDL.LU R53, [R1+0x9d0] ;  /* 0x0009d00001357983 */ /* 0x000ea80000300800 */
[----:B------:R-:W2:Y:S04]  /*2b8a0*/  LDL.LU R91, [R1+0x191c] ;  /* 0x00191c00015b7983 */ /* 0x000ea80000300800 */
[----:B------:R-:W-:Y:S04]  /*2b8b0*/  STL.64 [R1+0x930], R44 ;  /* 0x0009302c01007387 */ /* 0x000fe80000100a00 */
[----:B------:R0:W-:Y:S01]  /*2b8c0*/  STL.64 [R1+0x29c8], R44 ;  /* 0x0029c82c01007387 */ /* 0x0001e20000100a00 */
[----:B------:R-:W-:-:S02]  /*2b8d0*/  IMAD.MOV.U32 R2, RZ, RZ, R6 ;  /* 0x000000ffff027224 */ /* 0x000fc400078e0006 */
[----:B------:R-:W-:-:S03]  /*2b8e0*/  IMAD.MOV.U32 R27, RZ, RZ, R4 ;  /* 0x000000ffff1b7224 */ /* 0x000fc600078e0004 */
[----:B------:R0:W-:Y:S04]  /*2b8f0*/  STL.64 [R1+0x960], R2 ;  /* 0x0009600201007387 */ /* 0x0001e80000100a00 */
[----:B------:R-:W-:Y:S04]  /*2b900*/  STL.64 [R1+0x950], R20 ;  /* 0x0009501401007387 */ /* 0x000fe80000100a00 */
[----:B------:R0:W-:Y:S04]  /*2b910*/  STL.64 [R1+0x29d0], R20 ;  /* 0x0029d01401007387 */ /* 0x0001e80000100a00 */
[----:B------:R-:W-:Y:S04]  /*2b920*/  STL.64 [R1+0x958], R82 ;  /* 0x0009585201007387 */ /* 0x000fe80000100a00 */
[----:B------:R0:W-:Y:S01]  /*2b930*/  STL.64 [R1+0x29d8], R82 ;  /* 0x0029d85201007387 */ /* 0x0001e20000100a00 */
[----:B------:R-:W-:-:S03]  /*2b940*/  IMAD.MOV.U32 R26, RZ, RZ, R61 ;  /* 0x000000ffff1a7224 */ /* 0x000fc600078e003d */
[----:B------:R-:W2:Y:S01]  /*2b950*/  LDL.LU R4, [R1+0x9d8] ;  /* 0x0009d80001047983 */ /* 0x000ea20000300800 */
[----:B------:R-:W-:-:S03]  /*2b960*/  IMAD.MOV.U32 R37, RZ, RZ, R60 ;  /* 0x000000ffff257224 */ /* 0x000fc600078e003c */
[----:B------:R-:W2:Y:S01]  /*2b970*/  LDL.LU R61, [R1+0x1920] ;  /* 0x00192000013d7983 */ /* 0x000ea20000300800 */
[----:B------:R-:W-:-:S03]  /*2b980*/  IMAD.MOV.U32 R36, RZ, RZ, R59 ;  /* 0x000000ffff247224 */ /* 0x000fc600078e003b */
[----:B------:R-:W1:Y:S01]  /*2b990*/  LDL.LU R60, [R1+0x9e0] ;  /* 0x0009e000013c7983 */ /* 0x000e620000300800 */
        /* <DEDUP_REMOVED lines=18> */
[----:B------:R-:W-:Y:S01]  /*2bac0*/  IMAD.MOV.U32 R34, RZ, RZ, R65 ;  /* 0x000000ffff227224 */ /* 0x000fe200078e0041 */
[----:B------:R-:W3:Y:S04]  /*2bad0*/  LDL.LU R7, [R1+0xa10] ;  /* 0x000a100001077983 */ /* 0x000ee80000300800 */
[----:B------:R-:W3:Y:S01]  /*2bae0*/  LDL.LU R65, [R1+0x18f0] ;  /* 0x0018f00001417983 */ /* 0x000ee20000300800 */
[----:B----4-:R-:W-:Y:S02]  /*2baf0*/  IMAD.MOV.U32 R23, RZ, RZ, R5 ;  /* 0x000000ffff177224 */ /* 0x010fe400078e0005 */
[----:B------:R-:W-:Y:S01]  /*2bb00*/  IMAD.MOV.U32 R22, RZ, RZ, R64 ;  /* 0x000000ffff167224 */ /* 0x000fe200078e0040 */
        /* <DEDUP_REMOVED lines=17> */
[----:B------:R-:W-:Y:S01]  /*2bc20*/  STL.64 [R1+0x2a28], R18 ;  /* 0x002a281201007387 */ /* 0x000fe20000100a00 */
[----:B------:R-:W-:-:S02]  /*2bc30*/  IMAD.MOV.U32 R81, RZ, RZ, R4 ;  /* 0x000000ffff517224 */ /* 0x000fc400078e0004 */
[----:B------:R-:W-:Y:S01]  /*2bc40*/  IMAD.MOV.U32 R80, RZ, RZ, R61 ;  /* 0x000000ffff507224 */ /* 0x000fe200078e003d */
[----:B------:R-:W2:Y:S01]  /*2bc50*/  LDL.LU R4, [R1+0xa30] ;  /* 0x000a300001047983 */ /* 0x000ea20000300800 */
[----:B-1----:R-:W-:-:S03]  /*2bc60*/  IMAD.MOV.U32 R31, RZ, RZ, R60 ;  /* 0x000000ffff1f7224 */ /* 0x002fc600078e003c */
        /* <DEDUP_REMOVED lines=24> */
[----:B----4-:R-:W-:-:S03]  /*2bdf0*/  IMAD.MOV.U32 R25, RZ, RZ, R5 ;  /* 0x000000ffff197224 */ /* 0x010fc600078e0005 */
[----:B------:R-:W4:Y:S01]  /*2be00*/  LDL.LU R5, [R1+0xa70] ;  /* 0x000a700001057983 */ /* 0x000f220000300800 */
[----:B------:R-:W-:-:S03]  /*2be10*/  IMAD.MOV.U32 R24, RZ, RZ, R64 ;  /* 0x000000ffff187224 */ /* 0x000fc600078e0040 */
[----:B------:R-:W4:Y:S01]  /*2be20*/  LDL.LU R64, [R1+0x18d4] ;  /* 0x0018d40001407983 */ /* 0x000f220000300800 */
[----:B------:R-:W-:Y:S02]  /*2be30*/  IMAD.MOV.U32 R39, RZ, RZ, R62 ;  /* 0x000000ffff277224 */ /* 0x000fe400078e003e */
[----:B------:R-:W-:Y:S01]  /*2be40*/  IMAD.MOV.U32 R38, RZ, RZ, R63 ;  /* 0x000000ffff267224 */ /* 0x000fe200078e003f */
[----:B------:R-:W4:Y:S04]  /*2be50*/  LDL.LU R62, [R1+0xa90] ;  /* 0x000a9000013e7983 */ /* 0x000f280000300800 */
[----:B------:R-:W4:Y:S01]  /*2be60*/  LDL.LU R63, [R1+0x1748] ;  /* 0x00174800013f7983 */ /* 0x000f220000300800 */
[----:B--2---:R-:W-:Y:S02]  /*2be70*/  IMAD.MOV.U32 R43, RZ, RZ, R53 ;  /* 0x000000ffff2b7224 */ /* 0x004fe400078e0035 */
[----:B------:R-:W-:Y:S01]  /*2be80*/  IMAD.MOV.U32 R42, RZ, RZ, R91 ;  /* 0x000000ffff2a7224 */ /* 0x000fe200078e005b */
[----:B------:R-:W2:Y:S04]  /*2be90*/  LDL.LU R53, [R1+0xa98] ;  /* 0x000a980001357983 */ /* 0x000ea80000300800 */
        /* <DEDUP_REMOVED lines=8> */
[----:B------:R-:W-:Y:S01]  /*2bf20*/  STL.64 [R1+0x2a78], R42 ;  /* 0x002a782a01007387 */ /* 0x000fe20000100a00 */
[----:B------:R-:W-:-:S03]  /*2bf30*/  IMAD.MOV.U32 R45, RZ, RZ, R55 ;  /* 0x000000ffff2d7224 */ /* 0x000fc600078e0037 */
[----:B------:R-:W2:Y:S01]  /*2bf40*/  LDL.LU R55, [R1+0xaa0] ;  /* 0x000aa00001377983 */ /* 0x000ea20000300800 */
[----:B------:R-:W-:Y:S02]  /*2bf50*/  IMAD.MOV.U32 R2, RZ, RZ, R57 ;  /* 0x000000ffff027224 */ /* 0x000fe400078e0039 */
[----:B------:R-:W-:Y:S02]  /*2bf60*/  IMAD.MOV.U32 R3, RZ, RZ, R58 ;  /* 0x000000ffff037224 */ /* 0x000fe400078e003a */
[----:B---3--:R-:W-:-:S03]  /*2bf70*/  IMAD.MOV.U32 R44, RZ, RZ, R52 ;  /* 0x000000ffff2c7224 */ /* 0x008fc600078e0034 */
[----:B------:R3:W-:Y:S04]  /*2bf80*/  STL.64 [R1+0xa58], R2 ;  /* 0x000a580201007387 */ /* 0x0007e80000100a00 */
[----:B------:R-:W3:Y:S01]  /*2bf90*/  LDL.LU R52, [R1+0x1750] ;  /* 0x0017500001347983 */ /* 0x000ee20000300800 */
[----:B------:R-:W-:Y:S02]  /*2bfa0*/  IMAD.MOV.U32 R79, RZ, RZ, R4 ;  /* 0x000000ffff4f7224 */ /* 0x000fe400078e0004 */
[----:B------:R-:W-:Y:S01]  /*2bfb0*/  IMAD.MOV.U32 R78, RZ, RZ, R61 ;  /* 0x000000ffff4e7224 */ /* 0x000fe200078e003d */
[----:B------:R-:W3:Y:S01]  /*2bfc0*/  LDL.LU R4, [R1+0xaa8] ;  /* 0x000aa80001047983 */ /* 0x000ee20000300800 */
[----:B------:R-:W-:-:S03]  /*2bfd0*/  IMAD.MOV.U32 R17, RZ, RZ, R60 ;  /* 0x000000ffff117224 */ /* 0x000fc600078e003c */
[----:B------:R-:W3:Y:S01]  /*2bfe0*/  LDL.LU R61, [R1+0x1754] ;  /* 0x00175400013d7983 */ /* 0x000ee20000300800 */
[----:B------:R-:W-:-:S03]  /*2bff0*/  IMAD.MOV.U32 R16, RZ, RZ, R59 ;  /* 0x000000ffff107224 */ /* 0x000fc600078e003b */
[----:B------:R-:W0:Y:S04]  /*2c000*/  LDL.LU R60, [R1+0xab0] ;  /* 0x000ab000013c7983 */ /* 0x000e280000300800 */
[----:B------:R-:W3:Y:S04]  /*2c010*/  LDL.LU R59, [R1+0x1758] ;  /* 0x00175800013b7983 */ /* 0x000ee80000300800 */
[----:B------:R-:W3:Y:S04]  /*2c020*/  LDL.LU R58, [R1+0xad0] ;  /* 0x000ad000013a7983 */ /* 0x000ee80000300800 */
[----:B------:R-:W3:Y:S04]  /*2c030*/  LDL.LU R57, [R1+0x171c] ;  /* 0x00171c0001397983 */ /* 0x000ee80000300800 */
[----:B------:R-:W-:Y:S04]  /*2c040*/  STL.64 [R1+0xa30], R78 ;  /* 0x000a304e01007387 */ /* 0x000fe80000100a00 */
[----:B------:R0:W-:Y:S01]  /*2c050*/  STL.64 [R1+0x2a80], R78 ;  /* 0x002a804e01007387 */ /* 0x0001e20000100a00 */
[----:B------:R-:W-:-:S02]  /*2c060*/  IMAD.MOV.U32 R20, RZ, RZ, R65 ;  /* 0x000000ffff147224 */ /* 0x000fc400078e0041 */
[----:B------:R-:W-:Y:S01]  /*2c070*/  IMAD.MOV.U32 R21, RZ, RZ, R7 ;  /* 0x000000ffff157224 */ /* 0x000fe200078e0007 */
[----:B------:R-:W-:Y:S04]  /*2c080*/  STL.64 [R1+0xa50], R16 ;  /* 0x000a501001007387 */ /* 0x000fe80000100a00 */
[----:B------:R0:W-:Y:S04]  /*2c090*/  STL.64 [R1+0x2a88], R16 ;  /* 0x002a881001007387 */ /* 0x0001e80000100a00 */
[----:B------:R-:W-:Y:S04]  /*2c0a0*/  STL.64 [R1+0xa60], R44 ;  /* 0x000a602c01007387 */ /* 0x000fe80000100a00 */
[----:B------:R0:W-:Y:S04]  /*2c0b0*/  STL.64 [R1+0x2a90], R44 ;  /* 0x002a902c01007387 */ /* 0x0001e80000100a00 */
[----:B------:R-:W-:Y:S04]  /*2c0c0*/  STL.64 [R1+0xa68], R20 ;  /* 0x000a681401007387 */ /* 0x000fe80000100a00 */
[----:B------:R0:W-:Y:S01]  /*2c0d0*/  STL.64 [R1+0x2aa8], R20 ;  /* 0x002aa81401007387 */ /* 0x0001e20000100a00 */
[----:B----4-:R-:W-:-:S02]  /*2c0e0*/  IMAD.MOV.U32 R82, RZ, RZ, R64 ;  /* 0x000000ffff527224 */ /* 0x010fc400078e0040 */
[----:B------:R-:W-:Y:S02]  /*2c0f0*/  IMAD.MOV.U32 R83, RZ, RZ, R5 ;  /* 0x000000ffff537224 */ /* 0x000fe400078e0005 */
[----:B------:R-:W-:Y:S02]  /*2c100*/  IMAD.MOV.U32 R26, RZ, RZ, R63 ;  /* 0x000000ffff1a7224 */ /* 0x000fe400078e003f */
[----:B------:R-:W-:Y:S02]  /*2c110*/  IMAD.MOV.U32 R27, RZ, RZ, R62 ;  /* 0x000000ffff1b7224 */ /* 0x000fe400078e003e */
[----:B--2---:R-:W-:Y:S02]  /*2c120*/  IMAD.MOV.U32 R37, RZ, RZ, R53 ;  /* 0x000000ffff257224 */ /* 0x004fe400078e0035 */
[----:B------:R-:W-:Y:S01]  /*2c130*/  IMAD.MOV.U32 R36, RZ, RZ, R91 ;  /* 0x000000ffff247224 */ /* 0x000fe200078e005b */
[----:B------:R-:W2:Y:S04]  /*2c140*/  LDL.LU R53, [R1+0xad8] ;  /* 0x000ad80001357983 */ /* 0x000ea80000300800 */
        /* <DEDUP_REMOVED lines=8> */
[----:B------:R0:W-:Y:S04]  /*2c1d0*/  STL.64 [R1+0x2ab0], R82 ;  /* 0x002ab05201007387 */ /* 0x0001e80000100a00 */
[----:B------:R-:W-:Y:S04]  /*2c1e0*/  STL.64 [R1+0xa90], R26 ;  /* 0x000a901a01007387 */ /* 0x000fe80000100a00 */
[----:B------:R0:W-:Y:S01]  /*2c1f0*/  STL.64 [R1+0x2ab8], R26 ;  /* 0x002ab81a01007387 */ /* 0x0001e20000100a00 */
[----:B------:R-:W-:-:S03]  /*2c200*/  IMAD.MOV.U32 R41, RZ, RZ, R55 ;  /* 0x000000ffff297224 */ /* 0x000fc600078e0037 */
[----:B------:R-:W1:Y:S01]  /*2c210*/  LDL.LU R55, [R1+0xb10] ;  /* 0x000b100001377983 */ /* 0x000e620000300800 */
[----:B---3--:R-:W-:-:S03]  /*2c220*/  IMAD.MOV.U32 R40, RZ, RZ, R52 ;  /* 0x000000ffff287224 */ /* 0x008fc600078e0034 */
[----:B------:R-:W3:Y:S04]  /*2c230*/  LDL.LU R52, [R1+0x11c4] ;  /* 0x0011c40001347983 */ /* 0x000ee80000300800 */
[----:B------:R-:W-:Y:S04]  /*2c240*/  STL.64 [R1+0xa98], R36 ;  /* 0x000a982401007387 */ /* 0x000fe80000100a00 */
[----:B------:R0:W-:Y:S04]  /*2c250*/  STL.64 [R1+0x2ac0], R36 ;  /* 0x002ac02401007387 */ /* 0x0001e80000100a00 */
[----:B------:R-:W-:Y:S01]  /*2c260*/  STL.64 [R1+0xaa0], R40 ;  /* 0x000aa02801007387 */ /* 0x000fe20000100a00 */
[----:B------:R-:W-:-:S03]  /*2c270*/  IMAD.MOV.U32 R29, RZ, RZ, R4 ;  /* 0x000000ffff1d7224 */ /* 0x000fc600078e0004 */
[----:B------:R1:W-:Y:S01]  /*2c280*/  STL.64 [R1+0x2ac8], R40 ;  /* 0x002ac82801007387 */ /* 0x0003e20000100a00 */
[----:B------:R-:W-:-:S03]  /*2c290*/  IMAD.MOV.U32 R28, RZ, RZ, R61 ;  /* 0x000000ffff1c7224 */ /* 0x000fc600078e003d */
[----:B------:R-:W3:Y:S01]  /*2c2a0*/  LDL.LU R4, [R1+0xb18] ;  /* 0x000b180001047983 */ /* 0x000ee20000300800 */
[----:B0-----:R-:W-:-:S03]  /*2c2b0*/  IMAD.MOV.U32 R35, RZ, RZ, R60 ;  /* 0x000000ffff237224 */ /* 0x001fc600078e003c */
[----:B------:R-:W3:Y:S01]  /*2c2c0*/  LDL.LU R61, [R1+0x11c8] ;  /* 0x0011c800013d7983 */ /* 0x000ee20000300800 */
[----:B------:R-:W-:-:S03]  /*2c2d0*/  IMAD.MOV.U32 R34, RZ, RZ, R59 ;  /* 0x000000ffff227224 */ /* 0x000fc600078e003b */
[----:B------:R-:W3:Y:S01]  /*2c2e0*/  LDL.LU R60, [R1+0xb20] ;  /* 0x000b2000013c7983 */ /* 0x000ee20000300800 */
[----:B------:R-:W-:-:S03]  /*2c2f0*/  IMAD.MOV.U32 R15, RZ, RZ, R58 ;  /* 0x000000ffff0f7224 */ /* 0x000fc600078e003a */
[----:B------:R-:W3:Y:S01]  /*2c300*/  LDL.LU R59, [R1+0x11cc] ;  /* 0x0011cc00013b7983 */ /* 0x000ee20000300800 */
[----:B------:R-:W-:-:S03]  /*2c310*/  IMAD.MOV.U32 R14, RZ, RZ, R57 ;  /* 0x000000ffff0e7224 */ /* 0x000fc600078e0039 */
[----:B------:R-:W3:Y:S04]  /*2c320*/  LDL.LU R58, [R1+0xb28] ;  /* 0x000b2800013a7983 */ /* 0x000ee80000300800 */
[----:B------:R-:W3:Y:S04]  /*2c330*/  LDL.LU R57, [R1+0x16fc] ;  /* 0x0016fc0001397983 */ /* 0x000ee80000300800 */
[----:B------:R-:W-:Y:S04]  /*2c340*/  STL.64 [R1+0xaa8], R28 ;  /* 0x000aa81c01007387 */ /* 0x000fe80000100a00 */
[----:B------:R0:W-:Y:S04]  /*2c350*/  STL.64 [R1+0x2ad0], R28 ;  /* 0x002ad01c01007387 */ /* 0x0001e80000100a00 */
[----:B------:R-:W-:Y:S04]  /*2c360*/  STL.64 [R1+0xab0], R34 ;  /* 0x000ab02201007387 */ /* 0x000fe80000100a00 */
[----:B------:R0:W-:Y:S01]  /*2c370*/  STL.64 [R1+0x2ad8], R34 ;  /* 0x002ad82201007387 */ /* 0x0001e20000100a00 */
[----:B--2---:R-:W-:-:S02]  /*2c380*/  IMAD.MOV.U32 R77, RZ, RZ, R53 ;  /* 0x000000ffff4d7224 */ /* 0x004fc400078e0035 */
[----:B----4-:R-:W-:Y:S01]  /*2c390*/  IMAD.MOV.U32 R76, RZ, RZ, R91 ;  /* 0x000000ffff4c7224 */ /* 0x010fe200078e005b */
[----:B------:R-:W2:Y:S04]  /*2c3a0*/  LDL.LU R53, [R1+0xb30] ;  /* 0x000b300001357983 */ /* 0x000ea80000300800 */
[----:B------:R-:W4:Y:S01]  /*2c3b0*/  LDL.LU R91, [R1+0x1700] ;  /* 0x00170000015b7983 */ /* 0x000f220000300800 */
[----:B------:R-:W-:Y:S02]  /*2c3c0*/  IMAD.MOV.U32 R22, RZ, RZ, R65 ;  /* 0x000000ffff167224 */ /* 0x000fe400078e0041 */
[----:B------:R-:W-:Y:S01]  /*2c3d0*/  IMAD.MOV.U32 R23, RZ, RZ, R7 ;  /* 0x000000ffff177224 */ /* 0x000fe200078e0007 */
        /* <DEDUP_REMOVED lines=10> */
[----:B-1----:R-:W-:-:S03]  /*2c480*/  IMAD.MOV.U32 R81, RZ, RZ, R55 ;  /* 0x000000ffff517224 */ /* 0x002fc600078e0037 */
[----:B------:R-:W4:Y:S01]  /*2c490*/  LDL.LU R55, [R1+0xb50] ;  /* 0x000b500001377983 */ /* 0x000f220000300800 */
[----:B---3--:R-:W-:-:S03]  /*2c4a0*/  IMAD.MOV.U32 R80, RZ, RZ, R52 ;  /* 0x000000ffff507224 */ /* 0x008fc600078e0034 */
[----:B------:R-:W3:Y:S04]  /*2c4b0*/  LDL.LU R52, [R1+0x1198] ;  /* 0x0011980001347983 */ /* 0x000ee80000300800 */
[----:B------:R-:W3:Y:S04]  /*2c4c0*/  LDL.LU R7, [R1+0xb58] ;  /* 0x000b580001077983 */ /* 0x000ee80000300800 */
[----:B------:R-:W3:Y:S01]  /*2c4d0*/  LDL.LU R65, [R1+0x119c] ;  /* 0x00119c0001417983 */ /* 0x000ee20000300800 */
[----:B------:R-:W-:Y:S02]  /*2c4e0*/  IMAD.MOV.U32 R18, RZ, RZ, R63 ;  /* 0x000000ffff127224 */ /* 0x000fe400078e003f */
[----:B------:R-:W-:Y:S01]  /*2c4f0*/  IMAD.MOV.U32 R19, RZ, RZ, R62 ;  /* 0x000000ffff137224 */ /* 0x000fe200078e003e */
[----:B------:R-:W3:Y:S04]  /*2c500*/  LDL.LU R5, [R1+0xb60] ;  /* 0x000b600001057983 */ /* 0x000ee80000300800 */
[----:B------:R-:W3:Y:S01]  /*2c510*/  LDL.LU R64, [R1+0x11a0] ;  /* 0x0011a00001407983 */ /* 0x000ee20000300800 */
[----:B------:R-:W-:-:S02]  /*2c520*/  IMAD.MOV.U32 R30, RZ, RZ, R61 ;  /* 0x000000ffff1e7224 */ /* 0x000fc400078e003d */
[----:B------:R-:W-:Y:S01]  /*2c530*/  IMAD.MOV.U32 R31, RZ, RZ, R4 ;  /* 0x000000ffff1f7224 */ /* 0x000fe200078e0004 */
[----:B------:R-:W-:Y:S04]  /*2c540*/  STL.64 [R1+0xaf0], R18 ;  /* 0x000af01201007387 */ /* 0x000fe80000100a00 */
[----:B------:R1:W-:Y:S04]  /*2c550*/  STL.64 [R1+0x2b18], R18 ;  /* 0x002b181201007387 */ /* 0x0003e80000100a00 */
[----:B------:R-:W3:Y:S01]  /*2c560*/  LDL.LU R62, [R1+0xb68] ;  /* 0x000b6800013e7983 */ /* 0x000ee20000300800 */
[----:B------:R-:W-:-:S02]  /*2c570*/  IMAD.MOV.U32 R32, RZ, RZ, R59 ;  /* 0x000000ffff207224 */ /* 0x000fc400078e003b */
[----:B------:R-:W-:Y:S01]  /*2c580*/  IMAD.MOV.U32 R33, RZ, RZ, R60 ;  /* 0x000000ffff217224 */ /* 0x000fe200078e003c */
        /* <DEDUP_REMOVED lines=22> */
[----:B------:R-:W-:Y:S01]  /*2c6f0*/  STL.64 [R1+0x2b50], R46 ;  /* 0x002b502e01007387 */ /* 0x000fe20000100a00 */
[----:B------:R-:W-:-:S03]  /*2c700*/  IMAD.MOV.U32 R13, RZ, RZ, R55 ;  /* 0x000000ffff0d7224 */ /* 0x000fc600078e0037 */
[----:B------:R-:W4:Y:S01]  /*2c710*/  LDL.LU R55, [R1+0xbb0] ;  /* 0x000bb00001377983 */ /* 0x000f220000300800 */
[----:B---3--:R-:W-:Y:S02]  /*2c720*/  IMAD.MOV.U32 R12, RZ, RZ, R52 ;  /* 0x000000ffff0c7224 */ /* 0x008fe400078e0034 */
[----:B------:R-:W-:Y:S01]  /*2c730*/  IMAD.MOV.U32 R49, RZ, RZ, R7 ;  /* 0x000000ffff317224 */ /* 0x000fe200078e0007 */
[----:B------:R-:W3:Y:S01]  /*2c740*/  LDL.LU R52, [R1+0x117c] ;  /* 0x00117c0001347983 */ /* 0x000ee20000300800 */
[----:B------:R-:W-:-:S03]  /*2c750*/  IMAD.MOV.U32 R48, RZ, RZ, R65 ;  /* 0x000000ffff307224 */ /* 0x000fc600078e0041 */
[----:B------:R-:W-:Y:S04]  /*2c760*/  STL.64 [R1+0xb30], R74 ;  /* 0x000b304a01007387 */ /* 0x000fe80000100a00 */
[----:B------:R-:W-:Y:S04]  /*2c770*/  STL.64 [R1+0x2b58], R74 ;  /* 0x002b584a01007387 */ /* 0x000fe80000100a00 */
[----:B------:R-:W-:Y:S04]  /*2c780*/  STL.64 [R1+0xb50], R12 ;  /* 0x000b500c01007387 */ /* 0x000fe80000100a00 */
[----:B------:R-:W-:Y:S04]  /*2c790*/  STL.64 [R1+0x2b60], R12 ;  /* 0x002b600c01007387 */ /* 0x000fe80000100a00 */
[----:B------:R-:W-:Y:S04]  /*2c7a0*/  STL.64 [R1+0xb58], R48 ;  /* 0x000b583001007387 */ /* 0x000fe80000100a00 */
[----:B------:R-:W-:Y:S04]  /*2c7b0*/  STL.64 [R1+0x2b68], R48 ;  /* 0x002b683001007387 */ /* 0x000fe80000100a00 */
[----:B------:R-:W3:Y:S04]  /*2c7c0*/  LDL.LU R7, [R1+0xbd0] ;  /* 0x000bd00001077983 */ /* 0x000ee80000300800 */
[----:B------:R-:W3:Y:S01]  /*2c7d0*/  LDL.LU R65, [R1+0x1140] ;  /* 0x0011400001417983 */ /* 0x000ee20000300800 */
[----:B------:R-:W-:-:S02]  /*2c7e0*/  IMAD.MOV.U32 R24, RZ, RZ, R64 ;  /* 0x000000ffff187224 */ /* 0x000fc400078e0040 */
[----:B------:R-:W-:Y:S02]  /*2c7f0*/  IMAD.MOV.U32 R25, RZ, RZ, R5 ;  /* 0x000000ffff197224 */ /* 0x000fe400078e0005 */
[----:B------:R-:W-:Y:S01]  /*2c800*/  IMAD.MOV.U32 R39, RZ, RZ, R62 ;  /* 0x000000ffff277224 */ /* 0x000fe200078e003e */
[----:B------:R-:W3:Y:S04]  /*2c810*/  LDL.LU R5, [R1+0xbd8] ;  /* 0x000bd80001057983 */ /* 0x000ee80000300800 */
[----:B------:R-:W3:Y:S01]  /*2c820*/  LDL.LU R64, [R1+0x1144] ;  /* 0x0011440001407983 */ /* 0x000ee20000300800 */
[----:B------:R-:W-:-:S03]  /*2c830*/  IMAD.MOV.U32 R38, RZ, RZ, R63 ;  /* 0x000000ffff267224 */ /* 0x000fc600078e003f */
[----:B------:R-:W3:Y:S04]  /*2c840*/  LDL.LU R62, [R1+0xbe0] ;  /* 0x000be000013e7983 */ /* 0x000ee80000300800 */
[----:B------:R-:W3:Y:S04]  /*2c850*/  LDL.LU R63, [R1+0x1148] ;  /* 0x00114800013f7983 */ /* 0x000ee80000300800 */
[----:B------:R-:W-:Y:S04]  /*2c860*/  STL.64 [R1+0xb60], R24 ;  /* 0x000b601801007387 */ /* 0x000fe80000100a00 */
[----:B------:R-:W-:Y:S01]  /*2c870*/  STL.64 [R1+0x2b70], R24 ;  /* 0x002b701801007387 */ /* 0x000fe20000100a00 */
[----:B--2---:R-:W-:-:S02]  /*2c880*/  IMAD.MOV.U32 R43, RZ, RZ, R53 ;  /* 0x000000ffff2b7224 */ /* 0x004fc400078e0035 */
[----:B----4-:R-:W-:Y:S01]  /*2c890*/  IMAD.MOV.U32 R42, RZ, RZ, R91 ;  /* 0x000000ffff2a7224 */ /* 0x010fe200078e005b */
[----:B------:R-:W2:Y:S04]  /*2c8a0*/  LDL.LU R53, [R1+0xbe8] ;  /* 0x000be80001357983 */ /* 0x000ea80000300800 */
[----:B------:R-:W4:Y:S01]  /*2c8b0*/  LDL.LU R91, [R1+0x114c] ;  /* 0x00114c00015b7983 */ /* 0x000f220000300800 */
[----:B------:R-:W-:-:S03]  /*2c8c0*/  IMAD.MOV.U32 R2, RZ, RZ, R6 ;  /* 0x000000ffff027224 */ /* 0x000fc600078e0006 */
[----:B------:R-:W-:Y:S01]  /*2c8d0*/  STL.64 [R1+0xb68], R38 ;  /* 0x000b682601007387 */ /* 0x000fe20000100a00 */
[----:B------:R-:W-:Y:S02]  /*2c8e0*/  IMAD.MOV.U32 R78, RZ, RZ, R61 ;  /* 0x000000ffff4e7224 */ /* 0x000fe400078e003d */
[----:B------:R-:W-:Y:S01]  /*2c8f0*/  IMAD.MOV.U32 R79, RZ, RZ, R4 ;  /* 0x000000ffff4f7224 */ /* 0x000fe200078e0004 */
[----:B------:R-:W-:Y:S04]  /*2c900*/  STL.64 [R1+0x2b80], R38 ;  /* 0x002b802601007387 */ /* 0x000fe80000100a00 */
[----:B------:R0:W-:Y:S04]  /*2c910*/  STL.64 [R1+0xb90], R2 ;  /* 0x000b900201007387 */ /* 0x0001e80000100a00 */
[----:B------:R-:W-:Y:S04]  /*2c920*/  STL.64 [R1+0xb70], R42 ;  /* 0x000b702a01007387 */ /* 0x000fe80000100a00 */
[----:B------:R0:W-:Y:S04]  /*2c930*/  STL.64 [R1+0x2b90], R42 ;  /* 0x002b902a01007387 */ /* 0x0001e80000100a00 */
[----:B------:R-:W-:Y:S04]  /*2c940*/  STL.64 [R1+0xb98], R78 ;  /* 0x000b984e01007387 */ /* 0x000fe80000100a00 */
[----:B------:R-:W-:Y:S04]  /*2c950*/  STL.64 [R1+0x2b98], R78 ;  /* 0x002b984e01007387 */ /* 0x000fe80000100a00 */
[----:B------:R-:W4:Y:S04]  /*2c960*/  LDL.LU R4, [R1+0xbf0] ;  /* 0x000bf00001047983 */ /* 0x000f280000300800 */
[----:B------:R-:W4:Y:S01]  /*2c970*/  LDL.LU R61, [R1+0x1150] ;  /* 0x00115000013d7983 */ /* 0x000f220000300800 */
[----:B------:R-:W-:-:S02]  /*2c980*/  IMAD.MOV.U32 R17, RZ, RZ, R60 ;  /* 0x000000ffff117224 */ /* 0x000fc400078e003c */
[----:B------:R-:W-:Y:S01]  /*2c990*/  IMAD.MOV.U32 R16, RZ, RZ, R59 ;  /* 0x000000ffff107224 */ /* 0x000fe200078e003b */
[----:B------:R-:W4:Y:S04]  /*2c9a0*/  LDL.LU R60, [R1+0xc10] ;  /* 0x000c1000013c7983 */ /* 0x000f280000300800 */
[----:B------:R-:W4:Y:S01]  /*2c9b0*/  LDL.LU R59, [R1+0x1114] ;  /* 0x00111400013b7983 */ /* 0x000f220000300800 */
[----:B------:R-:W-:Y:S02]  /*2c9c0*/  IMAD.MOV.U32 R45, RZ, RZ, R58 ;  /* 0x000000ffff2d7224 */ /* 0x000fe400078e003a */
[----:B------:R-:W-:Y:S01]  /*2c9d0*/  IMAD.MOV.U32 R44, RZ, RZ, R57 ;  /* 0x000000ffff2c7224 */ /* 0x000fe200078e0039 */
[----:B------:R-:W0:Y:S04]  /*2c9e0*/  LDL.LU R58, [R1+0xc18] ;  /* 0x000c1800013a7983 */ /* 0x000e280000300800 */
[----:B------:R-:W4:Y:S01]  /*2c9f0*/  LDL.LU R57, [R1+0x1118] ;  /* 0x0011180001397983 */ /* 0x000f220000300800 */
[----:B------:R-:W-:-:S03]  /*2ca00*/  IMAD.MOV.U32 R73, RZ, RZ, R55 ;  /* 0x000000ffff497224 */ /* 0x000fc600078e0037 */
[----:B------:R-:W4:Y:S01]  /*2ca10*/  LDL.LU R55, [R1+0xc20] ;  /* 0x000c200001377983 */ /* 0x000f220000300800 */
[----:B---3--:R-:W-:-:S03]  /*2ca20*/  IMAD.MOV.U32 R72, RZ, RZ, R52 ;  /* 0x000000ffff487224 */ /* 0x008fc600078e0034 */
[----:B------:R-:W3:Y:S04]  /*2ca30*/  LDL.LU R52, [R1+0x111c] ;  /* 0x00111c0001347983 */ /* 0x000ee80000300800 */
[----:B------:R-:W-:Y:S04]  /*2ca40*/  STL.64 [R1+0xba0], R16 ;  /* 0x000ba01001007387 */ /* 0x000fe80000100a00 */
[----:B------:R-:W-:Y:S04]  /*2ca50*/  STL.64 [R1+0x2ba0], R16 ;  /* 0x002ba01001007387 */ /* 0x000fe80000100a00 */
[----:B------:R-:W-:Y:S01]  /*2ca60*/  STL.64 [R1+0xba8], R44 ;  /* 0x000ba82c01007387 */ /* 0x000fe20000100a00 */
[----:B------:R-:W-:-:S03]  /*2ca70*/  IMAD.MOV.U32 R11, RZ, RZ, R7 ;  /* 0x000000ffff0b7224 */ /* 0x000fc600078e0007 */
[----:B------:R-:W-:Y:S01]  /*2ca80*/  STL.64 [R1+0x2ba8], R44 ;  /* 0x002ba82c01007387 */ /* 0x000fe20000100a00 */
[----:B------:R-:W-:-:S03]  /*2ca90*/  IMAD.MOV.U32 R10, RZ, RZ, R65 ;  /* 0x000000ffff0a7224 */ /* 0x000fc600078e0041 */
[----:B------:R-:W-:Y:S04]  /*2caa0*/  STL.64 [R1+0xbb0], R72 ;  /* 0x000bb04801007387 */ /* 0x000fe80000100a00 */
[----:B------:R-:W-:Y:S04]  /*2cab0*/  STL.64 [R1+0x2bb0], R72 ;  /* 0x002bb04801007387 */ /* 0x000fe80000100a00 */
[----:B------:R-:W-:Y:S04]  /*2cac0*/  STL.64 [R1+0xbd0], R10 ;  /* 0x000bd00a01007387 */ /* 0x000fe80000100a00 */
[----:B------:R-:W-:Y:S04]  /*2cad0*/  STL.64 [R1+0x2bc0], R10 ;  /* 0x002bc00a01007387 */ /* 0x000fe80000100a00 */
        /* <DEDUP_REMOVED lines=9> */
[----:B------:R-:W3:Y:S01]  /*2cb70*/  LDL.LU R63, [R1+0x10e8] ;  /* 0x0010e800013f7983 */ /* 0x000ee20000300800 */
[----:B--2---:R-:W-:Y:S02]  /*2cb80*/  IMAD.MOV.U32 R27, RZ, RZ, R53 ;  /* 0x000000ffff1b7224 */ /* 0x004fe400078e0035 */
[----:B----4-:R-:W-:Y:S01]  /*2cb90*/  IMAD.MOV.U32 R26, RZ, RZ, R91 ;  /* 0x000000ffff1a7224 */ /* 0x010fe200078e005b */
[----:B------:R-:W2:Y:S04]  /*2cba0*/  LDL.LU R53, [R1+0xc58] ;  /* 0x000c580001357983 */ /* 0x000ea80000300800 */
[----:B------:R-:W4:Y:S04]  /*2cbb0*/  LDL.LU R91, [R1+0x10ec] ;  /* 0x0010ec00015b7983 */ /* 0x000f280000300800 */
[----:B------:R-:W-:Y:S04]  /*2cbc0*/  STL.64 [R1+0xbd8], R20 ;  /* 0x000bd81401007387 */ /* 0x000fe80000100a00 */
[----:B------:R-:W-:Y:S04]  /*2cbd0*/  STL.64 [R1+0x2bd0], R20 ;  /* 0x002bd01401007387 */ /* 0x000fe80000100a00 */
        /* <DEDUP_REMOVED lines=8> */
[----:B------:R-:W-:-:S03]  /*2cc60*/  IMAD.MOV.U32 R40, RZ, RZ, R59 ;  /* 0x000000ffff287224 */ /* 0x000fc600078e003b */
[----:B------:R-:W4:Y:S04]  /*2cc70*/  LDL.LU R4, [R1+0xc60] ;  /* 0x000c600001047983 */ /* 0x000f280000300800 */
[----:B------:R-:W4:Y:S01]  /*2cc80*/  LDL.LU R59, [R1+0x10f0] ;  /* 0x0010f000013b7983 */ /* 0x000f220000300800 */
[----:B------:R-:W-:-:S03]  /*2cc90*/  IMAD.MOV.U32 R41, RZ, RZ, R60 ;  /* 0x000000ffff297224 */ /* 0x000fc600078e003c */
[----:B------:R-:W4:Y:S01]  /*2cca0*/  LDL.LU R61, [R1+0xc68] ;  /* 0x000c6800013d7983 */ /* 0x000f220000300800 */
[----:B0-----:R-:W-:-:S03]  /*2ccb0*/  IMAD.MOV.U32 R29, RZ, RZ, R58 ;  /* 0x000000ffff1d7224 */ /* 0x001fc600078e003a */
[----:B------:R-:W4:Y:S01]  /*2ccc0*/  LDL.LU R60, [R1+0x10f4] ;  /* 0x0010f400013c7983 */ /* 0x000f220000300800 */
[----:B------:R-:W-:-:S03]  /*2ccd0*/  IMAD.MOV.U32 R28, RZ, RZ, R57 ;  /* 0x000000ffff1c7224 */ /* 0x000fc600078e0039 */
[----:B------:R-:W4:Y:S04]  /*2cce0*/  LDL.LU R58, [R1+0xc70] ;  /* 0x000c7000013a7983 */ /* 0x000f280000300800 */
[----:B------:R-:W4:Y:S01]  /*2ccf0*/  LDL.LU R57, [R1+0x10f8] ;  /* 0x0010f80001397983 */ /* 0x000f220000300800 */
[----:B------:R-:W-:-:S03]  /*2cd00*/  IMAD.MOV.U32 R35, RZ, RZ, R55 ;  /* 0x000000ffff237224 */ /* 0x000fc600078e0037 */
[----:B------:R-:W1:Y:S01]  /*2cd10*/  LDL.LU R55, [R1+0xc90] ;  /* 0x000c900001377983 */ /* 0x000e620000300800 */
        /* <DEDUP_REMOVED lines=29> */
[----:B------:R-:W-:Y:S01]  /*2cef0*/  STL.64 [R1+0x2c18], R70 ;  /* 0x002c184601007387 */ /* 0x000fe20000100a00 */
[----:B------:R-:W-:-:S02]  /*2cf00*/  IMAD.MOV.U32 R93, RZ, RZ, R4 ;  /* 0x000000ffff5d7224 */ /* 0x000fc400078e0004 */
[----:B------:R-:W-:Y:S01]  /*2cf10*/  IMAD.MOV.U32 R92, RZ, RZ, R59 ;  /* 0x000000ffff5c7224 */ /* 0x000fe200078e003b */
[----:B------:R-:W4:Y:S04]  /*2cf20*/  LDL.LU R4, [R1+0xc88] ;  /* 0x000c880001047983 */ /* 0x000f280000300800 */
[----:B------:R-:W4:Y:S04]  /*2cf30*/  LDL.LU R59, [R1+0xcd0] ;  /* 0x000cd000013b7983 */ /* 0x000f280000300800 */
[----:B------:R-:W-:Y:S04]  /*2cf40*/  STL.64 [R1+0xc58], R76 ;  /* 0x000c584c01007387 */ /* 0x000fe80000100a00 */
[----:B------:R-:W-:Y:S04]  /*2cf50*/  STL.64 [R1+0x2c28], R76 ;  /* 0x002c284c01007387 */ /* 0x000fe80000100a00 */
[----:B------:R-:W-:Y:S01]  /*2cf60*/  STL.64 [R1+0xc60], R92 ;  /* 0x000c605c01007387 */ /* 0x000fe20000100a00 */
[----:B------:R-:W-:-:S03]  /*2cf70*/  IMAD.MOV.U32 R23, RZ, RZ, R61 ;  /* 0x000000ffff177224 */ /* 0x000fc600078e003d */
[----:B------:R-:W-:Y:S01]  /*2cf80*/  STL.64 [R1+0x2c30], R92 ;  /* 0x002c305c01007387 */ /* 0x000fe20000100a00 */
[----:B------:R-:W-:-:S03]  /*2cf90*/  IMAD.MOV.U32 R22, RZ, RZ, R60 ;  /* 0x000000ffff167224 */ /* 0x000fc600078e003c */
[----:B------:R-:W4:Y:S01]  /*2cfa0*/  LDL.LU R61, [R1+0xc8c] ;  /* 0x000c8c00013d7983 */ /* 0x000f220000300800 */
[----:B------:R-:W-:-:S03]  /*2cfb0*/  IMAD.MOV.U32 R85, RZ, RZ, R58 ;  /* 0x000000ffff557224 */ /* 0x000fc600078e003a */
[----:B------:R-:W4:Y:S01]  /*2cfc0*/  LDL.LU R60, [R1+0xcd8] ;  /* 0x000cd800013c7983 */ /* 0x000f220000300800 */
[----:B------:R-:W-:-:S03]  /*2cfd0*/  IMAD.MOV.U32 R84, RZ, RZ, R57 ;  /* 0x000000ffff547224 */ /* 0x000fc600078e0039 */
[----:B------:R-:W4:Y:S01]  /*2cfe0*/  LDL.LU R58, [R1+0xcb8] ;  /* 0x000cb800013a7983 */ /* 0x000f220000300800 */
[----:B-1----:R-:W-:-:S03]  /*2cff0*/  IMAD.MOV.U32 R19, RZ, RZ, R55 ;  /* 0x000000ffff137224 */ /* 0x002fc600078e0037 */
[----:B------:R-:W4:Y:S04]  /*2d000*/  LDL.LU R57, [R1+0xce0] ;  /* 0x000ce00001397983 */ /* 0x000f280000300800 */
[----:B------:R-:W4:Y:S01]  /*2d010*/  LDL.LU R55, [R1+0xcbc] ;  /* 0x000cbc0001377983 */ /* 0x000f220000300800 */
        /* <DEDUP_REMOVED lines=9> */
[----:B------:R-:W-:Y:S02]  /*2d0b0*/  IMAD.MOV.U32 R80, RZ, RZ, R65 ;  /* 0x000000ffff507224 */ /* 0x000fe400078e0041 */
[----:B------:R-:W-:Y:S02]  /*2d0c0*/  IMAD.MOV.U32 R69, RZ, RZ, R5 ;  /* 0x000000ffff457224 */ /* 0x000fe400078e0005 */
[----:B------:R-:W-:Y:S01]  /*2d0d0*/  IMAD.MOV.U32 R68, RZ, RZ, R64 ;  /* 0x000000ffff447224 */ /* 0x000fe200078e0040 */
[----:B------:R-:W-:Y:S04]  /*2d0e0*/  STL.64 [R1+0xc98], R80 ;  /* 0x000c985001007387 */ /* 0x000fe80000100a00 */
[----:B------:R-:W-:Y:S01]  /*2d0f0*/  STL.64 [R1+0x2c58], R80 ;  /* 0x002c585001007387 */ /* 0x000fe20000100a00 */
[----:B------:R-:W-:-:S02]  /*2d100*/  IMAD.MOV.U32 R30, RZ, RZ, R63 ;  /* 0x000000ffff1e7224 */ /* 0x000fc400078e003f */
[----:B------:R-:W-:Y:S02]  /*2d110*/  IMAD.MOV.U32 R31, RZ, RZ, R62 ;  /* 0x000000ffff1f7224 */ /* 0x000fe400078e003e */
        /* <DEDUP_REMOVED lines=8> */
[----:B------:R-:W4:Y:S04]  /*2d1a0*/  LDL.LU R7, [R1+0xbf8] ;  /* 0x000bf80001077983 */ /* 0x000f280000300800 */
[----:B------:R-:W4:Y:S04]  /*2d1b0*/  LDL.LU R65, [R1+0xc40] ;  /* 0x000c400001417983 */ /* 0x000f280000300800 */
[----:B------:R-:W4:Y:S04]  /*2d1c0*/  LDL.LU R5, [R1+0xbfc] ;  /* 0x000bfc0001057983 */ /* 0x000f280000300800 */
[----:B------:R-:W4:Y:S04]  /*2d1d0*/  LDL.LU R64, [R1+0xc44] ;  /* 0x000c440001407983 */ /* 0x000f280000300800 */
[----:B------:R-:W4:Y:S01]  /*2d1e0*/  LDL.LU R62, [R1+0xc00] ;  /* 0x000c0000013e7983 */ /* 0x000f220000300800 */
[----:B------:R-:W-:-:S02]  /*2d1f0*/  IMAD.MOV.U32 R3, RZ, RZ, R4 ;  /* 0x000000ffff037224 */ /* 0x000fc400078e0004 */
[----:B------:R-:W-:Y:S02]  /*2d200*/  IMAD.MOV.U32 R2, RZ, RZ, R59 ;  /* 0x000000ffff027224 */ /* 0x000fe400078e003b */
[----:B------:R-:W4:Y:S04]  /*2d210*/  LDL.LU R59, [R1+0xc48] ;  /* 0x000c4800013b7983 */ /* 0x000f280000300800 */
[----:B------:R-:W-:Y:S04]  /*2d220*/  STL.64 [R1+0xcb0], R32 ;  /* 0x000cb02001007387 */ /* 0x000fe80000100a00 */
[----:B------:R-:W-:Y:S04]  /*2d230*/  STL.64 [R1+0x2c80], R32 ;  /* 0x002c802001007387 */ /* 0x000fe80000100a00 */
[----:B------:R-:W-:Y:S04]  /*2d240*/  STL.64 [R1+0xcd0], R2 ;  /* 0x000cd00201007387 */ /* 0x000fe80000100a00 */
[----:B------:R-:W-:Y:S04]  /*2d250*/  STL [R1+0x2d30], R2 ;  /* 0x002d300201007387 */ /* 0x000fe80000100800 */
[----:B------:R0:W-:Y:S01]  /*2d260*/  STL [R1+0x2c88], R3 ;  /* 0x002c880301007387 */ /* 0x0001e20000100800 */
[----:B------:R-:W-:-:S03]  /*2d270*/  IMAD.MOV.U32 R13, RZ, RZ, R55 ;  /* 0x000000ffff0d7224 */ /* 0x000fc600078e0037 */
[----:B------:R-:W4:Y:S01]  /*2d280*/  LDL.LU R55, [R1+0xc04] ;  /* 0x000c040001377983 */ /* 0x000f220000300800 */
[----:B---3--:R-:W-:-:S03]  /*2d290*/  IMAD.MOV.U32 R12, RZ, RZ, R52 ;  /* 0x000000ffff0c7224 */ /* 0x008fc600078e0034 */
[----:B------:R-:W3:Y:S04]  /*2d2a0*/  LDL.LU R52, [R1+0xc4c] ;  /* 0x000c4c0001347983 */ /* 0x000ee80000300800 */
[----:B------:R-:W0:Y:S04]  /*2d2b0*/  LDL.LU R43, [R1+0xc08] ;  /* 0x000c0800012b7983 */ /* 0x000e280000300800 */
[----:B------:R-:W3:Y:S04]  /*2d2c0*/  LDL.LU R50, [R1+0xc78] ;  /* 0x000c780001327983 */ /* 0x000ee80000300800 */
[----:B------:R-:W3:Y:S04]  /*2d2d0*/  LDL.LU R63, [R1+0xb40] ;  /* 0x000b4000013f7983 */ /* 0x000ee80000300800 */
[----:B------:R-:W3:Y:S01]  /*2d2e0*/  LDL.LU R4, [R1+0xb88] ;  /* 0x000b880001047983 */ /* 0x000ee20000300800 */
[----:B------:R-:W-:-:S02]  /*2d2f0*/  IMAD.MOV.U32 R46, RZ, RZ, R60 ;  /* 0x000000ffff2e7224 */ /* 0x000fc400078e003c */
[----:B------:R-:W-:Y:S02]  /*2d300*/  IMAD.MOV.U32 R47, RZ, RZ, R61 ;  /* 0x000000ffff2f7224 */ /* 0x000fe400078e003d */
[----:B------:R-:W-:Y:S01]  /*2d310*/  IMAD.MOV.U32 R74, RZ, RZ, R57 ;  /* 0x000000ffff4a7224 */ /* 0x000fe200078e0039 */
[----:B------:R-:W3:Y:S01]  /*2d320*/  LDL.LU R61, [R1+0xb44] ;  /* 0x000b4400013d7983 */ /* 0x000ee20000300800 */
[----:B------:R-:W-:-:S03]  /*2d330*/  IMAD.MOV.U32 R75, RZ, RZ, R58 ;  /* 0x000000ffff4b7224 */ /* 0x000fc600078e003a */
[----:B------:R-:W3:Y:S04]  /*2d340*/  LDL.LU R60, [R1+0xb8c] ;  /* 0x000b8c00013c7983 */ /* 0x000ee80000300800 */
[----:B------:R-:W3:Y:S04]  /*2d350*/  LDL.LU R58, [R1+0xb48] ;  /* 0x000b4800013a7983 */ /* 0x000ee80000300800 */
[----:B------:R-:W3:Y:S04]  /*2d360*/  LDL.LU R57, [R1+0xbb8] ;  /* 0x000bb80001397983 */ /* 0x000ee80000300800 */
[----:B------:R-:W-:Y:S04]  /*2d370*/  STL.64 [R1+0xcd8], R46 ;  /* 0x000cd82e01007387 */ /* 0x000fe80000100a00 */
[----:B------:R-:W-:Y:S04]  /*2d380*/  STL.64 [R1+0x2c90], R46 ;  /* 0x002c902e01007387 */ /* 0x000fe80000100a00 */
[----:B------:R-:W-:Y:S04]  /*2d390*/  STL.64 [R1+0xce0], R74 ;  /* 0x000ce04a01007387 */ /* 0x000fe80000100a00 */
[----:B------:R-:W-:Y:S01]  /*2d3a0*/  STL.64 [R1+0x2c98], R74 ;  /* 0x002c984a01007387 */ /* 0x000fe20000100a00 */
[----:B--2---:R-:W-:-:S02]  /*2d3b0*/  IMAD.MOV.U32 R49, RZ, RZ, R53 ;  /* 0x000000ffff317224 */ /* 0x004fc400078e0035 */
[----:B----4-:R-:W-:Y:S01]  /*2d3c0*/  IMAD.MOV.U32 R48, RZ, RZ, R91 ;  /* 0x000000ffff307224 */ /* 0x010fe200078e005b */
[----:B------:R-:W2:Y:S04]  /*2d3d0*/  LDL.LU R53, [R1+0xb4c] ;  /* 0x000b4c0001357983 */ /* 0x000ea80000300800 */
[----:B------:R-:W4:Y:S04]  /*2d3e0*/  LDL.LU R91, [R1+0xbbc] ;  /* 0x000bbc00015b7983 */ /* 0x000f280000300800 */
[----:B------:R-:W-:Y:S04]  /*2d3f0*/  STL.64 [R1+0xce8], R12 ;  /* 0x000ce80c01007387 */ /* 0x000fe80000100a00 */
[----:B------:R-:W-:Y:S04]  /*2d400*/  STL.64 [R1+0x2ca0], R12 ;  /* 0x002ca00c01007387 */ /* 0x000fe80000100a00 */
[----:B------:R-:W-:Y:S04]  /*2d410*/  STL.64 [R1+0xcf0], R48 ;  /* 0x000cf03001007387 */ /* 0x000fe80000100a00 */
[----:B------:R-:W-:Y:S01]  /*2d420*/  STL.64 [R1+0x2ca8], R48 ;  /* 0x002ca83001007387 */ /* 0x000fe20000100a00 */
[----:B------:R-:W-:-:S03]  /*2d430*/  IMAD.MOV.U32 R24, RZ, RZ, R65 ;  /* 0x000000ffff187224 */ /* 0x000fc600078e0041 */
[----:B------:R-:W4:Y:S04]  /*2d440*/  LDL.LU R0, [R1+0xb78] ;  /* 0x000b780001007983 */ /* 0x000f280000300800 */
[----:B------:R-:W4:Y:S01]  /*2d450*/  LDL.LU R65, [R1+0xbc0] ;  /* 0x000bc00001417983 */ /* 0x000f220000300800 */
[----:B------:R-:W-:Y:S02]  /*2d460*/  IMAD.MOV.U32 R25, RZ, RZ, R7 ;  /* 0x000000ffff197224 */ /* 0x000fe400078e0007 */
[----:B------:R-:W-:Y:S02]  /*2d470*/  IMAD.MOV.U32 R67, RZ, RZ, R5 ;  /* 0x000000ffff437224 */ /* 0x000fe400078e0005 */
[----:B------:R-:W-:Y:S01]  /*2d480*/  IMAD.MOV.U32 R66, RZ, RZ, R64 ;  /* 0x000000ffff427224 */ /* 0x000fe200078e0040 */
[----:B------:R-:W4:Y:S01]  /*2d490*/  LDL.LU R5, [R1+0xa88] ;  /* 0x000a880001057983 */ /* 0x000f220000300800 */
[----:B------:R-:W-:-:S03]  /*2d4a0*/  IMAD.MOV.U32 R39, RZ, RZ, R62 ;  /* 0x000000ffff277224 */ /* 0x000fc600078e003e */
[----:B------:R-:W4:Y:S04]  /*2d4b0*/  LDL.LU R64, [R1+0xaf8] ;  /* 0x000af80001407983 */ /* 0x000f280000300800 */
[----:B------:R-:W4:Y:S01]  /*2d4c0*/  LDL.LU R62, [R1+0xa8c] ;  /* 0x000a8c00013e7983 */ /* 0x000f220000300800 */
[----:B------:R-:W-:-:S03]  /*2d4d0*/  IMAD.MOV.U32 R38, RZ, RZ, R59 ;  /* 0x000000ffff267224 */ /* 0x000fc600078e003b */
[----:B------:R-:W4:Y:S04]  /*2d4e0*/  LDL.LU R59, [R1+0xafc] ;  /* 0x000afc00013b7983 */ /* 0x000f280000300800 */
[----:B------:R-:W-:Y:S04]  /*2d4f0*/  STL.64 [R1+0xd10], R24 ;  /* 0x000d101801007387 */ /* 0x000fe80000100a00 */
[----:B------:R-:W-:Y:S04]  /*2d500*/  STL.64 [R1+0x2cb0], R24 ;  /* 0x002cb01801007387 */ /* 0x000fe80000100a00 */
[----:B------:R-:W-:Y:S04]  /*2d510*/  STL.64 [R1+0xd18], R66 ;  /* 0x000d184201007387 */ /* 0x000fe80000100a00 */
[----:B------:R-:W-:Y:S01]  /*2d520*/  STL.64 [R1+0x2cb8], R66 ;  /* 0x002cb84201007387 */ /* 0x000fe20000100a00 */
[----:B------:R-:W-:-:S03]  /*2d530*/  IMAD.MOV.U32 R7, RZ, RZ, R55 ;  /* 0x000000ffff077224 */ /* 0x000fc600078e0037 */
[----:B------:R-:W4:Y:S01]  /*2d540*/  LDL.LU R55, [R1+0xab8] ;  /* 0x000ab80001377983 */ /* 0x000f220000300800 */
[----:B---3--:R-:W-:Y:S02]  /*2d550*/  IMAD.MOV.U32 R6, RZ, RZ, R52 ;  /* 0x000000ffff067224 */ /* 0x008fe400078e0034 */
[----:B0-----:R-:W-:Y:S02]  /*2d560*/  IMAD.MOV.U32 R3, RZ, RZ, R43 ;  /* 0x000000ffff037224 */ /* 0x001fe400078e002b */
[----:B------:R-:W-:Y:S01]  /*2d570*/  IMAD.MOV.U32 R2, RZ, RZ, R50 ;  /* 0x000000ffff027224 */ /* 0x000fe200078e0032 */
[----:B------:R-:W3:Y:S04]  /*2d580*/  LDL.LU R52, [R1+0xb00] ;  /* 0x000b000001347983 */ /* 0x000ee80000300800 */
[----:B------:R-:W-:Y:S01]  /*2d590*/  STL.64 [R1+0xd20], R38 ;  /* 0x000d202601007387 */ /* 0x000fe20000100a00 */
[----:B------:R-:W-:-:S02]  /*2d5a0*/  IMAD.MOV.U32 R42, RZ, RZ, R4 ;  /* 0x000000ffff2a7224 */ /* 0x000fc400078e0004 */
[----:B------:R-:W-:Y:S01]  /*2d5b0*/  IMAD.MOV.U32 R43, RZ, RZ, R63 ;  /* 0x000000ffff2b7224 */ /* 0x000fe200078e003f */
[----:B------:R-:W-:Y:S04]  /*2d5c0*/  STL.64 [R1+0x2cc0], R38 ;  /* 0x002cc02601007387 */ /* 0x000fe80000100a00 */
[----:B------:R-:W-:Y:S04]  /*2d5d0*/  STL.64 [R1+0xd28], R6 ;  /* 0x000d280601007387 */ /* 0x000fe80000100a00 */
[----:B------:R0:W-:Y:S04]  /*2d5e0*/  STL.64 [R1+0xd30], R2 ;  /* 0x000d300201007387 */ /* 0x0001e80000100a00 */
[----:B------:R-:W-:Y:S04]  /*2d5f0*/  STL.64 [R1+0x2cc8], R6 ;  /* 0x002cc80601007387 */ /* 0x000fe80000100a00 */
[----:B------:R-:W-:Y:S04]  /*2d600*/  STL.64 [R1+0xd50], R42 ;  /* 0x000d502a01007387 */ /* 0x000fe80000100a00 */
[----:B------:R1:W-:Y:S04]  /*2d610*/  STL.64 [R1+0x2cd0], R42 ;  /* 0x002cd02a01007387 */ /* 0x0003e80000100a00 */
        /* <DEDUP_REMOVED lines=15> */
[----:B------:R-:W-:Y:S01]  /*2d710*/  STL.64 [R1+0x2ce0], R78 ;  /* 0x002ce04e01007387 */ /* 0x000fe20000100a00 */
[----:B------:R-:W-:-:S02]  /*2d720*/  IMAD.MOV.U32 R72, RZ, RZ, R65 ;  /* 0x000000ffff487224 */ /* 0x000fc400078e0041 */
[----:B------:R-:W-:Y:S01]  /*2d730*/  IMAD.MOV.U32 R73, RZ, RZ, R0 ;  /* 0x000000ffff497224 */ /* 0x000fe200078e0000 */
[----:B------:R-:W-:Y:S04]  /*2d740*/  STL.64 [R1+0xd60], R16 ;  /* 0x000d601001007387 */ /* 0x000fe80000100a00 */
[----:B------:R-:W-:Y:S04]  /*2d750*/  STL.64 [R1+0x2cf0], R16 ;  /* 0x002cf01001007387 */ /* 0x000fe80000100a00 */
[----:B------:R-:W-:Y:S04]  /*2d760*/  STL.64 [R1+0xd68], R44 ;  /* 0x000d682c01007387 */ /* 0x000fe80000100a00 */
[----:B------:R-:W-:Y:S04]  /*2d770*/  STL.64 [R1+0x2cf8], R44 ;  /* 0x002cf82c01007387 */ /* 0x000fe80000100a00 */
        /* <DEDUP_REMOVED lines=10> */
[----:B------:R-:W4:Y:S04]  /*2d820*/  LDL.LU R62, [R1+0xa08] ;  /* 0x000a0800013e7983 */ /* 0x000f280000300800 */
[----:B------:R-:W4:Y:S01]  /*2d830*/  LDL.LU R59, [R1+0xa78] ;  /* 0x000a7800013b7983 */ /* 0x000f220000300800 */
[----:B------:R-:W-:-:S03]  /*2d840*/  IMAD.MOV.U32 R37, RZ, RZ, R55 ;  /* 0x000000ffff257224 */ /* 0x000fc600078e0037 */
[----:B------:R-:W4:Y:S01]  /*2d850*/  LDL.LU R55, [R1+0x940] ;  /* 0x0009400001377983 */ /* 0x000f220000300800 */
[----:B---3--:R-:W-:-:S03]  /*2d860*/  IMAD.MOV.U32 R36, RZ, RZ, R52 ;  /* 0x000000ffff247224 */ /* 0x008fc600078e0034 */
[----:B------:R-:W3:Y:S04]  /*2d870*/  LDL.LU R52, [R1+0x988] ;  /* 0x0009880001347983 */ /* 0x000ee80000300800 */
        /* <DEDUP_REMOVED lines=9> */
[----:B------:R-:W-:Y:S04]  /*2d910*/  STL.64 [R1+0x2d38], R40 ;  /* 0x002d382801007387 */ /* 0x000fe80000100a00 */
[----:B------:R-:W3:Y:S01]  /*2d920*/  LDL.LU R63, [R1+0x944] ;  /* 0x00094400013f7983 */ /* 0x000ee20000300800 */
[----:B------:R-:W-:-:S03]  /*2d930*/  IMAD.MOV.U32 R11, RZ, RZ, R61 ;  /* 0x000000ffff0b7224 */ /* 0x000fc600078e003d */
[----:B------:R-:W3:Y:S01]  /*2d940*/  LDL.LU R4, [R1+0x98c] ;  /* 0x00098c0001047983 */ /* 0x000ee20000300800 */
[----:B------:R-:W-:-:S03]  /*2d950*/  IMAD.MOV.U32 R10, RZ, RZ, R60 ;  /* 0x000000ffff0a7224 */ /* 0x000fc600078e003c */
        /* <DEDUP_REMOVED lines=11> */
[----:B------:R-:W-:Y:S04]  /*2da10*/  STL [R1+0x2d50], R10 ;  /* 0x002d500a01007387 */ /* 0x000fe80000100800 */
[----:B------:R-:W-:Y:S04]  /*2da20*/  STL [R1+0x2d40], R11 ;  /* 0x002d400b01007387 */ /* 0x000fe80000100800 */
[----:B------:R-:W-:Y:S04]  /*2da30*/  STL.64 [R1+0xdd0], R28 ;  /* 0x000dd01c01007387 */ /* 0x000fe80000100a00 */
[----:B------:R0:W-:Y:S04]  /*2da40*/  STL.64 [R1+0x2d48], R28 ;  /* 0x002d481c01007387 */ /* 0x0001e80000100a00 */
[----:B------:R-:W-:Y:S01]  /*2da50*/  STL.64 [R1+0xdd8], R34 ;  /* 0x000dd82201007387 */ /* 0x000fe20000100a00 */
[----:B------:R-:W-:-:S02]  /*2da60*/  IMAD.MOV.U32 R15, RZ, RZ, R0 ;  /* 0x000000ffff0f7224 */ /* 0x000fc400078e0000 */
[----:B------:R-:W-:Y:S01]  /*2da70*/  IMAD.MOV.U32 R14, RZ, RZ, R65 ;  /* 0x000000ffff0e7224 */ /* 0x000fe200078e0041 */
[----:B------:R-:W-:Y:S04]  /*2da80*/  STL.64 [R1+0x2d58], R34 ;  /* 0x002d582201007387 */ /* 0x000fe80000100a00 */
[----:B------:R-:W-:Y:S04]  /*2da90*/  STL.64 [R1+0xde0], R14 ;  /* 0x000de00e01007387 */ /* 0x000fe80000100a00 */
[----:B------:R-:W-:Y:S04]  /*2daa0*/  STL.64 [R1+0x2d60], R14 ;  /* 0x002d600e01007387 */ /* 0x000fe80000100a00 */
[----:B------:R-:W4:Y:S04]  /*2dab0*/  LDL.LU R23, [R1+0x888] ;  /* 0x0008880001177983 */ /* 0x000f280000300800 */
[----:B------:R-:W4:Y:S04]  /*2dac0*/  LDL.LU R50, [R1+0x8f8] ;  /* 0x0008f80001327983 */ /* 0x000f280000300800 */
[----:B------:R-:W4:Y:S04]  /*2dad0*/  LDL.LU R0, [R1+0x88c] ;  /* 0x00088c0001007983 */ /* 0x000f280000300800 */
[----:B------:R-:W4:Y:S01]  /*2dae0*/  LDL.LU R65, [R1+0x8fc] ;  /* 0x0008fc0001417983 */ /* 0x000f220000300800 */
[----:B------:R-:W-:-:S03]  /*2daf0*/  IMAD.MOV.U32 R8, RZ, RZ, R64 ;  /* 0x000000ffff087224 */ /* 0x000fc600078e0040 */
[----:B------:R-:W4:Y:S01]  /*2db00*/  LDL.LU R64, [R1+0x8b8] ;  /* 0x0008b80001407983 */ /* 0x000f220000300800 */
[----:B------:R-:W-:-:S03]  /*2db10*/  IMAD.MOV.U32 R70, RZ, RZ, R59 ;  /* 0x000000ffff467224 */ /* 0x000fc600078e003b */
[----:B------:R-:W4:Y:S01]  /*2db20*/  LDL.LU R59, [R1+0x900] ;  /* 0x00090000013b7983 */ /* 0x000f220000300800 */
[----:B------:R-:W-:-:S03]  /*2db30*/  IMAD.MOV.U32 R93, RZ, RZ, R55 ;  /* 0x000000ffff5d7224 */ /* 0x000fc600078e0037 */
[----:B------:R-:W4:Y:S01]  /*2db40*/  LDL.LU R55, [R1+0x8bc] ;  /* 0x0008bc0001377983 */ /* 0x000f220000300800 */
[----:B------:R-:W-:Y:S02]  /*2db50*/  IMAD.MOV.U32 R9, RZ, RZ, R5 ;  /* 0x000000ffff097224 */ /* 0x000fe400078e0005 */
[----:B---3--:R-:W-:Y:S02]  /*2db60*/  IMAD.MOV.U32 R92, RZ, RZ, R52 ;  /* 0x000000ffff5c7224 */ /* 0x008fe400078e0034 */
[----:B------:R-:W3:Y:S01]  /*2db70*/  LDL.LU R52, [R1+0x904] ;  /* 0x0009040001347983 */ /* 0x000ee20000300800 */
[----:B------:R-:W-:-:S03]  /*2db80*/  IMAD.MOV.U32 R71, RZ, RZ, R62 ;  /* 0x000000ffff477224 */ /* 0x000fc600078e003e */
[----:B------:R-:W-:Y:S04]  /*2db90*/  STL.64 [R1+0xde8], R8 ;  /* 0x000de80801007387 */ /* 0x000fe80000100a00 */
[----:B------:R-:W-:Y:S04]  /*2dba0*/  STL.64 [R1+0x2d68], R8 ;  /* 0x002d680801007387 */ /* 0x000fe80000100a00 */
[----:B------:R-:W-:Y:S04]  /*2dbb0*/  STL.64 [R1+0xdf0], R70 ;  /* 0x000df04601007387 */ /* 0x000fe80000100a00 */
[----:B------:R-:W-:Y:S04]  /*2dbc0*/  STL.64 [R1+0x2d70], R70 ;  /* 0x002d704601007387 */ /* 0x000fe80000100a00 */
[----:B------:R-:W-:Y:S04]  /*2dbd0*/  STL.64 [R1+0xe10], R92 ;  /* 0x000e105c01007387 */ /* 0x000fe80000100a00 */
[----:B------:R-:W-:Y:S01]  /*2dbe0*/  STL.64 [R1+0x2d78], R92 ;  /* 0x002d785c01007387 */ /* 0x000fe20000100a00 */
        /* <DEDUP_REMOVED lines=18> */
[----:B------:R0:W-:Y:S04]  /*2dd10*/  STL.64 [R1+0x2d88], R4 ;  /* 0x002d880401007387 */ /* 0x0001e80000100a00 */
[----:B------:R-:W-:Y:S04]  /*2dd20*/  STL.64 [R1+0xe28], R20 ;  /* 0x000e281401007387 */ /* 0x000fe80000100a00 */
[----:B------:R-:W-:Y:S04]  /*2dd30*/  STL.64 [R1+0x2d90], R20 ;  /* 0x002d901401007387 */ /* 0x000fe80000100a00 */
[----:B------:R-:W-:Y:S04]  /*2dd40*/  STL.64 [R1+0xe30], R76 ;  /* 0x000e304c01007387 */ /* 0x000fe80000100a00 */
[----:B------:R-:W-:Y:S01]  /*2dd50*/  STL.64 [R1+0x2d98], R76 ;  /* 0x002d984c01007387 */ /* 0x000fe20000100a00 */
[----:B------:R-:W-:-:S05]  /*2dd60*/  IMAD.MOV.U32 R22, RZ, RZ, R50 ;  /* 0x000000ffff167224 */ /* 0x000fca00078e0032 */
[----:B------:R-:W-:Y:S04]  /*2dd70*/  STL.64 [R1+0xe50], R22 ;  /* 0x000e501601007387 */ /* 0x000fe80000100a00 */
[----:B------:R-:W-:Y:S04]  /*2dd80*/  STL.64 [R1+0x2da8], R22 ;  /* 0x002da81601007387 */ /* 0x000fe80000100a00 */
[----:B------:R-:W4:Y:S04]  /*2dd90*/  LDL.LU R32, [R1+0x804] ;  /* 0x0008040001207983 */ /* 0x000f280000300800 */
[----:B------:R-:W4:Y:S04]  /*2dda0*/  LDL.LU R33, [R1+0x84c] ;  /* 0x00084c0001217983 */ /* 0x000f280000300800 */
[----:B0-----:R-:W4:Y:S01]  /*2ddb0*/  LDL.LU R2, [R1+0x808] ;  /* 0x0008080001027983 */ /* 0x001f220000300800 */
[----:B------:R-:W-:-:S03]  /*2ddc0*/  IMAD.MOV.U32 R85, RZ, RZ, R0 ;  /* 0x000000ffff557224 */ /* 0x000fc600078e0000 */
[----:B------:R-:W4:Y:S01]  /*2ddd0*/  LDL.LU R50, [R1+0x878] ;  /* 0x0008780001327983 */ /* 0x000f220000300800 */
[----:B------:R-:W-:-:S03]  /*2dde0*/  IMAD.MOV.U32 R84, RZ, RZ, R65 ;  /* 0x000000ffff547224 */ /* 0x000fc600078e0041 */
[----:B------:R-:W4:Y:S04]  /*2ddf0*/  LDL.LU R0, [R1+0x740] ;  /* 0x0007400001007983 */ /* 0x000f280000300800 */
[----:B------:R-:W4:Y:S01]  /*2de00*/  LDL.LU R65, [R1+0x788] ;  /* 0x0007880001417983 */ /* 0x000f220000300800 */
[----:B------:R-:W-:-:S03]  /*2de10*/  IMAD.MOV.U32 R19, RZ, RZ, R64 ;  /* 0x000000ffff137224 */ /* 0x000fc600078e0040 */
[----:B------:R-:W4:Y:S01]  /*2de20*/  LDL.LU R64, [R1+0x744] ;  /* 0x0007440001407983 */ /* 0x000f220000300800 */
[----:B------:R-:W-:Y:S02]  /*2de30*/  IMAD.MOV.U32 R18, RZ, RZ, R59 ;  /* 0x000000ffff127224 */ /* 0x000fe400078e003b */
[----:B------:R-:W-:Y:S01]  /*2de40*/  IMAD.MOV.U32 R81, RZ, RZ, R55 ;  /* 0x000000ffff517224 */ /* 0x000fe200078e0037 */
        /* <DEDUP_REMOVED lines=10> */
[----:B------:R-:W-:-:S04]  /*2def0*/  LOP3.LUT R69, R69, R68, RZ, 0x3c, !PT ;  /* 0x0000004445457212 */ /* 0x000fc800078e3cff */
[----:B------:R-:W-:-:S04]  /*2df00*/  LOP3.LUT R68, R69, R68, RZ, 0x3c, !PT ;  /* 0x0000004445447212 */ /* 0x000fc800078e3cff */
[----:B------:R-:W-:Y:S01]  /*2df10*/  LOP3.LUT R69, R69, R68, RZ, 0x3c, !PT ;  /* 0x0000004445457212 */ /* 0x000fe200078e3cff */
[----:B------:R-:W-:Y:S02]  /*2df20*/  IMAD.MOV.U32 R75, RZ, RZ, R61 ;  /* 0x000000ffff4b7224 */ /* 0x000fe400078e003d */
[----:B------:R-:W-:Y:S02]  /*2df30*/  IMAD.MOV.U32 R74, RZ, RZ, R60 ;  /* 0x000000ffff4a7224 */ /* 0x000fe400078e003c */
[----:B------:R-:W-:Y:S04]  /*2df40*/  STL.64 [R1+0xe70], R68 ;  /* 0x000e704401007387 */ /* 0x000fe80000100a00 */
[----:B------:R-:W-:Y:S04]  /*2df50*/  STL.64 [R1+0x2dc8], R68 ;  /* 0x002dc84401007387 */ /* 0x000fe80000100a00 */
        /* <DEDUP_REMOVED lines=14> */
[----:B------:R-:W-:Y:S04]  /*2e040*/  STL.64 [R1+0xea0], R30 ;  /* 0x000ea01e01007387 */ /* 0x000fe80000100a00 */
[----:B------:R-:W-:Y:S01]  /*2e050*/  STL.64 [R1+0x2de0], R30 ;  /* 0x002de01e01007387 */ /* 0x000fe20000100a00 */
[----:B------:R-:W-:-:S04]  /*2e060*/  LOP3.LUT R33, R33, R32, RZ, 0x3c, !PT ;  /* 0x0000002021217212 */ /* 0x000fc800078e3cff */
[C---:B------:R-:W-:Y:S01]  /*2e070*/  LOP3.LUT R32, R33.reuse, R32, RZ, 0x3c, !PT ;  /* 0x0000002021207212 */ /* 0x040fe200078e3cff */
[----:B------:R-:W-:Y:S02]  /*2e080*/  IMAD.MOV.U32 R46, RZ, RZ, R50 ;  /* 0x000000ffff2e7224 */ /* 0x000fe400078e0032 */
[----:B------:R-:W-:Y:S01]  /*2e090*/  IMAD.MOV.U32 R47, RZ, RZ, R2 ;  /* 0x000000ffff2f7224 */ /* 0x000fe200078e0002 */
[----:B------:R-:W-:Y:S01]  /*2e0a0*/  LOP3.LUT R33, R33, R32, RZ, 0x3c, !PT ;  /* 0x0000002021217212 */ /* 0x000fe200078e3cff */
[----:B------:R-:W-:Y:S02]  /*2e0b0*/  IMAD.MOV.U32 R48, RZ, RZ, R65 ;  /* 0x000000ffff307224 */ /* 0x000fe400078e0041 */
[----:B------:R-:W-:Y:S02]  /*2e0c0*/  IMAD.MOV.U32 R49, RZ, RZ, R0 ;  /* 0x000000ffff317224 */ /* 0x000fe400078e0000 */
[----:B------:R-:W-:Y:S04]  /*2e0d0*/  STL.64 [R1+0xea8], R32 ;  /* 0x000ea82001007387 */ /* 0x000fe80000100a00 */
[----:B------:R-:W-:Y:S04]  /*2e0e0*/  STL.64 [R1+0x2de8], R32 ;  /* 0x002de82001007387 */ /* 0x000fe80000100a00 */
[----:B------:R-:W-:Y:S04]  /*2e0f0*/  STL.64 [R1+0xeb0], R46 ;  /* 0x000eb02e01007387 */ /* 0x000fe80000100a00 */
[----:B------:R-:W-:Y:S04]  /*2e100*/  STL.64 [R1+0x2df0], R46 ;  /* 0x002df02e01007387 */ /* 0x000fe80000100a00 */
[----:B------:R-:W-:Y:S04]  /*2e110*/  STL.64 [R1+0xed0], R48 ;  /* 0x000ed03001007387 */ /* 0x000fe80000100a00 */
[----:B------:R-:W-:Y:S01]  /*2e120*/  STL.64 [R1+0x2df8], R48 ;  /* 0x002df83001007387 */ /* 0x000fe20000100a00 */
[----:B------:R-:W-:-:S03]  /*2e130*/  IMAD.MOV.U32 R25, RZ, RZ, R64 ;  /* 0x000000ffff197224 */ /* 0x000fc600078e0040 */
[----:B------:R-:W4:Y:S04]  /*2e140*/  LDL.LU R65, [R1+0x68c] ;  /* 0x00068c0001417983 */ /* 0x000f280000300800 */
[----:B------:R-:W4:Y:S04]  /*2e150*/  LDL.LU R64, [R1+0x6fc] ;  /* 0x0006fc0001407983 */ /* 0x000f280000300800 */
[----:B-1----:R-:W4:Y:S04]  /*2e160*/  LDL.LU R43, [R1+0x6b8] ;  /* 0x0006b800012b7983 */ /* 0x002f280000300800 */
[----:B------:R-:W4:Y:S01]  /*2e170*/  LDL.LU R50, [R1+0x700] ;  /* 0x0007000001327983 */ /* 0x000f220000300800 */
[----:B------:R-:W-:-:S03]  /*2e180*/  IMAD.MOV.U32 R24, RZ, RZ, R59 ;  /* 0x000000ffff187224 */ /* 0x000fc600078e003b */
[----:B------:R-:W4:Y:S01]  /*2e190*/  LDL.LU R0, [R1+0x6bc] ;  /* 0x0006bc0001007983 */ /* 0x000f220000300800 */
[----:B------:R-:W-:-:S03]  /*2e1a0*/  IMAD.MOV.U32 R67, RZ, RZ, R55 ;  /* 0x000000ffff437224 */ /* 0x000fc600078e0037 */
        /* <DEDUP_REMOVED lines=40> */
[----:B------:R-:W4:Y:S01]  /*2e430*/  LDL.LU R41, [R1+0x488] ;  /* 0x0004880001297983 */ /* 0x000f220000300800 */
[----:B------:R-:W-:-:S03]  /*2e440*/  IMAD.MOV.U32 R43, RZ, RZ, R0 ;  /* 0x000000ffff2b7224 */ /* 0x000fc600078e0000 */
[----:B------:R-:W4:Y:S01]  /*2e450*/  LDL.LU R50, [R1+0x4f8] ;  /* 0x0004f80001327983 */ /* 0x000f220000300800 */
[----:B------:R-:W-:-:S03]  /*2e460*/  IMAD.MOV.U32 R42, RZ, RZ, R59 ;  /* 0x000000ffff2a7224 */ /* 0x000fc600078e003b */
[----:B------:R-:W4:Y:S01]  /*2e470*/  LDL.LU R0, [R1+0x48c] ;  /* 0x00048c0001007983 */ /* 0x000f220000300800 */
[----:B------:R-:W-:-:S03]  /*2e480*/  IMAD.MOV.U32 R79, RZ, RZ, R55 ;  /* 0x000000ffff4f7224 */ /* 0x000fc600078e0037 */
[----:B------:R-:W4:Y:S04]  /*2e490*/  LDL.LU R59, [R1+0x4fc] ;  /* 0x0004fc00013b7983 */ /* 0x000f280000300800 */
[----:B------:R-:W4:Y:S01]  /*2e4a0*/  LDL.LU R55, [R1+0x4b8] ;  /* 0x0004b80001377983 */ /* 0x000f220000300800 */
[----:B---3--:R-:W-:Y:S02]  /*2e4b0*/  LOP3.LUT R73, R73, R72, RZ, 0x3c, !PT ;  /* 0x0000004849497212 */ /* 0x008fe400078e3cff */
[----:B------:R-:W-:Y:S02]  /*2e4c0*/  LOP3.LUT R83, R83, R82, RZ, 0x3c, !PT ;  /* 0x0000005253537212 */ /* 0x000fe400078e3cff */
[----:B------:R-:W-:Y:S02]  /*2e4d0*/  LOP3.LUT R27, R27, R26, RZ, 0x3c, !PT ;  /* 0x0000001a1b1b7212 */ /* 0x000fe400078e3cff */
[----:B------:R-:W-:-:S02]  /*2e4e0*/  LOP3.LUT R72, R73, R72, RZ, 0x3c, !PT ;  /* 0x0000004849487212 */ /* 0x000fc400078e3cff */
[----:B------:R-:W-:Y:S02]  /*2e4f0*/  LOP3.LUT R37, R37, R36, RZ, 0x3c, !PT ;  /* 0x0000002425257212 */ /* 0x000fe400078e3cff */
[----:B------:R-:W-:Y:S01]  /*2e500*/  LOP3.LUT R82, R83, R82, RZ, 0x3c, !PT ;  /* 0x0000005253527212 */ /* 0x000fe200078e3cff */
[----:B------:R-:W-:Y:S01]  /*2e510*/  IMAD.MOV.U32 R78, RZ, RZ, R52 ;  /* 0x000000ffff4e7224 */ /* 0x000fe200078e0034 */
[----:B------:R-:W-:Y:S01]  /*2e520*/  LOP3.LUT R26, R27, R26, RZ, 0x3c, !PT ;  /* 0x0000001a1b1a7212 */ /* 0x000fe200078e3cff */
[----:B------:R-:W-:Y:S02]  /*2e530*/  IMAD.MOV.U32 R4, RZ, RZ, R11 ;  /* 0x000000ffff047224 */ /* 0x000fe400078e000b */
[----:B------:R-:W-:Y:S01]  /*2e540*/  IMAD.MOV.U32 R5, RZ, RZ, R29 ;  /* 0x000000ffff057224 */ /* 0x000fe200078e001d */
[----:B------:R-:W-:Y:S01]  /*2e550*/  LOP3.LUT R36, R37, R36, RZ, 0x3c, !PT ;  /* 0x0000002425247212 */ /* 0x000fe200078e3cff */
[----:B------:R-:W3:Y:S01]  /*2e560*/  LDL.LU R52, [R1+0x500] ;  /* 0x0005000001347983 */ /* 0x000ee20000300800 */
[----:B------:R-:W-:-:S03]  /*2e570*/  LOP3.LUT R73, R73, R72, RZ, 0x3c, !PT ;  /* 0x0000004849497212 */ /* 0x000fc600078e3cff */
[----:B------:R-:W-:Y:S01]  /*2e580*/  STL.64 [R1+0xf20], R16 ;  /* 0x000f201001007387 */ /* 0x000fe20000100a00 */
[----:B------:R-:W-:-:S03]  /*2e590*/  LOP3.LUT R83, R83, R82, RZ, 0x3c, !PT ;  /* 0x0000005253537212 */ /* 0x000fc600078e3cff */
[----:B------:R-:W-:Y:S01]  /*2e5a0*/  STL.64 [R1+0xf28], R42 ;  /* 0x000f282a01007387 */ /* 0x000fe20000100a00 */
[----:B------:R-:W-:-:S03]  /*2e5b0*/  LOP3.LUT R27, R27, R26, RZ, 0x3c, !PT ;  /* 0x0000001a1b1b7212 */ /* 0x000fc600078e3cff */
[----:B------:R-:W-:Y:S01]  /*2e5c0*/  STL.64 [R1+0xf30], R78 ;  /* 0x000f304e01007387 */ /* 0x000fe20000100a00 */
[----:B------:R-:W-:-:S03]  /*2e5d0*/  LOP3.LUT R37, R37, R36, RZ, 0x3c, !PT ;  /* 0x0000002425257212 */ /* 0x000fc600078e3cff */
[----:B------:R0:W-:Y:S04]  /*2e5e0*/  STL.64 [R1+0xf50], R4 ;  /* 0x000f500401007387 */ /* 0x0001e80000100a00 */
        /* <DEDUP_REMOVED lines=8> */
[----:B0-----:R-:W3:Y:S04]  /*2e670*/  LDL.LU R4, [R1+0x4bc] ;  /* 0x0004bc0001047983 */ /* 0x001ee80000300800 */
[----:B------:R-:W3:Y:S04]  /*2e680*/  LDL.LU R5, [R1+0x504] ;  /* 0x0005040001057983 */ /* 0x000ee80000300800 */
[----:B------:R-:W3:Y:S04]  /*2e690*/  LDL.LU R20, [R1+0x4c0] ;  /* 0x0004c00001147983 */ /* 0x000ee80000300800 */
[----:B------:R-:W3:Y:S04]  /*2e6a0*/  LDL.LU R21, [R1+0x508] ;  /* 0x0005080001157983 */ /* 0x000ee80000300800 */
[----:B------:R-:W3:Y:S01]  /*2e6b0*/  LDL.LU R58, [R1+0x3f8] ;  /* 0x0003f800013a7983 */ /* 0x000ee20000300800 */
[----:B------:R-:W-:-:S02]  /*2e6c0*/  IMAD.MOV.U32 R14, RZ, RZ, R2 ;  /* 0x000000ffff0e7224 */ /* 0x000fc400078e0002 */
[----:B------:R-:W-:Y:S02]  /*2e6d0*/  IMAD.MOV.U32 R60, RZ, RZ, R57 ;  /* 0x000000ffff3c7224 */ /* 0x000fe400078e0039 */
[----:B--2---:R-:W-:Y:S02]  /*2e6e0*/  IMAD.MOV.U32 R3, RZ, RZ, R53 ;  /* 0x000000ffff037224 */ /* 0x004fe400078e0035 */
[----:B----4-:R-:W-:Y:S01]  /*2e6f0*/  IMAD.MOV.U32 R2, RZ, RZ, R91 ;  /* 0x000000ffff027224 */ /* 0x010fe200078e005b */
[----:B------:R-:W2:Y:S04]  /*2e700*/  LDL.LU R53, [R1+0x440] ;  /* 0x0004400001357983 */ /* 0x000ea80000300800 */
[----:B------:R-:W4:Y:S04]  /*2e710*/  LDL.LU R57, [R1+0x3fc] ;  /* 0x0003fc0001397983 */ /* 0x000f280000300800 */
[----:B------:R-:W4:Y:S04]  /*2e720*/  LDL.LU R91, [R1+0x444] ;  /* 0x00044400015b7983 */ /* 0x000f280000300800 */
[----:B------:R-:W-:Y:S04]  /*2e730*/  STL.64 [R1+0xf90], R14 ;  /* 0x000f900e01007387 */ /* 0x000fe80000100a00 */
[----:B------:R-:W-:Y:S04]  /*2e740*/  STL.64 [R1+0xf98], R8 ;  /* 0x000f980801007387 */ /* 0x000fe80000100a00 */
[----:B------:R-:W-:Y:S04]  /*2e750*/  STL.64 [R1+0xfa0], R60 ;  /* 0x000fa03c01007387 */ /* 0x000fe80000100a00 */
[----:B------:R-:W-:Y:S04]  /*2e760*/  STL.64 [R1+0xfa8], R2 ;  /* 0x000fa80201007387 */ /* 0x000fe80000100a00 */
[----:B------:R-:W4:Y:S04]  /*2e770*/  LDL.LU R81, [R1+0x400] ;  /* 0x0004000001517983 */ /* 0x000f280000300800 */
[----:B------:R-:W4:Y:S04]  /*2e780*/  LDL.LU R28, [R1+0x448] ;  /* 0x00044800011c7983 */ /* 0x000f280000300800 */
[----:B------:R-:W4:Y:S01]  /*2e790*/  LDL.LU R29, [R1+0x404] ;  /* 0x00040400011d7983 */ /* 0x000f220000300800 */
[----:B------:R-:W-:-:S03]  /*2e7a0*/  IMAD.MOV.U32 R63, RZ, RZ, R55 ;  /* 0x000000ffff3f7224 */ /* 0x000fc600078e0037 */
[----:B------:R-:W4:Y:S04]  /*2e7b0*/  LDL.LU R55, [R1+0x44c] ;  /* 0x00044c0001377983 */ /* 0x000f280000300800 */
[----:B------:R-:W4:Y:S04]  /*2e7c0*/  LDL.LU R22, [R1+0x408] ;  /* 0x0004080001167983 */ /* 0x000f280000300800 */
        /* <DEDUP_REMOVED lines=16> */
[----:B---3--:R-:W-:-:S03]  /*2e8d0*/  IMAD.MOV.U32 R62, RZ, RZ, R52 ;  /* 0x000000ffff3e7224 */ /* 0x008fc600078e0034 */
[----:B------:R-:W3:Y:S04]  /*2e8e0*/  LDL.LU R59, [R1+0x2e8] ;  /* 0x0002e800013b7983 */ /* 0x000ee80000300800 */
[----:B------:R-:W3:Y:S04]  /*2e8f0*/  LDL.LU R52, [R1] ;  /* 0x0000000001347983 */ /* 0x000ee80000300800 */
[----:B------:R-:W-:Y:S04]  /*2e900*/  STL.64 [R1+0xfb0], R10 ;  /* 0x000fb00a01007387 */ /* 0x000fe80000100a00 */
[----:B------:R-:W-:Y:S04]  /*2e910*/  STL.64 [R1+0xfd0], R70 ;  /* 0x000fd04601007387 */ /* 0x000fe80000100a00 */
[----:B------:R-:W-:Y:S04]  /*2e920*/  STL.64 [R1+0xfd8], R92 ;  /* 0x000fd85c01007387 */ /* 0x000fe80000100a00 */
[----:B------:R-:W-:Y:S01]  /*2e930*/  STL.64 [R1+0xfe0], R62 ;  /* 0x000fe03e01007387 */ /* 0x000fe20000100a00 */
[----:B------:R-:W-:Y:S01]  /*2e940*/  IMAD.MOV.U32 R85, RZ, RZ, R58 ;  /* 0x000000ffff557224 */ /* 0x000fe200078e003a */
[----:B------:R-:W-:-:S02]  /*2e950*/  LOP3.LUT R5, R5, R4, RZ, 0x3c, !PT ;  /* 0x0000000405057212 */ /* 0x000fc400078e3cff */
[----:B------:R-:W-:Y:S02]  /*2e960*/  LOP3.LUT R21, R21, R20, RZ, 0x3c, !PT ;  /* 0x0000001415157212 */ /* 0x000fe400078e3cff */
[----:B------:R-:W-:Y:S02]  /*2e970*/  LOP3.LUT R4, R5, R4, RZ, 0x3c, !PT ;  /* 0x0000000405047212 */ /* 0x000fe400078e3cff */
[----:B------:R-:W-:Y:S02]  /*2e980*/  LOP3.LUT R20, R21, R20, RZ, 0x3c, !PT ;  /* 0x0000001415147212 */ /* 0x000fe400078e3cff */
[----:B------:R-:W-:Y:S02]  /*2e990*/  LOP3.LUT R5, R5, R4, RZ, 0x3c, !PT ;  /* 0x0000000405057212 */ /* 0x000fe400078e3cff */
[----:B------:R-:W-:Y:S01]  /*2e9a0*/  LOP3.LUT R21, R21, R20, RZ, 0x3c, !PT ;  /* 0x0000001415157212 */ /* 0x000fe200078e3cff */
[----:B--2---:R-:W-:Y:S02]  /*2e9b0*/  IMAD.MOV.U32 R84, RZ, RZ, R53 ;  /* 0x000000ffff547224 */ /* 0x004fe400078e0035 */
[----:B------:R-:W2:Y:S01]  /*2e9c0*/  LDL.LU R53, [R1+0x4] ;  /* 0x0000040001357983 */ /* 0x000ea20000300800 */
[----:B----4-:R-:W-:-:S03]  /*2e9d0*/  IMAD.MOV.U32 R18, RZ, RZ, R91 ;  /* 0x000000ffff127224 */ /* 0x010fc600078e005b */
[----:B------:R-:W4:Y:S04]  /*2e9e0*/  LDL.LU R58, [R1+0x8] ;  /* 0x00000800013a7983 */ /* 0x000f280000300800 */
[----:B------:R-:W2:Y:S01]  /*2e9f0*/  LDL.LU R91, [R1+0xc] ;  /* 0x00000c00015b7983 */ /* 0x000ea20000300800 */
[----:B------:R-:W-:-:S03]  /*2ea00*/  IMAD.MOV.U32 R19, RZ, RZ, R57 ;  /* 0x000000ffff137224 */ /* 0x000fc600078e0039 */
[----:B------:R-:W4:Y:S04]  /*2ea10*/  LDL R57, [R1+0x16f0] ;  /* 0x0016f00001397983 */ /* 0x000f280000100800 */
[----:B------:R-:W-:Y:S04]  /*2ea20*/  STL.64 [R1+0xfe8], R4 ;  /* 0x000fe80401007387 */ /* 0x000fe80000100a00 */
[----:B------:R-:W-:Y:S04]  /*2ea30*/  STL.64 [R1+0xff0], R20 ;  /* 0x000ff01401007387 */ /* 0x000fe80000100a00 */
[----:B------:R-:W-:Y:S01]  /*2ea40*/  STL.64 [R1+0x1010], R84 ;  /* 0x0010105401007387 */ /* 0x000fe20000100a00 */
[----:B------:R-:W-:-:S03]  /*2ea50*/  IMAD.MOV.U32 R80, RZ, RZ, R28 ;  /* 0x000000ffff507224 */ /* 0x000fc600078e001c */
[----:B------:R-:W-:Y:S01]  /*2ea60*/  STL.64 [R1+0x1018], R18 ;  /* 0x0010181201007387 */ /* 0x000fe20000100a00 */
[----:B------:R-:W-:-:S03]  /*2ea70*/  IMAD.MOV.U32 R28, RZ, RZ, R55 ;  /* 0x000000ffff1c7224 */ /* 0x000fc600078e0037 */
[----:B------:R-:W4:Y:S01]  /*2ea80*/  LDL R55, [R1+0x16ec] ;  /* 0x0016ec0001377983 */ /* 0x000f220000100800 */
[----:B------:R-:W-:Y:S01]  /*2ea90*/  ISETP.GT.AND P6, PT, R86, RZ, PT ;  /* 0x000000ff5600720c */ /* 0x000fe20003fc4270 */
[----:B---3--:R-:W-:Y:S01]  /*2eaa0*/  IMAD.MOV.U32 R66, RZ, RZ, R52 ;  /* 0x000000ffff427224 */ /* 0x008fe200078e0034 */
[----:B--2---:R-:W-:-:S04]  /*2eab0*/  LOP3.LUT R91, R91, R90, RZ, 0x3c, !PT ;  /* 0x0000005a5b5b7212 */ /* 0x004fc800078e3cff */
[----:B------:R-:W-:-:S04]  /*2eac0*/  LOP3.LUT R90, R91, R90, RZ, 0x3c, !PT ;  /* 0x0000005a5b5a7212 */ /* 0x000fc800078e3cff */
[----:B------:R-:W-:Y:S01]  /*2ead0*/  LOP3.LUT R91, R91, R90, RZ, 0x3c, !PT ;  /* 0x0000005a5b5b7212 */ /* 0x000fe200078e3cff */
[----:B------:R-:W-:Y:S02]  /*2eae0*/  IMAD.MOV.U32 R52, RZ, RZ, R53 ;  /* 0x000000ffff347224 */ /* 0x000fe400078e0035 */
[----:B------:R-:W-:Y:S02]  /*2eaf0*/  IMAD.MOV.U32 R53, RZ, RZ, R88 ;  /* 0x000000ffff357224 */ /* 0x000fe400078e0058 */
[----:B----4-:R-:W2:Y:S01]  /*2eb00*/  @P6 LDG.E.U16 R57, desc[UR6][R90.64] ;  /* 0x000000065a396981 */ /* 0x010ea2000c1e1500 */
[----:B------:R-:W-:-:S05]  /*2eb10*/  IMAD.MOV.U32 R88, RZ, RZ, R58 ;  /* 0x000000ffff587224 */ /* 0x000fca00078e003a */
[----:B------:R-:W3:Y:S01]  /*2eb20*/  @P6 LDG.E.U16 R55, desc[UR6][R88.64] ;  /* 0x0000000658376981 */ /* 0x000ee2000c1e1500 */
[----:B------:R-:W-:-:S04]  /*2eb30*/  LOP3.LUT R23, R23, R22, RZ, 0x3c, !PT ;  /* 0x0000001617177212 */ /* 0x000fc800078e3cff */
[C---:B------:R-:W-:Y:S01]  /*2eb40*/  LOP3.LUT R22, R23.reuse, R22, RZ, 0x3c, !PT ;  /* 0x0000001617167212 */ /* 0x040fe200078e3cff */
[----:B------:R-:W-:Y:S02]  /*2eb50*/  IMAD.MOV.U32 R68, RZ, RZ, R76 ;  /* 0x000000ffff447224 */ /* 0x000fe400078e004c */
[----:B------:R-:W-:Y:S01]  /*2eb60*/  IMAD.MOV.U32 R74, RZ, RZ, R34 ;  /* 0x000000ffff4a7224 */ /* 0x000fe200078e0022 */
[----:B------:R-:W-:Y:S01]  /*2eb70*/  LOP3.LUT R23, R23, R22, RZ, 0x3c, !PT ;  /* 0x0000001617177212 */ /* 0x000fe200078e3cff */
[----:B------:R-:W-:Y:S01]  /*2eb80*/  IMAD.MOV.U32 R75, RZ, RZ, R77 ;  /* 0x000000ffff4b7224 */ /* 0x000fe200078e004d */
[----:B------:R-:W-:Y:S01]  /*2eb90*/  STL.64 [R1+0x1020], R80 ;  /* 0x0010205001007387 */ /* 0x000fe20000100a00 */
[----:B------:R-:W-:Y:S02]  /*2eba0*/  IMAD.MOV.U32 R12, RZ, RZ, R40 ;  /* 0x000000ffff0c7224 */ /* 0x000fe400078e0028 */
[----:B------:R-:W-:Y:S01]  /*2ebb0*/  IMAD.MOV.U32 R13, RZ, RZ, R35 ;  /* 0x000000ffff0d7224 */ /* 0x000fe200078e0023 */
[----:B------:R-:W-:Y:S01]  /*2ebc0*/  STL.64 [R1+0x1028], R28 ;  /* 0x0010281c01007387 */ /* 0x000fe20000100a00 */
[----:B------:R-:W-:-:S02]  /*2ebd0*/  IMAD.MOV.U32 R30, RZ, RZ, R50 ;  /* 0x000000ffff1e7224 */ /* 0x000fc400078e0032 */
[----:B------:R-:W-:Y:S01]  /*2ebe0*/  IMAD.MOV.U32 R31, RZ, RZ, R41 ;  /* 0x000000ffff1f7224 */ /* 0x000fe200078e0029 */
[----:B------:R-:W-:Y:S04]  /*2ebf0*/  STL.64 [R1+0x1030], R22 ;  /* 0x0010301601007387 */ /* 0x000fe80000100a00 */
[----:B------:R-:W-:Y:S01]  /*2ec00*/  STL.64 [R1+0x1050], R68 ;  /* 0x0010504401007387 */ /* 0x000fe20000100a00 */
[----:B------:R-:W-:Y:S02]  /*2ec10*/  IMAD.MOV.U32 R32, RZ, RZ, R59 ;  /* 0x000000ffff207224 */ /* 0x000fe400078e003b */
[----:B------:R-:W-:Y:S01]  /*2ec20*/  IMAD.MOV.U32 R33, RZ, RZ, R0 ;  /* 0x000000ffff217224 */ /* 0x000fe200078e0000 */
[----:B------:R-:W-:Y:S01]  /*2ec30*/  STL.64 [R1+0x1058], R74 ;  /* 0x0010584a01007387 */ /* 0x000fe20000100a00 */
[----:B------:R-:W-:-:S03]  /*2ec40*/  IMAD.MOV.U32 R67, RZ, RZ, R87 ;  /* 0x000000ffff437224 */ /* 0x000fc600078e0057 */
[----:B------:R-:W-:Y:S04]  /*2ec50*/  STL.64 [R1+0x1060], R12 ;  /* 0x0010600c01007387 */ /* 0x000fe80000100a00 */
[----:B------:R-:W-:Y:S04]  /*2ec60*/  STL.64 [R1+0x1068], R30 ;  /* 0x0010681e01007387 */ /* 0x000fe80000100a00 */
[----:B------:R-:W-:Y:S04]  /*2ec70*/  STL [R1+0x2670], R87 ;  /* 0x0026705701007387 */ /* 0x000fe80000100800 */
[----:B------:R-:W-:Y:S04]  /*2ec80*/  STL.64 [R1+0x1070], R32 ;  /* 0x0010702001007387 */ /* 0x000fe80000100a00 */
[----:B------:R-:W-:Y:S04]  /*2ec90*/  STL.64 [R1+0x1090], R66 ;  /* 0x0010904201007387 */ /* 0x000fe80000100a00 */
[----:B------:R-:W-:Y:S04]  /*2eca0*/  STL.64 [R1+0x1098], R52 ;  /* 0x0010983401007387 */ /* 0x000fe80000100a00 */
[----:B------:R-:W-:Y:S04]  /*2ecb0*/  STL [R1+0x1f68], R90 ;  /* 0x001f685a01007387 */ /* 0x000fe80000100800 */
[----:B------:R0:W-:Y:S04]  /*2ecc0*/  STL [R1+0x2194], R90 ;  /* 0x0021945a01007387 */ /* 0x0001e80000100800 */
[----:B------:R-:W-:Y:S04]  /*2ecd0*/  STL [R1+0x1f64], R91 ;  /* 0x001f645b01007387 */ /* 0x000fe80000100800 */
[----:B------:R1:W-:Y:S04]  /*2ece0*/  STL [R1+0x2198], R91 ;  /* 0x0021985b01007387 */ /* 0x0003e80000100800 */
[----:B------:R-:W4:Y:S04]  /*2ecf0*/  LDL.LU R46, [R1+0x1cc] ;  /* 0x0001cc00012e7983 */ /* 0x000f280000300800 */
[----:B------:R-:W4:Y:S04]  /*2ed00*/  LDL.LU R47, [R1+0x2ec] ;  /* 0x0002ec00012f7983 */ /* 0x000f280000300800 */
[----:B------:R-:W4:Y:S04]  /*2ed10*/  LDL.LU R48, [R1+0x208] ;  /* 0x0002080001307983 */ /* 0x000f280000300800 */
[----:B------:R-:W4:Y:S04]  /*2ed20*/  LDL.LU R49, [R1+0x338] ;  /* 0x0003380001317983 */ /* 0x000f280000300800 */
[----:B------:R-:W4:Y:S04]  /*2ed30*/  LDL.LU R25, [R1+0x20c] ;  /* 0x00020c0001197983 */ /* 0x000f280000300800 */
[----:B------:R-:W4:Y:S04]  /*2ed40*/  LDL.LU R58, [R1+0x33c] ;  /* 0x00033c00013a7983 */ /* 0x000f280000300800 */
[----:B0-----:R-:W4:Y:S04]  /*2ed50*/  LDL R90, [R1+0x16cc] ;  /* 0x0016cc00015a7983 */ /* 0x001f280000100800 */
[----:B-1----:R-:W4:Y:S01]  /*2ed60*/  LDL R91, [R1+0x16d0] ;  /* 0x0016d000015b7983 */ /* 0x002f220000100800 */
[----:B------:R-:W-:-:S02]  /*2ed70*/  ISETP.GT.AND P4, PT, R86, 0x1, PT ;  /* 0x000000015600780c */ /* 0x000fc40003f84270 */
[----:B------:R-:W-:-:S11]  /*2ed80*/  PRMT R51, RZ, 0x7610, R51 ;  /* 0x00007610ff337816 */ /* 0x000fd60000000033 */
[----:B------:R-:W4:Y:S04]  /*2ed90*/  @P4 LDG.E.U16 R51, desc[UR6][R52.64] ;  /* 0x0000000634334981 */ /* 0x000f28000c1e1500 */
[----:B--2---:R0:W-:Y:S04]  /*2eda0*/  @P6 STL [R1+0x16f0], R57 ;  /* 0x0016f03901006387 */ /* 0x0041e80000100800 */
[----:B------:R-:W2:Y:S04]  /*2edb0*/  LDL R87, [R1+0x16c4] ;  /* 0x0016c40001577983 */ /* 0x000ea80000100800 */
[----:B0-----:R-:W2:Y:S04]  /*2edc0*/  LDL R57, [R1+0x16c8] ;  /* 0x0016c80001397983 */ /* 0x001ea80000100800 */
[----:B------:R-:W2:Y:S04]  /*2edd0*/  LDL.LU R34, [R1+0x40c] ;  /* 0x00040c0001227983 */ /* 0x000ea80000300800 */
[----:B------:R-:W2:Y:S04]  /*2ede0*/  LDL.LU R35, [R1+0x47c] ;  /* 0x00047c0001237983 */ /* 0x000ea80000300800 */
[----:B------:R-:W2:Y:S04]  /*2edf0*/  LDL.LU R40, [R1+0x438] ;  /* 0x0004380001287983 */ /* 0x000ea80000300800 */
[----:B------:R-:W2:Y:S04]  /*2ee00*/  LDL.LU R41, [R1+0x480] ;  /* 0x0004800001297983 */ /* 0x000ea80000300800 */
[----:B------:R-:W2:Y:S04]  /*2ee10*/  LDL.LU R76, [R1+0x43c] ;  /* 0x00043c00014c7983 */ /* 0x000ea80000300800 */
[----:B------:R-:W2:Y:S04]  /*2ee20*/  LDL.LU R77, [R1+0x484] ;  /* 0x00048400014d7983 */ /* 0x000ea80000300800 */
[----:B------:R-:W2:Y:S04]  /*2ee30*/  LDL R50, [R1+0x16c0] ;  /* 0x0016c00001327983 */ /* 0x000ea80000100800 */
[----:B------:R-:W2:Y:S04]  /*2ee40*/  LDL R0, [R1+0x16bc] ;  /* 0x0016bc0001007983 */ /* 0x000ea80000100800 */
[----:B------:R-:W2:Y:S04]  /*2ee50*/  LDL R59, [R1+0x18b4] ;  /* 0x0018b400013b7983 */ /* 0x000ea80000100800 */
[----:B---3--:R0:W-:Y:S04]  /*2ee60*/  @P6 STL [R1+0x16ec], R55 ;  /* 0x0016ec3701006387 */ /* 0x0081e80000100800 */
[----:B0-----:R-:W3:Y:S04]  /*2ee70*/  LDL R55, [R1+0x18b0] ;  /* 0x0018b00001377983 */ /* 0x001ee80000100800 */
[----:B------:R-:W-:Y:S04]  /*2ee80*/  STL [R1+0x1f70], R88 ;  /* 0x001f705801007387 */ /* 0x000fe80000100800 */
[----:B------:R0:W-:Y:S04]  /*2ee90*/  STL [R1+0x219c], R88 ;  /* 0x00219c5801007387 */ /* 0x0001e80000100800 */
[----:B0-----:R-:W2:Y:S04]  /*2eea0*/  LDL R88, [R1+0x16d4] ;  /* 0x0016d40001587983 */ /* 0x001ea80000100800 */
[----:B------:R-:W-:Y:S04]  /*2eeb0*/  STL [R1+0x1f6c], R89 ;  /* 0x001f6c5901007387 */ /* 0x000fe80000100800 */
[----:B------:R0:W-:Y:S04]  /*2eec0*/  STL [R1+0x21a0], R89 ;  /* 0x0021a05901007387 */ /* 0x0001e80000100800 */
[----:B0-----:R-:W2:Y:S04]  /*2eed0*/  LDL R89, [R1+0x16d8] ;  /* 0x0016d80001597983 */ /* 0x001ea80000100800 */
[----:B------:R-:W2:Y:S04]  /*2eee0*/  LDL.LU.64 R52, [R1+0x2e10] ;  /* 0x002e100001347983 */ /* 0x000ea80000300a00 */
[----:B--2---:R-:W2:Y:S04]  /*2eef0*/  @P4 LDG.E.U16 R52, desc[UR6][R66.64] ;  /* 0x0000000642344981 */ /* 0x004ea8000c1e1500 */
[----:B----4-:R0:W-:Y:S04]  /*2ef00*/  STL [R1+0x23ac], R51 ;  /* 0x0023ac3301007387 */ /* 0x0101e80000100800 */
[----:B0-----:R-:W4:Y:S04]  /*2ef10*/  LDL R51, [R1+0x16dc] ;  /* 0x0016dc0001337983 */ /* 0x001f280000100800 */
[----:B------:R-:W3:Y:S01]  /*2ef20*/  LDL.LU.64 R66, [R1+0x2e08] ;  /* 0x002e080001427983 */ /* 0x000ee20000300a00 */
[----:B------:R-:W-:-:S03]  /*2ef30*/  ISETP.GT.AND P1, PT, R86, 0x2, PT ;  /* 0x000000025600780c */ /* 0x000fc60003f24270 */
[----:B--2---:R0:W-:Y:S04]  /*2ef40*/  STL [R1+0x23b0], R52 ;  /* 0x0023b03401007387 */ /* 0x0041e80000100800 */
[----:B0-----:R-:W2:Y:S01]  /*2ef50*/  LDL R52, [R1+0x16e0] ;  /* 0x0016e00001347983 */ /* 0x001ea20000100800 */
[----:B------:R-:W-:Y:S02]  /*2ef60*/  LOP3.LUT R49, R49, R48, RZ, 0x3c, !PT ;  /* 0x0000003031317212 */ /* 0x000fe400078e3cff */
[----:B------:R-:W-:Y:S02]  /*2ef70*/  ISETP.GT.AND P3, PT, R86, 0x3, PT ;  /* 0x000000035600780c */ /* 0x000fe40003f64270 */
[----:B------:R-:W-:Y:S02]  /*2ef80*/  LOP3.LUT R47, R47, R46, RZ, 0x3c, !PT ;  /* 0x0000002e2f2f7212 */ /* 0x000fe400078e3cff */
[----:B------:R-:W-:-:S02]  /*2ef90*/  LOP3.LUT R48, R49, R48, RZ, 0x3c, !PT ;  /* 0x0000003031307212 */ /* 0x000fc400078e3cff */
[C---:B------:R-:W-:Y:S02]  /*2efa0*/  ISETP.GT.AND P6, PT, R86.reuse, 0x4, PT ;  /* 0x000000045600780c */ /* 0x040fe40003fc4270 */
[----:B------:R-:W-:Y:S01]  /*2efb0*/  LOP3.LUT R46, R47, R46, RZ, 0x3c, !PT ;  /* 0x0000002e2f2e7212 */ /* 0x000fe200078e3cff */
[----:B------:R-:W-:Y:S01]  /*2efc0*/  IMAD.MOV.U32 R24, RZ, RZ, R58 ;  /* 0x000000ffff187224 */ /* 0x000fe200078e003a */
[----:B------:R-:W-:Y:S02]  /*2efd0*/  LOP3.LUT R49, R49, R48, RZ, 0x3c, !PT ;  /* 0x0000003031317212 */ /* 0x000fe400078e3cff */
[----:B------:R-:W-:Y:S02]  /*2efe0*/  ISETP.GT.AND P4, PT, R86, 0x5, PT ;  /* 0x000000055600780c */ /* 0x000fe40003f84270 */
[----:B------:R-:W-:Y:S01]  /*2eff0*/  LOP3.LUT R47, R47, R46, RZ, 0x3c, !PT ;  /* 0x0000002e2f2f7212 */ /* 0x000fe200078e3cff */
[----:B------:R-:W3:Y:S04]  /*2f000*/  LDL R58, [R1+0x16b8] ;  /* 0x0016b800013a7983 */ /* 0x000ee80000100800 */
[----:B----4-:R-:W4:Y:S04]  /*2f010*/  @P1 LDG.E.U16 R51, desc[UR6][R48.64] ;  /* 0x0000000630331981 */ /* 0x010f28000c1e1500 */
[----:B------:R-:W3:Y:S04]  /*2f020*/  @P3 LDG.E.U16 R88, desc[UR6][R32.64] ;  /* 0x0000000620583981 */ /* 0x000ee8000c1e1500 */
[----:B------:R-:W3:Y:S04]  /*2f030*/  @P3 LDG.E.U16 R89, desc[UR6][R46.64] ;  /* 0x000000062e593981 */ /* 0x000ee8000c1e1500 */
[----:B------:R-:W3:Y:S04]  /*2f040*/  @P6 LDG.E.U16 R90, desc[UR6][R12.64] ;  /* 0x000000060c5a6981 */ /* 0x000ee8000c1e1500 */
[----:B------:R-:W3:Y:S04]  /*2f050*/  @P6 LDG.E.U16 R91, desc[UR6][R30.64] ;  /* 0x000000061e5b6981 */ /* 0x000ee8000c1e1500 */
[----:B------:R-:W3:Y:S04]  /*2f060*/  @P4 LDG.E.U16 R57, desc[UR6][R74.64] ;  /* 0x000000064a394981 */ /* 0x000ee8000c1e1500 */
[----:B--2---:R-:W2:Y:S04]  /*2f070*/  @P1 LDG.E.U16 R52, desc[UR6][R24.64] ;  /* 0x0000000618341981 */ /* 0x004ea8000c1e1500 */
[----:B------:R-:W-:Y:S04]  /*2f080*/  STL.64 [R1+0x1078], R46 ;  /* 0x0010782e01007387 */ /* 0x000fe80000100a00 */
[----:B------:R-:W-:Y:S04]  /*2f090*/  STL.64 [R1+0x1080], R48 ;  /* 0x0010803001007387 */ /* 0x000fe80000100a00 */
[----:B------:R0:W-:Y:S04]  /*2f0a0*/  STL.64 [R1+0x1088], R24 ;  /* 0x0010881801007387 */ /* 0x0001e80000100a00 */
[----:B------:R-:W3:Y:S04]  /*2f0b0*/  @P4 LDG.E.U16 R87, desc[UR6][R68.64] ;  /* 0x0000000644574981 */ /* 0x000ee8000c1e1500 */
[----:B0-----:R-:W3:Y:S04]  /*2f0c0*/  LDL.LU.64 R24, [R1+0x2e00] ;  /* 0x002e000001187983 */ /* 0x001ee80000300a00 */
[----:B------:R-:W3:Y:S04]  /*2f0d0*/  LDL.LU.64 R48, [R1+0x2df8] ;  /* 0x002df80001307983 */ /* 0x000ee80000300a00 */
[----:B----4-:R-:W-:Y:S01]  /*2f0e0*/  @P1 STL [R1+0x16dc], R51 ;  /* 0x0016dc3301001387 */ /* 0x010fe20000100800 */
[----:B------:R-:W-:-:S02]  /*2f0f0*/  LOP3.LUT R41, R41, R40, RZ, 0x3c, !PT ;  /* 0x0000002829297212 */ /* 0x000fc400078e3cff */
[----:B------:R-:W-:Y:S01]  /*2f100*/  LOP3.LUT R77, R77, R76, RZ, 0x3c, !PT ;  /* 0x0000004c4d4d7212 */ /* 0x000fe200078e3cff */
[----:B--2---:R-:W-:Y:S04]  /*2f110*/  @P1 STL [R1+0x16e0], R52 ;  /* 0x0016e03401001387 */ /* 0x004fe80000100800 */
[----:B------:R-:W2:Y:S04]  /*2f120*/  LDL.LU.64 R46, [R1+0x2df0] ;  /* 0x002df000012e7983 */ /* 0x000ea80000300a00 */
[----:B------:R-:W4:Y:S04]  /*2f130*/  LDL.LU.64 R32, [R1+0x2de8] ;  /* 0x002de80001207983 */ /* 0x000f280000300a00 */
[----:B---3--:R-:W-:Y:S04]  /*2f140*/  @P3 STL [R1+0x16d4], R88 ;  /* 0x0016d45801003387 */ /* 0x008fe80000100800 */
[----:B------:R-:W-:Y:S04]  /*2f150*/  @P3 STL [R1+0x16d8], R89 ;  /* 0x0016d85901003387 */ /* 0x000fe80000100800 */
[----:B------:R-:W3:Y:S04]  /*2f160*/  LDL.LU.64 R30, [R1+0x2de0] ;  /* 0x002de000011e7983 */ /* 0x000ee80000300a00 */
[----:B------:R-:W2:Y:S04]  /*2f170*/  LDL.LU.64 R12, [R1+0x2dd8] ;  /* 0x002dd800010c7983 */ /* 0x000ea80000300a00 */
[----:B------:R-:W-:Y:S04]  /*2f180*/  @P6 STL [R1+0x16cc], R90 ;  /* 0x0016cc5a01006387 */ /* 0x000fe80000100800 */
[----:B------:R-:W-:Y:S04]  /*2f190*/  @P6 STL [R1+0x16d0], R91 ;  /* 0x0016d05b01006387 */ /* 0x000fe80000100800 */
[----:B------:R-:W2:Y:S04]  /*2f1a0*/  LDL.LU.64 R74, [R1+0x2dd0] ;  /* 0x002dd000014a7983 */ /* 0x000ea80000300a00 */
[----:B------:R0:W-:Y:S04]  /*2f1b0*/  @P4 STL [R1+0x16c8], R57 ;  /* 0x0016c83901004387 */ /* 0x0001e80000100800 */
[----:B0-----:R-:W2:Y:S01]  /*2f1c0*/  LDL R57, [R1+0x16b4] ;  /* 0x0016b40001397983 */ /* 0x001ea20000100800 */
[----:B------:R-:W-:-:S02]  /*2f1d0*/  ISETP.GT.AND P1, PT, R86, 0x6, PT ;  /* 0x000000065600780c */ /* 0x000fc40003f24270 */
[----:B------:R-:W-:Y:S02]  /*2f1e0*/  LOP3.LUT R40, R41, R40, RZ, 0x3c, !PT ;  /* 0x0000002829287212 */ /* 0x000fe400078e3cff */
[----:B------:R-:W-:Y:S02]  /*2f1f0*/  LOP3.LUT R76, R77, R76, RZ, 0x3c, !PT ;  /* 0x0000004c4d4c7212 */ /* 0x000fe400078e3cff */
[----:B------:R-:W-:Y:S02]  /*2f200*/  ISETP.GT.AND P3, PT, R86, 0x7, PT ;  /* 0x000000075600780c */ /* 0x000fe40003f64270 */
[----:B------:R-:W-:Y:S02]  /*2f210*/  LOP3.LUT R35, R35, R34, RZ, 0x3c, !PT ;  /* 0x0000002223237212 */ /* 0x000fe400078e3cff */
[----:B------:R-:W-:Y:S02]  /*2f220*/  LOP3.LUT R41, R41, R40, RZ, 0x3c, !PT ;  /* 0x0000002829297212 */ /* 0x000fe400078e3cff */
[----:B------:R-:W-:-:S02]  /*2f230*/  LOP3.LUT R77, R77, R76, RZ, 0x3c, !PT ;  /* 0x0000004c4d4d7212 */ /* 0x000fc400078e3cff */
[----:B------:R-:W-:Y:S02]  /*2f240*/  ISETP.GT.AND P6, PT, R86, 0x8, PT ;  /* 0x000000085600780c */ /* 0x000fe40003fc4270 */
[C---:B------:R-:W-:Y:S01]  /*2f250*/  LOP3.LUT R34, R35.reuse, R34, RZ, 0x3c, !PT ;  /* 0x0000002223227212 */ /* 0x040fe200078e3cff */
[----:B------:R-:W3:Y:S04]  /*2f260*/  LDL.LU.64 R68, [R1+0x2dc8] ;  /* 0x002dc80001447983 */ /* 0x000ee80000300a00 */
[----:B------:R-:W3:Y:S04]  /*2f270*/  @P1 LDG.E.U16 R0, desc[UR6][R40.64] ;  /* 0x0000000628001981 */ /* 0x000ee8000c1e1500 */
[----:B------:R-:W4:Y:S01]  /*2f280*/  @P1 LDG.E.U16 R50, desc[UR6][R76.64] ;  /* 0x000000064c321981 */ /* 0x000f22000c1e1500 */
[----:B------:R-:W-:-:S03]  /*2f290*/  LOP3.LUT R35, R35, R34, RZ, 0x3c, !PT ;  /* 0x0000002223237212 */ /* 0x000fc600078e3cff */
[----:B------:R-:W4:Y:S04]  /*2f2a0*/  @P3 LDG.E.U16 R55, desc[UR6][R22.64] ;  /* 0x0000000616373981 */ /* 0x000f28000c1e1500 */
[----:B------:R-:W-:Y:S01]  /*2f2b0*/  @P4 STL [R1+0x16c4], R87 ;  /* 0x0016c45701004387 */ /* 0x000fe20000100800 */
[----:B------:R-:W-:-:S03]  /*2f2c0*/  ISETP.GT.AND P4, PT, R86, 0x9, PT ;  /* 0x000000095600780c */ /* 0x000fc60003f84270 */
[----:B------:R-:W4:Y:S04]  /*2f2d0*/  @P3 LDG.E.U16 R59, desc[UR6][R34.64] ;  /* 0x00000006223b3981 */ /* 0x000f28000c1e1500 */
[----:B------:R-:W4:Y:S01]  /*2f2e0*/  @P6 LDG.E.U16 R58, desc[UR6][R28.64] ;  /* 0x000000061c3a6981 */ /* 0x000f22000c1e1500 */
[----:B------:R-:W-:-:S05]  /*2f2f0*/  PRMT R54, RZ, 0x7610, R54 ;  /* 0x00007610ff367816 */ /* 0x000fca0000000036 */
[----:B------:R-:W4:Y:S04]  /*2f300*/  @P4 LDG.E.U16 R53, desc[UR6][R18.64] ;  /* 0x0000000612354981 */ /* 0x000f28000c1e1500 */
[----:B------:R-:W4:Y:S04]  /*2f310*/  @P4 LDG.E.U16 R54, desc[UR6][R84.64] ;  /* 0x0000000654364981 */ /* 0x000f28000c1e1500 */
[----:B--2---:R-:W2:Y:S04]  /*2f320*/  @P6 LDG.E.U16 R57, desc[UR6][R80.64] ;  /* 0x0000000650396981 */ /* 0x004ea8000c1e1500 */
[----:B------:R0:W-:Y:S04]  /*2f330*/  STL.64 [R1+0x1048], R76 ;  /* 0x0010484c01007387 */ /* 0x0001e80000100a00 */
[----:B------:R-:W-:Y:S04]  /*2f340*/  STL.64 [R1+0x1038], R34 ;  /* 0x0010382201007387 */ /* 0x000fe80000100a00 */
[----:B------:R-:W-:Y:S04]  /*2f350*/  STL.64 [R1+0x1040], R40 ;  /* 0x0010402801007387 */ /* 0x000fe80000100a00 */
[----:B---3--:R-:W-:Y:S04]  /*2f360*/  @P1 STL [R1+0x16bc], R0 ;  /* 0x0016bc0001001387 */ /* 0x008fe80000100800 */
[----:B----4-:R-:W-:Y:S04]  /*2f370*/  @P1 STL [R1+0x16c0], R50 ;  /* 0x0016c03201001387 */ /* 0x010fe80000100800 */
[----:B------:R-:W3:Y:S04]  /*2f380*/  LDL.LU R52, [R1+0x50c] ;  /* 0x00050c0001347983 */ /* 0x000ee80000300800 */
[----:B0-----:R-:W4:Y:S04]  /*2f390*/  LDL.LU R76, [R1+0x4c8] ;  /* 0x0004c800014c7983 */ /* 0x001f280000300800 */
[----:B------:R-:W4:Y:S04]  /*2f3a0*/  LDL.LU R77, [R1+0x538] ;  /* 0x00053800014d7983 */ /* 0x000f280000300800 */
[----:B------:R-:W3:Y:S04]  /*2f3b0*/  LDL.LU R22, [R1+0x4cc] ;  /* 0x0004cc0001167983 */ /* 0x000ee80000300800 */
[----:B------:R-:W3:Y:S04]  /*2f3c0*/  LDL.LU R23, [R1+0x53c] ;  /* 0x00053c0001177983 */ /* 0x000ee80000300800 */
[----:B------:R0:W-:Y:S04]  /*2f3d0*/  @P3 STL [R1+0x18b0], R55 ;  /* 0x0018b03701003387 */ /* 0x0001e80000100800 */
[----:B------:R-:W4:Y:S04]  /*2f3e0*/  LDL R51, [R1+0x16a0] ;  /* 0x0016a00001337983 */ /* 0x000f280000100800 */
[----:B------:R-:W4:Y:S04]  /*2f3f0*/  LDL R89, [R1+0x169c] ;  /* 0x00169c0001597983 */ /* 0x000f280000100800 */
[----:B0-----:R-:W4:Y:S04]  /*2f400*/  LDL R55, [R1+0x16a8] ;  /* 0x0016a80001377983 */ /* 0x001f280000100800 */
[----:B------:R0:W-:Y:S04]  /*2f410*/  @P3 STL [R1+0x18b4], R59 ;  /* 0x0018b43b01003387 */ /* 0x0001e80000100800 */
[----:B------:R-:W4:Y:S04]  /*2f420*/  LDL R88, [R1+0x1698] ;  /* 0x0016980001587983 */ /* 0x000f280000100800 */
[----:B------:R-:W4:Y:S04]  /*2f430*/  LDL R91, [R1+0x1694] ;  /* 0x00169400015b7983 */ /* 0x000f280000100800 */
[----:B------:R-:W4:Y:S04]  /*2f440*/  LDL R90, [R1+0x1690] ;  /* 0x00169000015a7983 */ /* 0x000f280000100800 */
[----:B------:R-:W4:Y:S04]  /*2f450*/  LDL R28, [R1+0x168c] ;  /* 0x00168c00011c7983 */ /* 0x000f280000100800 */
[----:B------:R-:W4:Y:S04]  /*2f460*/  LDL.LU R29, [R1+0x57c] ;  /* 0x00057c00011d7983 */ /* 0x000f280000300800 */
[----:B0-----:R-:W4:Y:S04]  /*2f470*/  LDL.LU R59, [R1+0x5c4] ;  /* 0x0005c400013b7983 */ /* 0x001f280000300800 */
[----:B------:R-:W4:Y:S04]  /*2f480*/  LDL.LU R34, [R1+0x580] ;  /* 0x0005800001227983 */ /* 0x000f280000300800 */
[----:B------:R-:W4:Y:S04]  /*2f490*/  LDL.LU R35, [R1+0x5c8] ;  /* 0x0005c80001237983 */ /* 0x000f280000300800 */
[----:B------:R-:W4:Y:S04]  /*2f4a0*/  LDL.LU R87, [R1+0x584] ;  /* 0x0005840001577983 */ /* 0x000f280000300800 */
[----:B------:R-:W4:Y:S04]  /*2f4b0*/  LDL.LU R40, [R1+0x5cc] ;  /* 0x0005cc0001287983 */ /* 0x000f280000300800 */
[----:B------:R-:W4:Y:S04]  /*2f4c0*/  LDL.LU.64 R80, [R1+0x2dc0] ;  /* 0x002dc00001507983 */ /* 0x000f280000300a00 */
[----:B------:R-:W4:Y:S04]  /*2f4d0*/  LDL R41, [R1+0x1688] ;  /* 0x0016880001297983 */ /* 0x000f280000100800 */
[----:B------:R-:W4:Y:S04]  /*2f4e0*/  LDL R50, [R1+0x1684] ;  /* 0x0016840001327983 */ /* 0x000f280000100800 */
[----:B------:R-:W4:Y:S04]  /*2f4f0*/  LDL R0, [R1+0x18ac] ;  /* 0x0018ac0001007983 */ /* 0x000f280000100800 */
[----:B------:R0:W-:Y:S04]  /*2f500*/  @P6 STL [R1+0x16b8], R58 ;  /* 0x0016b83a01006387 */ /* 0x0001e80000100800 */
[----:B0-----:R-:W4:Y:S04]  /*2f510*/  LDL R58, [R1+0x18a8] ;  /* 0x0018a800013a7983 */ /* 0x001f280000100800 */
[----:B--2---:R0:W-:Y:S04]  /*2f520*/  @P6 STL [R1+0x16b4], R57 ;  /* 0x0016b43901006387 */ /* 0x0041e80000100800 */
[----:B0-----:R-:W2:Y:S04]  /*2f530*/  LDL R57, [R1+0x1680] ;  /* 0x0016800001397983 */ /* 0x001ea80000100800 */
[----:B------:R-:W2:Y:S04]  /*2f540*/  LDL.LU.64 R18, [R1+0x2db8] ;  /* 0x002db80001127983 */ /* 0x000ea80000300a00 */
[----:B------:R0:W-:Y:S04]  /*2f550*/  STL [R1+0x23b4], R53 ;  /* 0x0023b43501007387 */ /* 0x0001e80000100800 */
[----:B0-----:R-:W2:Y:S04]  /*2f560*/  LDL.LU R53, [R1+0x4c4] ;  /* 0x0004c40001357983 */ /* 0x001ea80000300800 */
[----:B------:R-:W2:Y:S04]  /*2f570*/  LDL.LU.64 R84, [R1+0x2db0] ;  /* 0x002db00001547983 */ /* 0x000ea80000300a00 */
[----:B------:R0:W-:Y:S04]  /*2f580*/  STL [R1+0x23b8], R54 ;  /* 0x0023b83601007387 */ /* 0x0001e80000100800 */
[----:B0-----:R-:W2:Y:S01]  /*2f590*/  LDL R54, [R1+0x16a4] ;  /* 0x0016a40001367983 */ /* 0x001ea20000100800 */
[----:B------:R-:W-:-:S02]  /*2f5a0*/  ISETP.GT.AND P1, PT, R86, 0xa, PT ;  /* 0x0000000a5600780c */ /* 0x000fc40003f24270 */
[----:B---3--:R-:W-:Y:S02]  /*2f5b0*/  LOP3.LUT R23, R23, R22, RZ, 0x3c, !PT ;  /* 0x0000001617177212 */ /* 0x008fe400078e3cff */
[----:B----4-:R-:W-:Y:S02]  /*2f5c0*/  LOP3.LUT R77, R77, R76, RZ, 0x3c, !PT ;  /* 0x0000004c4d4d7212 */ /* 0x010fe400078e3cff */
[----:B------:R-:W-:Y:S02]  /*2f5d0*/  LOP3.LUT R22, R23, R22, RZ, 0x3c, !PT ;  /* 0x0000001617167212 */ /* 0x000fe400078e3cff */
[----:B------:R-:W-:Y:S02]  /*2f5e0*/  ISETP.GT.AND P3, PT, R86, 0xb, PT ;  /* 0x0000000b5600780c */ /* 0x000fe40003f64270 */
[----:B------:R-:W-:Y:S02]  /*2f5f0*/  LOP3.LUT R76, R77, R76, RZ, 0x3c, !PT ;  /* 0x0000004c4d4c7212 */ /* 0x000fe400078e3cff */
[----:B------:R-:W-:-:S02]  /*2f600*/  LOP3.LUT R23, R23, R22, RZ, 0x3c, !PT ;  /* 0x0000001617177212 */ /* 0x000fc400078e3cff */
[C---:B------:R-:W-:Y:S02]  /*2f610*/  ISETP.GT.AND P6, PT, R86.reuse, 0xc, PT ;  /* 0x0000000c5600780c */ /* 0x040fe40003fc4270 */
[----:B------:R-:W-:Y:S02]  /*2f620*/  LOP3.LUT R77, R77, R76, RZ, 0x3c, !PT ;  /* 0x0000004c4d4d7212 */ /* 0x000fe400078e3cff */
[----:B------:R-:W-:Y:S01]  /*2f630*/  ISETP.GT.AND P4, PT, R86, 0xd, PT ;  /* 0x0000000d5600780c */ /* 0x000fe20003f84270 */
[----:B------:R-:W3:Y:S04]  /*2f640*/  @P1 LDG.E.U16 R55, desc[UR6][R22.64] ;  /* 0x0000000616371981 */ /* 0x000ee8000c1e1500 */
[----:B------:R-:W4:Y:S04]  /*2f650*/  @P3 LDG.E.U16 R89, desc[UR6][R20.64] ;  /* 0x0000000614593981 */ /* 0x000f28000c1e1500 */
[----:B------:R-:W4:Y:S04]  /*2f660*/  @P6 LDG.E.U16 R91, desc[UR6][R62.64] ;  /* 0x000000063e5b6981 */ /* 0x000f28000c1e1500 */
[----:B------:R-:W4:Y:S04]  /*2f670*/  @P6 LDG.E.U16 R88, desc[UR6][R4.64] ;  /* 0x0000000604586981 */ /* 0x000f28000c1e1500 */
[----:B------:R-:W4:Y:S04]  /*2f680*/  @P4 LDG.E.U16 R28, desc[UR6][R70.64] ;  /* 0x00000006461c4981 */ /* 0x000f28000c1e1500 */
[----:B------:R-:W4:Y:S04]  /*2f690*/  @P4 LDG.E.U16 R90, desc[UR6][R92.64] ;  /* 0x000000065c5a4981 */ /* 0x000f28000c1e1500 */
[----:B--2---:R0:W2:Y:S04]  /*2f6a0*/  @P3 LDG.E.U16 R51, desc[UR6][R52.64] ;  /* 0x0000000634333981 */ /* 0x0040a8000c1e1500 */
[----:B------:R-:W2:Y:S04]  /*2f6b0*/  @P1 LDG.E.U16 R54, desc[UR6][R76.64] ;  /* 0x000000064c361981 */ /* 0x000ea8000c1e1500 */
[----:B------:R1:W-:Y:S01]  /*2f6c0*/  STL.64 [R1+0x1008], R22 ;  /* 0x0010081601007387 */ /* 0x0003e20000100a00 */
[----:B------:R-:W-:-:S03]  /*2f6d0*/  LOP3.LUT R35, R35, R34, RZ, 0x3c, !PT ;  /* 0x0000002223237212 */ /* 0x000fc600078e3cff */
[----:B-1----:R-:W4:Y:S04]  /*2f6e0*/  LDL.LU.64 R22, [R1+0x2da8] ;  /* 0x002da80001167983 */ /* 0x002f280000300a00 */
[----:B---3--:R1:W-:Y:S04]  /*2f6f0*/  @P1 STL [R1+0x16a8], R55 ;  /* 0x0016a83701001387 */ /* 0x0083e80000100800 */
[----:B-1----:R-:W3:Y:S04]  /*2f700*/  LDL.LU R55, [R1+0x2da0] ;  /* 0x002da00001377983 */ /* 0x002ee80000300800 */
[----:B------:R-:W-:Y:S04]  /*2f710*/  STL.64 [R1+0xff8], R52 ;  /* 0x000ff83401007387 */ /* 0x000fe80000100a00 */
[----:B------:R1:W-:Y:S01]  /*2f720*/  STL.64 [R1+0x1000], R76 ;  /* 0x0010004c01007387 */ /* 0x0003e20000100a00 */
[----:B------:R-:W-:-:S03]  /*2f730*/  LOP3.LUT R34, R35, R34, RZ, 0x3c, !PT ;  /* 0x0000002223227212 */ /* 0x000fc600078e3cff */
[----:B-1----:R-:W3:Y:S01]  /*2f740*/  LDL.LU.64 R76, [R1+0x2d98] ;  /* 0x002d9800014c7983 */ /* 0x002ee20000300a00 */
[----:B------:R-:W-:Y:S01]  /*2f750*/  LOP3.LUT R35, R35, R34, RZ, 0x3c, !PT ;  /* 0x0000002223237212 */ /* 0x000fe200078e3cff */
[----:B0-----:R-:W-:Y:S02]  /*2f760*/  IMAD.MOV.U32 R52, RZ, RZ, R40 ;  /* 0x000000ffff347224 */ /* 0x001fe400078e0028 */
[----:B------:R-:W-:Y:S01]  /*2f770*/  IMAD.MOV.U32 R53, RZ, RZ, R87 ;  /* 0x000000ffff357224 */ /* 0x000fe200078e0057 */
[----:B--2---:R-:W-:Y:S04]  /*2f780*/  @P1 STL [R1+0x16a4], R54 ;  /* 0x0016a43601001387 */ /* 0x004fe80000100800 */
[----:B------:R-:W2:Y:S01]  /*2f790*/  LDL.LU.64 R20, [R1+0x2d90] ;  /* 0x002d900001147983 */ /* 0x000ea20000300a00 */
[----:B------:R-:W-:-:S03]  /*2f7a0*/  ISETP.GT.AND P1, PT, R86, 0xe, PT ;  /* 0x0000000e5600780c */ /* 0x000fc60003f24270 */
[----:B----4-:R-:W-:Y:S04]  /*2f7b0*/  @P3 STL [R1+0x169c], R89 ;  /* 0x00169c5901003387 */ /* 0x010fe80000100800 */
[----:B------:R-:W-:Y:S01]  /*2f7c0*/  @P3 STL [R1+0x16a0], R51 ;  /* 0x0016a03301003387 */ /* 0x000fe20000100800 */
[----:B------:R-:W-:-:S03]  /*2f7d0*/  ISETP.GT.AND P3, PT, R86, 0xf, PT ;  /* 0x0000000f5600780c */ /* 0x000fc60003f64270 */
[----:B------:R-:W4:Y:S04]  /*2f7e0*/  LDL.LU.64 R4, [R1+0x2d88] ;  /* 0x002d880001047983 */ /* 0x000f280000300a00 */
[----:B------:R-:W2:Y:S04]  /*2f7f0*/  LDL.LU.64 R62, [R1+0x2d80] ;  /* 0x002d8000013e7983 */ /* 0x000ea80000300a00 */
[----:B------:R-:W-:Y:S04]  /*2f800*/  @P6 STL [R1+0x1694], R91 ;  /* 0x0016945b01006387 */ /* 0x000fe80000100800 */
[----:B------:R-:W-:Y:S04]  /*2f810*/  @P6 STL [R1+0x1698], R88 ;  /* 0x0016985801006387 */ /* 0x000fe80000100800 */
[----:B------:R-:W2:Y:S04]  /*2f820*/  LDL.LU.64 R92, [R1+0x2d78] ;  /* 0x002d7800015c7983 */ /* 0x000ea80000300a00 */
[----:B------:R-:W2:Y:S04]  /*2f830*/  LDL.LU.64 R70, [R1+0x2d70] ;  /* 0x002d700001467983 */ /* 0x000ea80000300a00 */
[----:B------:R0:W-:Y:S04]  /*2f840*/  @P4 STL [R1+0x168c], R28 ;  /* 0x00168c1c01004387 */ /* 0x0001e80000100800 */
[----:B------:R-:W-:Y:S04]  /*2f850*/  @P4 STL [R1+0x1690], R90 ;  /* 0x0016905a01004387 */ /* 0x000fe80000100800 */
[----:B------:R-:W2:Y:S04]  /*2f860*/  @P1 LDG.E.U16 R50, desc[UR6][R34.64] ;  /* 0x0000000622321981 */ /* 0x000ea8000c1e1500 */
[----:B------:R-:W4:Y:S04]  /*2f870*/  @P1 LDG.E.U16 R41, desc[UR6][R52.64] ;  /* 0x0000000634291981 */ /* 0x000f28000c1e1500 */
[----:B------:R-:W4:Y:S01]  /*2f880*/  @P3 LDG.E.U16 R58, desc[UR6][R10.64] ;  /* 0x000000060a3a3981 */ /* 0x000f22000c1e1500 */
[----:B0-----:R-:W-:-:S03]  /*2f890*/  IMAD.MOV.U32 R28, RZ, RZ, R59 ;  /* 0x000000ffff1c7224 */ /* 0x001fc600078e003b */
[----:B------:R-:W4:Y:S04]  /*2f8a0*/  LDL R59, [R1+0x167c] ;  /* 0x00167c00013b7983 */ /* 0x000f280000100800 */
[----:B------:R-:W4:Y:S01]  /*2f8b0*/  @P3 LDG.E.U16 R0, desc[UR6][R28.64] ;  /* 0x000000061c003981 */ /* 0x000f22000c1e1500 */
[----:B------:R-:W-:-:S13]  /*2f8c0*/  ISETP.GT.AND P6, PT, R86, 0x10, PT ;  /* 0x000000105600780c */ /* 0x000fda0003fc4270 */
[----:B------:R-:W4:Y:S01]  /*2f8d0*/  @P6 LDG.E.U16 R57, desc[UR6][R2.64] ;  /* 0x0000000602396981 */ /* 0x000f22000c1e1500 */
[----:B------:R-:W-:-:S03]  /*2f8e0*/  ISETP.GT.AND P4, PT, R86, 0x11, PT ;  /* 0x000000115600780c */ /* 0x000fc60003f84270 */
[----:B------:R-:W-:Y:S04]  /*2f8f0*/  STL.64 [R1+0xfb8], R28 ;  /* 0x000fb81c01007387 */ /* 0x000fe80000100a00 */
[----:B------:R-:W-:Y:S04]  /*2f900*/  STL.64 [R1+0xfc8], R52 ;  /* 0x000fc83401007387 */ /* 0x000fe80000100a00 */
[----:B------:R-:W-:Y:S04]  /*2f910*/  STL.64 [R1+0xfc0], R34 ;  /* 0x000fc02201007387 */ /* 0x000fe80000100a00 */
[----:B---3--:R-:W3:Y:S04]  /*2f920*/  @P4 LDG.E.U16 R55, desc[UR6][R8.64] ;  /* 0x0000000608374981 */ /* 0x008ee8000c1e1500 */
[----:B--2---:R-:W-:Y:S04]  /*2f930*/  @P1 STL [R1+0x1684], R50 ;  /* 0x0016843201001387 */ /* 0x004fe80000100800 */
[----:B----4-:R0:W-:Y:S04]  /*2f940*/  @P1 STL [R1+0x1688], R41 ;  /* 0x0016882901001387 */ /* 0x0101e80000100800 */
[----:B------:R1:W-:Y:S04]  /*2f950*/  @P3 STL [R1+0x18a8], R58 ;  /* 0x0018a83a01003387 */ /* 0x0003e80000100800 */
[----:B------:R-:W2:Y:S04]  /*2f960*/  @P6 LDG.E.U16 R59, desc[UR6][R60.64] ;  /* 0x000000063c3b6981 */ /* 0x000ea8000c1e1500 */
[----:B------:R-:W-:Y:S04]  /*2f970*/  @P3 STL [R1+0x18ac], R0 ;  /* 0x0018ac0001003387 */ /* 0x000fe80000100800 */
[----:B------:R-:W4:Y:S04]  /*2f980*/  LDL.LU R40, [R1+0x60c] ;  /* 0x00060c0001287983 */ /* 0x000f280000300800 */
[----:B0-----:R-:W4:Y:S04]  /*2f990*/  LDL.LU R41, [R1+0x67c] ;  /* 0x00067c0001297983 */ /* 0x001f280000300800 */
[----:B------:R-:W3:Y:S04]  /*2f9a0*/  LDL.LU R28, [R1+0x638] ;  /* 0x00063800011c7983 */ /* 0x000ee80000300800 */
[----:B------:R-:W4:Y:S04]  /*2f9b0*/  LDL.LU R29, [R1+0x680] ;  /* 0x00068000011d7983 */ /* 0x000f280000300800 */
[----:B------:R-:W4:Y:S04]  /*2f9c0*/  LDL.LU R34, [R1+0x63c] ;  /* 0x00063c0001227983 */ /* 0x000f280000300800 */
[----:B------:R-:W4:Y:S04]  /*2f9d0*/  LDL.LU R35, [R1+0x684] ;  /* 0x0006840001237983 */ /* 0x000f280000300800 */
[----:B------:R-:W4:Y:S04]  /*2f9e0*/  LDL R10, [R1+0x1670] ;  /* 0x00167000010a7983 */ /* 0x000f280000100800 */
[----:B------:R-:W4:Y:S04]  /*2f9f0*/  LDL R11, [R1+0x166c] ;  /* 0x00166c00010b7983 */ /* 0x000f280000100800 */
[----:B------:R-:W4:Y:S04]  /*2fa00*/  LDL R2, [R1+0x1668] ;  /* 0x0016680001027983 */ /* 0x000f280000100800 */
[----:B-1----:R-:W4:Y:S04]  /*2fa10*/  LDL R58, [R1+0x1664] ;  /* 0x00166400013a7983 */ /* 0x002f280000100800 */
[----:B------:R0:W-:Y:S04]  /*2fa20*/  @P6 STL [R1+0x1680], R57 ;  /* 0x0016803901006387 */ /* 0x0001e80000100800 */
[----:B------:R-:W4:Y:S04]  /*2fa30*/  LDL R54, [R1+0x1658] ;  /* 0x0016580001367983 */ /* 0x000f280000100800 */
[----:B------:R-:W4:Y:S04]  /*2fa40*/  LDL.64 R52, [R1+0xf50] ;  /* 0x000f500001347983 */ /* 0x000f280000100a00 */
[----:B------:R-:W4:Y:S04]  /*2fa50*/  LDL R51, [R1+0x1654] ;  /* 0x0016540001337983 */ /* 0x000f280000100800 */
[----:B0-----:R-:W4:Y:S04]  /*2fa60*/  LDL R57, [R1+0x1660] ;  /* 0x0016600001397983 */ /* 0x001f280000100800 */
[----:B------:R-:W4:Y:S04]  /*2fa70*/  LDL.LU R89, [R1+0x6c4] ;  /* 0x0006c40001597983 */ /* 0x000f280000300800 */
[----:B------:R-:W4:Y:S04]  /*2fa80*/  LDL.LU R50, [R1+0x70c] ;  /* 0x00070c0001327983 */ /* 0x000f280000300800 */
[----:B------:R-:W4:Y:S04]  /*2fa90*/  LDL.LU R88, [R1+0x6c8] ;  /* 0x0006c80001587983 */ /* 0x000f280000300800 */
[----:B------:R-:W4:Y:S04]  /*2faa0*/  LDL.LU R91, [R1+0x738] ;  /* 0x00073800015b7983 */ /* 0x000f280000300800 */
[----:B------:R-:W4:Y:S04]  /*2fab0*/  LDL.LU R90, [R1+0x6cc] ;  /* 0x0006cc00015a7983 */ /* 0x000f280000300800 */
[----:B------:R-:W4:Y:S04]  /*2fac0*/  LDL.LU R87, [R1+0x73c] ;  /* 0x00073c0001577983 */ /* 0x000f280000300800 */
[----:B------:R-:W4:Y:S04]  /*2fad0*/  LDL R3, [R1+0x1650] ;  /* 0x0016500001037983 */ /* 0x000f280000100800 */
[----:B------:R-:W4:Y:S04]  /*2fae0*/  LDL R0, [R1+0x164c] ;  /* 0x00164c0001007983 */ /* 0x000f280000100800 */
[----:B------:R-:W4:Y:S04]  /*2faf0*/  LDL R61, [R1+0x18a4] ;  /* 0x0018a400013d7983 */ /* 0x000f280000100800 */
[----:B------:R-:W4:Y:S01]  /*2fb00*/  LDL R60, [R1+0x18a0] ;  /* 0x0018a000013c7983 */ /* 0x000f220000100800 */
[----:B------:R-:W-:-:S02]  /*2fb10*/  ISETP.GT.AND P1, PT, R86, 0x12, PT ;  /* 0x000000125600780c */ /* 0x000fc40003f24270 */
[----:B------:R-:W-:Y:S02]  /*2fb20*/  PRMT R56, RZ, 0x7610, R56 ;  /* 0x00007610ff387816 */ /* 0x000fe40000000038 */
[----:B------:R-:W-:-:S04]  /*2fb30*/  ISETP.GT.AND P3, PT, R86, 0x13, PT ;  /* 0x000000135600780c */ /* 0x000fc80003f64270 */
[----:B------:R-:W4:Y:S04]  /*2fb40*/  @P4 LDG.E.U16 R56, desc[UR6][R14.64] ;  /* 0x000000060e384981 */ /* 0x000f28000c1e1500 */
[----:B--2---:R0:W-:Y:S04]  /*2fb50*/  @P6 STL [R1+0x167c], R59 ;  /* 0x00167c3b01006387 */ /* 0x0041e80000100800 */
[----:B0-----:R-:W2:Y:S04]  /*2fb60*/  LDL R59, [R1+0x1648] ;  /* 0x00164800013b7983 */ /* 0x001ea80000100800 */
[----:B------:R-:W2:Y:S04]  /*2fb70*/  LDL.LU.64 R8, [R1+0x2d68] ;  /* 0x002d680001087983 */ /* 0x000ea80000300a00 */
[----:B---3--:R0:W-:Y:S01]  /*2fb80*/  STL [R1+0x23bc], R55 ;  /* 0x0023bc3701007387 */ /* 0x0081e20000100800 */
[----:B----4-:R-:W-:-:S02]  /*2fb90*/  LOP3.LUT R35, R35, R34, RZ, 0x3c, !PT ;  /* 0x0000002223237212 */ /* 0x010fc400078e3cff */
[----:B------:R-:W-:Y:S02]  /*2fba0*/  LOP3.LUT R29, R29, R28, RZ, 0x3c, !PT ;  /* 0x0000001c1d1d7212 */ /* 0x000fe400078e3cff */
[----:B------:R-:W-:Y:S01]  /*2fbb0*/  LOP3.LUT R41, R41, R40, RZ, 0x3c, !PT ;  /* 0x0000002829297212 */ /* 0x000fe200078e3cff */
[----:B------:R-:W3:Y:S04]  /*2fbc0*/  @P3 LDG.E.U16 R58, desc[UR6][R36.64] ;  /* 0x00000006243a3981 */ /* 0x000ee8000c1e1500 */
[----:B0-----:R-:W4:Y:S01]  /*2fbd0*/  LDL R55, [R1+0x165c] ;  /* 0x00165c0001377983 */ /* 0x001f220000100800 */
[----:B------:R-:W-:Y:S02]  /*2fbe0*/  LOP3.LUT R34, R35, R34, RZ, 0x3c, !PT ;  /* 0x0000002223227212 */ /* 0x000fe400078e3cff */
[----:B------:R-:W-:-:S02]  /*2fbf0*/  LOP3.LUT R28, R29, R28, RZ, 0x3c, !PT ;  /* 0x0000001c1d1c7212 */ /* 0x000fc400078e3cff */
[----:B------:R-:W-:Y:S02]  /*2fc00*/  LOP3.LUT R40, R41, R40, RZ, 0x3c, !PT ;  /* 0x0000002829287212 */ /* 0x000fe400078e3cff */
[C---:B------:R-:W-:Y:S02]  /*2fc10*/  ISETP.GT.AND P6, PT, R86.reuse, 0x14, PT ;  /* 0x000000145600780c */ /* 0x040fe40003fc4270 */
[----:B------:R-:W-:Y:S02]  /*2fc20*/  LOP3.LUT R35, R35, R34, RZ, 0x3c, !PT ;  /* 0x0000002223237212 */ /* 0x000fe400078e3cff */
[----:B------:R-:W-:Y:S02]  /*2fc30*/  LOP3.LUT R29, R29, R28, RZ, 0x3c, !PT ;  /* 0x0000001c1d1d7212 */ /* 0x000fe400078e3cff */
[----:B------:R-:W-:Y:S02]  /*2fc40*/  LOP3.LUT R41, R41, R40, RZ, 0x3c, !PT ;  /* 0x0000002829297212 */ /* 0x000fe400078e3cff */
[C---:B------:R-:W-:Y:S01]  /*2fc50*/  ISETP.GT.AND P4, PT, R86.reuse, 0x15, PT ;  /* 0x000000155600780c */ /* 0x040fe20003f84270 */
[----:B------:R-:W2:Y:S04]  /*2fc60*/  LDL.LU.64 R14, [R1+0x2d60] ;  /* 0x002d6000010e7983 */ /* 0x000ea80000300a00 */
[----:B------:R-:W2:Y:S04]  /*2fc70*/  @P1 LDG.E.U16 R10, desc[UR6][R34.64] ;  /* 0x00000006220a1981 */ /* 0x000ea8000c1e1500 */
[----:B------:R-:W3:Y:S04]  /*2fc80*/  @P1 LDG.E.U16 R11, desc[UR6][R28.64] ;  /* 0x000000061c0b1981 */ /* 0x000ee8000c1e1500 */
[----:B------:R-:W3:Y:S04]  /*2fc90*/  @P3 LDG.E.U16 R2, desc[UR6][R40.64] ;  /* 0x0000000628023981 */ /* 0x000ee8000c1e1500 */
[----:B------:R-:W3:Y:S04]  /*2fca0*/  @P6 LDG.E.U16 R57, desc[UR6][R26.64] ;  /* 0x000000061a396981 */ /* 0x000ee8000c1e1500 */
[----:B------:R0:W3:Y:S04]  /*2fcb0*/  @P4 LDG.E.U16 R51, desc[UR6][R52.64] ;  /* 0x0000000634334981 */ /* 0x0000e8000c1e1500 */
[----:B------:R-:W3:Y:S04]  /*2fcc0*/  @P4 LDG.E.U16 R54, desc[UR6][R72.64] ;  /* 0x0000000648364981 */ /* 0x000ee8000c1e1500 */
[----:B------:R1:W-:Y:S04]  /*2fcd0*/  STL [R1+0x23c0], R56 ;  /* 0x0023c03801007387 */ /* 0x0003e80000100800 */
[----:B-1----:R-:W3:Y:S04]  /*2fce0*/  LDL.LU R56, [R1+0x1644] ;  /* 0x0016440001387983 */ /* 0x002ee80000300800 */
[----:B------:R1:W-:Y:S04]  /*2fcf0*/  STL.64 [R1+0xf88], R34 ;  /* 0x000f882201007387 */ /* 0x0003e80000100a00 */
[----:B-1----:R-:W3:Y:S04]  /*2fd00*/  LDL.LU.64 R34, [R1+0x2d58] ;  /* 0x002d580001227983 */ /* 0x002ee80000300a00 */
[----:B----4-:R-:W4:Y:S04]  /*2fd10*/  @P6 LDG.E.U16 R55, desc[UR6][R82.64] ;  /* 0x0000000652376981 */ /* 0x010f28000c1e1500 */
[----:B--2---:R1:W-:Y:S04]  /*2fd20*/  @P1 STL [R1+0x1670], R10 ;  /* 0x0016700a01001387 */ /* 0x0043e80000100800 */
[----:B-1----:R-:W2:Y:S04]  /*2fd30*/  LDL.LU R10, [R1+0x2d50] ;  /* 0x002d5000010a7983 */ /* 0x002ea80000300800 */
[----:B------:R-:W-:Y:S04]  /*2fd40*/  STL.64 [R1+0xf78], R40 ;  /* 0x000f782801007387 */ /* 0x000fe80000100a00 */
[----:B------:R1:W-:Y:S04]  /*2fd50*/  STL.64 [R1+0xf80], R28 ;  /* 0x000f801c01007387 */ /* 0x0003e80000100a00 */
[----:B-1----:R-:W2:Y:S04]  /*2fd60*/  LDL.LU.64 R28, [R1+0x2d48] ;  /* 0x002d4800011c7983 */ /* 0x002ea80000300a00 */
[----:B---3--:R1:W-:Y:S04]  /*2fd70*/  @P1 STL [R1+0x166c], R11 ;  /* 0x00166c0b01001387 */ /* 0x0083e80000100800 */
[----:B-1----:R-:W3:Y:S04]  /*2fd80*/  LDL.LU R11, [R1+0x2d40] ;  /* 0x002d4000010b7983 */ /* 0x002ee80000300800 */
[----:B------:R-:W2:Y:S04]  /*2fd90*/  LDL.LU.64 R40, [R1+0x2d38] ;  /* 0x002d380001287983 */ /* 0x000ea80000300a00 */
[----:B------:R1:W-:Y:S04]  /*2fda0*/  @P3 STL [R1+0x1668], R2 ;  /* 0x0016680201003387 */ /* 0x0003e80000100800 */
[----:B-1----:R-:W2:Y:S04]  /*2fdb0*/  LDL.LU R2, [R1+0x2d30] ;  /* 0x002d300001027983 */ /* 0x002ea80000300800 */
[----:B------:R-:W2:Y:S04]  /*2fdc0*/  LDL.LU.64 R36, [R1+0x2d28] ;  /* 0x002d280001247983 */ /* 0x000ea80000300a00 */
[----:B------:R1:W-:Y:S04]  /*2fdd0*/  @P3 STL [R1+0x1664], R58 ;  /* 0x0016643a01003387 */ /* 0x0003e80000100800 */
[----:B-1----:R-:W2:Y:S04]  /*2fde0*/  LDL.LU R58, [R1+0x2d20] ;  /* 0x002d2000013a7983 */ /* 0x002ea80000300800 */
[----:B------:R-:W3:Y:S04]  /*2fdf0*/  LDL.LU.64 R26, [R1+0x2d18] ;  /* 0x002d1800011a7983 */ /* 0x000ee80000300a00 */
[----:B------:R1:W-:Y:S04]  /*2fe00*/  @P6 STL [R1+0x1660], R57 ;  /* 0x0016603901006387 */ /* 0x0003e80000100800 */
[----:B-1----:R-:W3:Y:S01]  /*2fe10*/  LDL.LU R57, [R1+0x2d10] ;  /* 0x002d100001397983 */ /* 0x002ee20000300800 */
[----:B------:R-:W-:-:S02]  /*2fe20*/  ISETP.GT.AND P1, PT, R86, 0x16, PT ;  /* 0x000000165600780c */ /* 0x000fc40003f24270 */
[----:B------:R-:W-:Y:S01]  /*2fe30*/  ISETP.GT.AND P3, PT, R86, 0x17, PT ;  /* 0x000000175600780c */ /* 0x000fe20003f64270 */
[----:B------:R-:W3:Y:S01]  /*2fe40*/  LDL.LU.64 R82, [R1+0x2d08] ;  /* 0x002d080001527983 */ /* 0x000ee20000300a00 */
[----:B0-----:R-:W-:Y:S02]  /*2fe50*/  IMAD.MOV.U32 R52, RZ, RZ, R91 ;  /* 0x000000ffff347224 */ /* 0x001fe400078e005b */
[----:B------:R-:W-:-:S07]  /*2fe60*/  IMAD.MOV.U32 R53, RZ, RZ, R88 ;  /* 0x000000ffff357224 */ /* 0x000fce00078e0058 */
[----:B------:R-:W3:Y:S04]  /*2fe70*/  @P1 LDG.E.U16 R0, desc[UR6][R52.64] ;  /* 0x0000000634001981 */ /* 0x000ee8000c1e1500 */
[----:B------:R-:W3:Y:S04]  /*2fe80*/  @P3 LDG.E.U16 R60, desc[UR6][R78.64] ;  /* 0x000000064e3c3981 */ /* 0x000ee8000c1e1500 */
[----:B----4-:R0:W-:Y:S04]  /*2fe90*/  @P6 STL [R1+0x165c], R55 ;  /* 0x00165c3701006387 */ /* 0x0101e80000100800 */
[----:B------:R-:W4:Y:S04]  /*2fea0*/  LDL.LU.64 R72, [R1+0x2d00] ;  /* 0x002d000001487983 */ /* 0x000f280000300a00 */
[----:B------:R-:W-:Y:S04]  /*2feb0*/  @P4 STL [R1+0x1654], R51 ;  /* 0x0016543301004387 */ /* 0x000fe80000100800 */
[----:B------:R1:W-:Y:S01]  /*2fec0*/  @P4 STL [R1+0x1658], R54 ;  /* 0x0016583601004387 */ /* 0x0003e20000100800 */
[----:B0-----:R-:W-:-:S02]  /*2fed0*/  IMAD.MOV.U32 R55, RZ, RZ, R90 ;  /* 0x000000ffff377224 */ /* 0x001fc400078e005a */
[----:B-1----:R-:W-:Y:S02]  /*2fee0*/  IMAD.MOV.U32 R54, RZ, RZ, R87 ;  /* 0x000000ffff367224 */ /* 0x002fe400078e0057 */
[----:B------:R-:W-:Y:S01]  /*2fef0*/  IMAD.MOV.U32 R51, RZ, RZ, R89 ;  /* 0x000000ffff337224 */ /* 0x000fe200078e0059 */
[C---:B------:R-:W-:Y:S02]  /*2ff00*/  ISETP.GT.AND P6, PT, R86.reuse, 0x18, PT ;  /* 0x000000185600780c */ /* 0x040fe40003fc4270 */
[----:B------:R-:W4:Y:S04]  /*2ff10*/  @P1 LDG.E.U16 R3, desc[UR6][R54.64] ;  /* 0x0000000636031981 */ /* 0x000f28000c1e1500 */
[----:B------:R-:W4:Y:S01]  /*2ff20*/  @P3 LDG.E.U16 R61, desc[UR6][R50.64] ;  /* 0x00000006323d3981 */ /* 0x000f22000c1e1500 */
[----:B------:R-:W-:-:S06]  /*2ff30*/  ISETP.GT.AND P4, PT, R86, 0x19, PT ;  /* 0x000000195600780c */ /* 0x000fcc0003f84270 */
[----:B------:R-:W4:Y:S04]  /*2ff40*/  @P6 LDG.E.U16 R59, desc[UR6][R42.64] ;  /* 0x000000062a3b6981 */ /* 0x000f28000c1e1500 */
[----:B------:R-:W4:Y:S04]  /*2ff50*/  @P6 LDG.E.U16 R56, desc[UR6][R16.64] ;  /* 0x0000000610386981 */ /* 0x000f28000c1e1500 */
[----:B------:R0:W-:Y:S04]  /*2ff60*/  STL.64 [R1+0xf48], R54 ;  /* 0x000f483601007387 */ /* 0x0001e80000100a00 */
[----:B--2---:R-:W2:Y:S04]  /*2ff70*/  @P4 LDG.E.U16 R58, desc[UR6][R44.64] ;  /* 0x000000062c3a4981 */ /* 0x004ea8000c1e1500 */
[----:B---3--:R-:W3:Y:S04]  /*2ff80*/  @P4 LDG.E.U16 R57, desc[UR6][R64.64] ;  /* 0x0000000640394981 */ /* 0x008ee8000c1e1500 */
[----:B------:R-:W-:Y:S04]  /*2ff90*/  STL.64 [R1+0xf38], R50 ;  /* 0x000f383201007387 */ /* 0x000fe80000100a00 */
[----:B------:R-:W-:Y:S04]  /*2ffa0*/  STL.64 [R1+0xf40], R52 ;  /* 0x000f403401007387 */ /* 0x000fe80000100a00 */
[----:B------:R-:W-:Y:S04]  /*2ffb0*/  @P1 STL [R1+0x164c], R0 ;  /* 0x00164c0001001387 */ /* 0x000fe80000100800 */
[----:B----4-:R-:W-:Y:S04]  /*2ffc0*/  @P1 STL [R1+0x1650], R3 ;  /* 0x0016500301001387 */ /* 0x010fe80000100800 */
[----:B------:R1:W-:Y:S04]  /*2ffd0*/  @P3 STL [R1+0x18a0], R60 ;  /* 0x0018a03c01003387 */ /* 0x0003e80000100800 */
[----:B------:R-:W-:Y:S04]  /*2ffe0*/  @P3 STL [R1+0x18a4], R61 ;  /* 0x0018a43d01003387 */ /* 0x000fe80000100800 */
[----:B0-----:R-:W4:Y:S04]  /*2fff0*/  LDL.LU R55, [R1+0x1610] ;  /* 0x0016100001377983 */ /* 0x001f280000300800 */
[----:B------:R-:W2:Y:S04]  /*30000*/  LDL.LU R42, [R1+0x77c] ;  /* 0x00077c00012a7983 */ /* 0x000ea80000300800 */
[----:B------:R-:W2:Y:S04]  /*30010*/  LDL.LU R43, [R1+0x7c4] ;  /* 0x0007c400012b7983 */ /* 0x000ea80000300800 */
[----:B------:R-:W2:Y:S04]  /*30020*/  LDL.LU R78, [R1+0x780] ;  /* 0x00078000014e7983 */ /* 0x000ea80000300800 */
[----:B------:R-:W2:Y:S04]  /*30030*/  LDL.LU R79, [R1+0x7c8] ;  /* 0x0007c800014f7983 */ /* 0x000ea80000300800 */
[----:B------:R-:W2:Y:S04]  /*30040*/  LDL.LU R16, [R1+0x784] ;  /* 0x0007840001107983 */ /* 0x000ea80000300800 */
[----:B------:R-:W2:Y:S04]  /*30050*/  LDL.LU R17, [R1+0x7cc] ;  /* 0x0007cc0001117983 */ /* 0x000ea80000300800 */
[----:B-1----:R-:W4:Y:S04]  /*30060*/  LDL R60, [R1+0x1638] ;  /* 0x00163800013c7983 */ /* 0x002f280000100800 */
[----:B------:R0:W-:Y:S04]  /*30070*/  @P6 STL [R1+0x1648], R59 ;  /* 0x0016483b01006387 */ /* 0x0001e80000100800 */
[----:B------:R-:W4:Y:S04]  /*30080*/  LDL R53, [R1+0x1628] ;  /* 0x0016280001357983 */ /* 0x000f280000100800 */
[----:B------:R-:W4:Y:S04]  /*30090*/  LDL R52, [R1+0x1624] ;  /* 0x0016240001347983 */ /* 0x000f280000100800 */
[----:B------:R-:W4:Y:S04]  /*300a0*/  LDL R51, [R1+0x1620] ;  /* 0x0016200001337983 */ /* 0x000f280000100800 */
        /* <DEDUP_REMOVED lines=9> */
[----:B------:R-:W-:Y:S04]  /*30140*/  STL [R1+0x23c4], R56 ;  /* 0x0023c43801007387 */ /* 0x000fe80000100800 */
[----:B------:R-:W4:Y:S04]  /*30150*/  LDL.LU R54, [R1+0x160c] ;  /* 0x00160c0001367983 */ /* 0x000f280000300800 */
[----:B------:R-:W4:Y:S04]  /*30160*/  LDL R65, [R1+0x1614] ;  /* 0x0016140001417983 */ /* 0x000f280000100800 */
[----:B------:R-:W4:Y:S04]  /*30170*/  LDL R64, [R1+0x189c] ;  /* 0x00189c0001407983 */ /* 0x000f280000100800 */
[----:B------:R-:W4:Y:S04]  /*30180*/  LDL R61, [R1+0x1898] ;  /* 0x00189800013d7983 */ /* 0x000f280000100800 */
[----:B---3--:R-:W-:Y:S04]  /*30190*/  STL [R1+0x23c8], R57 ;  /* 0x0023c83901007387 */ /* 0x008fe80000100800 */
[----:B------:R-:W-:Y:S04]  /*301a0*/  STL.64 [R1+0x24b8], R56 ;  /* 0x0024b83801007387 */ /* 0x000fe80000100a00 */
[----:B------:R-:W-:Y:S04]  /*301b0*/  STL.64 [R1+0x2528], R56 ;  /* 0x0025283801007387 */ /* 0x000fe80000100a00 */
[----:B------:R0:W-:Y:S04]  /*301c0*/  STL.64 [R1+0x2640], R56 ;  /* 0x0026403801007387 */ /* 0x0001e80000100a00 */
[----:B0-----:R-:W3:Y:S04]  /*301d0*/  LDL R57, [R1+0x162c] ;  /* 0x00162c0001397983 */ /* 0x001ee80000100800 */
[----:B------:R-:W3:Y:S01]  /*301e0*/  LDL R56, [R1+0x1630] ;  /* 0x0016300001387983 */ /* 0x000ee20000100800 */
[----:B------:R-:W-:-:S02]  /*301f0*/  ISETP.GT.AND P1, PT, R86, 0x1a, PT ;  /* 0x0000001a5600780c */ /* 0x000fc40003f24270 */
[C---:B------:R-:W-:Y:S02]  /*30200*/  ISETP.GT.AND P3, PT, R86.reuse, 0x1b, PT ;  /* 0x0000001b5600780c */ /* 0x040fe40003f64270 */
[C---:B------:R-:W-:Y:S02]  /*30210*/  ISETP.GT.AND P6, PT, R86.reuse, 0x1c, PT ;  /* 0x0000001c5600780c */ /* 0x040fe40003fc4270 */
[----:B------:R-:W-:Y:S01]  /*30220*/  ISETP.GT.AND P4, PT, R86, 0x1d, PT ;  /* 0x0000001d5600780c */ /* 0x000fe20003f84270 */
[----:B------:R-:W3:Y:S01]  /*30230*/  LDL.LU.64 R44, [R1+0x2cf8] ;  /* 0x002cf800012c7983 */ /* 0x000ee20000300a00 */
[----:B--2---:R-:W-:Y:S02]  /*30240*/  LOP3.LUT R17, R17, R16, RZ, 0x3c, !PT ;  /* 0x0000001011117212 */ /* 0x004fe400078e3cff */
[----:B------:R-:W-:Y:S02]  /*30250*/  LOP3.LUT R79, R79, R78, RZ, 0x3c, !PT ;  /* 0x0000004e4f4f7212 */ /* 0x000fe400078e3cff */
[----:B------:R-:W-:-:S05]  /*30260*/  LOP3.LUT R43, R43, R42, RZ, 0x3c, !PT ;  /* 0x0000002a2b2b7212 */ /* 0x000fca00078e3cff */
[----:B----4-:R-:W2:Y:S01]  /*30270*/  @P6 LDG.E.U16 R53, desc[UR6][R38.64] ;  /* 0x0000000626356981 */ /* 0x010ea2000c1e1500 */
[----:B------:R-:W-:Y:S02]  /*30280*/  LOP3.LUT R16, R17, R16, RZ, 0x3c, !PT ;  /* 0x0000001011107212 */ /* 0x000fe400078e3cff */
[----:B------:R-:W-:Y:S01]  /*30290*/  LOP3.LUT R78, R79, R78, RZ, 0x3c, !PT ;  /* 0x0000004e4f4e7212 */ /* 0x000fe200078e3cff */
[----:B------:R-:W4:Y:S04]  /*302a0*/  @P6 LDG.E.U16 R52, desc[UR6][R66.64] ;  /* 0x0000000642346981 */ /* 0x000f28000c1e1500 */
[----:B------:R-:W2:Y:S01]  /*302b0*/  @P4 LDG.E.U16 R89, desc[UR6][R48.64] ;  /* 0x0000000630594981 */ /* 0x000ea2000c1e1500 */
[----:B------:R-:W-:Y:S02]  /*302c0*/  LOP3.LUT R17, R17, R16, RZ, 0x3c, !PT ;  /* 0x0000001011117212 */ /* 0x000fe400078e3cff */
[----:B------:R-:W-:-:S02]  /*302d0*/  LOP3.LUT R79, R79, R78, RZ, 0x3c, !PT ;  /* 0x0000004e4f4f7212 */ /* 0x000fc400078e3cff */
[C---:B------:R-:W-:Y:S01]  /*302e0*/  LOP3.LUT R42, R43.reuse, R42, RZ, 0x3c, !PT ;  /* 0x0000002a2b2a7212 */ /* 0x040fe200078e3cff */
[----:B------:R-:W2:Y:S04]  /*302f0*/  @P4 LDG.E.U16 R51, desc[UR6][R24.64] ;  /* 0x0000000618334981 */ /* 0x000ea8000c1e1500 */
[----:B------:R-:W2:Y:S04]  /*30300*/  @P1 LDG.E.U16 R60, desc[UR6][R16.64] ;  /* 0x00000006103c1981 */ /* 0x000ea8000c1e1500 */
[----:B------:R-:W4:Y:S01]  /*30310*/  @P1 LDG.E.U16 R59, desc[UR6][R78.64] ;  /* 0x000000064e3b1981 */ /* 0x000f22000c1e1500 */
[----:B------:R-:W-:-:S03]  /*30320*/  LOP3.LUT R43, R43, R42, RZ, 0x3c, !PT ;  /* 0x0000002a2b2b7212 */ /* 0x000fc600078e3cff */
[----:B---3--:R-:W3:Y:S04]  /*30330*/  @P3 LDG.E.U16 R57, desc[UR6][R6.64] ;  /* 0x0000000606393981 */ /* 0x008ee8000c1e1500 */
[----:B------:R-:W3:Y:S04]  /*30340*/  @P3 LDG.E.U16 R56, desc[UR6][R42.64] ;  /* 0x000000062a383981 */ /* 0x000ee8000c1e1500 */
[----:B------:R-:W-:Y:S04]  /*30350*/  STL [R1+0x23cc], R58 ;  /* 0x0023cc3a01007387 */ /* 0x000fe80000100800 */
[----:B------:R-:W-:Y:S04]  /*30360*/  STL [R1+0x2450], R58 ;  /* 0x0024503a01007387 */ /* 0x000fe80000100800 */
[----:B------:R0:W-:Y:S04]  /*30370*/  STL.64 [R1+0xf08], R16 ;  /* 0x000f081001007387 */ /* 0x0001e80000100a00 */
[----:B0-----:R-:W3:Y:S04]  /*30380*/  LDL.LU.64 R16, [R1+0x2cf0] ;  /* 0x002cf00001107983 */ /* 0x001ee80000300a00 */
[----:B--2---:R0:W-:Y:S04]  /*30390*/  @P1 STL [R1+0x1638], R60 ;  /* 0x0016383c01001387 */ /* 0x0041e80000100800 */
[----:B0-----:R-:W2:Y:S04]  /*303a0*/  LDL.LU R60, [R1+0x2ce8] ;  /* 0x002ce800013c7983 */ /* 0x001ea80000300800 */
[----:B------:R-:W-:Y:S04]  /*303b0*/  STL.64 [R1+0xef8], R42 ;  /* 0x000ef82a01007387 */ /* 0x000fe80000100a00 */
[----:B------:R0:W-:Y:S04]  /*303c0*/  STL.64 [R1+0xf00], R78 ;  /* 0x000f004e01007387 */ /* 0x0001e80000100a00 */
[----:B0-----:R-:W2:Y:S04]  /*303d0*/  LDL.LU.64 R78, [R1+0x2ce0] ;  /* 0x002ce000014e7983 */ /* 0x001ea80000300a00 */
[----:B----4-:R0:W-:Y:S01]  /*303e0*/  @P1 STL [R1+0x1634], R59 ;  /* 0x0016343b01001387 */ /* 0x0101e20000100800 */
[----:B------:R-:W-:-:S03]  /*303f0*/  ISETP.GT.AND P1, PT, R86, 0x1e, PT ;  /* 0x0000001e5600780c */ /* 0x000fc60003f24270 */
[----:B0-----:R-:W4:Y:S04]  /*30400*/  LDL.LU R59, [R1+0x2cd8] ;  /* 0x002cd800013b7983 */ /* 0x001f280000300800 */
[----:B------:R-:W4:Y:S04]  /*30410*/  LDL.LU.64 R42, [R1+0x2cd0] ;  /* 0x002cd000012a7983 */ /* 0x000f280000300a00 */
[----:B------:R-:W4:Y:S04]  /*30420*/  LDL.LU.64 R6, [R1+0x2cc8] ;  /* 0x002cc80001067983 */ /* 0x000f280000300a00 */
[----:B---3--:R-:W-:Y:S04]  /*30430*/  @P3 STL [R1+0x162c], R57 ;  /* 0x00162c3901003387 */ /* 0x008fe80000100800 */
[----:B------:R0:W-:Y:S04]  /*30440*/  @P3 STL [R1+0x1630], R56 ;  /* 0x0016303801003387 */ /* 0x0001e80000100800 */
[----:B------:R-:W3:Y:S04]  /*30450*/  LDL.LU.64 R38, [R1+0x2cc0] ;  /* 0x002cc00001267983 */ /* 0x000ee80000300a00 */
[----:B------:R-:W3:Y:S01]  /*30460*/  LDL.LU.64 R66, [R1+0x2cb8] ;  /* 0x002cb80001427983 */ /* 0x000ee20000300a00 */
[----:B------:R-:W-:-:S03]  /*30470*/  ISETP.GT.AND P3, PT, R86, 0x1f, PT ;  /* 0x0000001f5600780c */ /* 0x000fc60003f64270 */
[----:B------:R1:W-:Y:S04]  /*30480*/  @P6 STL [R1+0x1624], R52 ;  /* 0x0016243401006387 */ /* 0x0003e80000100800 */
[----:B------:R0:W-:Y:S01]  /*30490*/  @P6 STL [R1+0x1628], R53 ;  /* 0x0016283501006387 */ /* 0x0001e20000100800 */
[----:B------:R-:W-:-:S03]  /*304a0*/  ISETP.GT.AND P6, PT, R86, 0x20, PT ;  /* 0x000000205600780c */ /* 0x000fc60003fc4270 */
[----:B------:R-:W3:Y:S04]  /*304b0*/  LDL.LU.64 R24, [R1+0x2cb0] ;  /* 0x002cb00001187983 */ /* 0x000ee80000300a00 */
[----:B------:R-:W3:Y:S04]  /*304c0*/  LDL.LU.64 R48, [R1+0x2ca8] ;  /* 0x002ca80001307983 */ /* 0x000ee80000300a00 */
[----:B------:R-:W-:Y:S01]  /*304d0*/  @P4 STL [R1+0x161c], R89 ;  /* 0x00161c5901004387 */ /* 0x000fe20000100800 */
[----:B0-----:R-:W-:Y:S02]  /*304e0*/  IMAD.MOV.U32 R56, RZ, RZ, R3 ;  /* 0x000000ffff387224 */ /* 0x001fe400078e0003 */
[----:B------:R-:W-:Y:S01]  /*304f0*/  IMAD.MOV.U32 R57, RZ, RZ, R87 ;  /* 0x000000ffff397224 */ /* 0x000fe200078e0057 */
[----:B------:R0:W-:Y:S01]  /*30500*/  @P4 STL [R1+0x1620], R51 ;  /* 0x0016203301004387 */ /* 0x0001e20000100800 */
[----:B-1----:R-:W-:-:S02]  /*30510*/  IMAD.MOV.U32 R52, RZ, RZ, R90 ;  /* 0x000000ffff347224 */ /* 0x002fc400078e005a */
[----:B------:R-:W-:Y:S01]  /*30520*/  IMAD.MOV.U32 R53, RZ, RZ, R91 ;  /* 0x000000ffff357224 */ /* 0x000fe200078e005b */
[----:B------:R-:W3:Y:S04]  /*30530*/  @P1 LDG.E.U16 R0, desc[UR6][R56.64] ;  /* 0x0000000638001981 */ /* 0x000ee8000c1e1500 */
[----:B------:R-:W3:Y:S04]  /*30540*/  @P3 LDG.E.U16 R61, desc[UR6][R46.64] ;  /* 0x000000062e3d3981 */ /* 0x000ee8000c1e1500 */
[----:B------:R-:W3:Y:S04]  /*30550*/  @P1 LDG.E.U16 R65, desc[UR6][R52.64] ;  /* 0x0000000634411981 */ /* 0x000ee8000c1e1500 */
[----:B------:R-:W3:Y:S04]  /*30560*/  @P6 LDG.E.U16 R55, desc[UR6][R32.64] ;  /* 0x0000000620376981 */ /* 0x000ee8000c1e1500 */
[----:B------:R-:W3:Y:S01]  /*30570*/  @P6 LDG.E.U16 R54, desc[UR6][R30.64] ;  /* 0x000000061e366981 */ /* 0x000ee2000c1e1500 */
[----:B0-----:R-:W-:-:S05]  /*30580*/  IMAD.MOV.U32 R51, RZ, RZ, R88 ;  /* 0x000000ffff337224 */ /* 0x001fca00078e0058 */
[----:B------:R-:W3:Y:S01]  /*30590*/  @P3 LDG.E.U16 R64, desc[UR6][R50.64] ;  /* 0x0000000632403981 */ /* 0x000ee2000c1e1500 */
[----:B------:R-:W-:-:S03]  /*305a0*/  ISETP.GT.AND P4, PT, R86, 0x21, PT ;  /* 0x000000215600780c */ /* 0x000fc60003f84270 */
[----:B------:R-:W-:Y:S04]  /*305b0*/  STL.64 [R1+0xec8], R56 ;  /* 0x000ec83801007387 */ /* 0x000fe80000100a00 */
[----:B------:R-:W-:Y:S04]  /*305c0*/  STL.64 [R1+0xeb8], R50 ;  /* 0x000eb83201007387 */ /* 0x000fe80000100a00 */
[----:B------:R0:W-:Y:S01]  /*305d0*/  STL.64 [R1+0xec0], R52 ;  /* 0x000ec03401007387 */ /* 0x0001e20000100a00 */
[----:B------:R-:W-:-:S03]  /*305e0*/  ISETP.GT.AND P6, PT, R86, 0x24, PT ;  /* 0x000000245600780c */ /* 0x000fc60003fc4270 */
[----:B--2---:R-:W2:Y:S04]  /*305f0*/  @P4 LDG.E.U16 R60, desc[UR6][R74.64] ;  /* 0x000000064a3c4981 */ /* 0x004ea8000c1e1500 */
[----:B----4-:R-:W4:Y:S04]  /*30600*/  @P4 LDG.E.U16 R59, desc[UR6][R12.64] ;  /* 0x000000060c3b4981 */ /* 0x010f28000c1e1500 */
[----:B---3--:R-:W-:Y:S04]  /*30610*/  @P1 STL [R1+0x1614], R65 ;  /* 0x0016144101001387 */ /* 0x008fe80000100800 */
[----:B------:R-:W-:Y:S04]  /*30620*/  @P1 STL [R1+0x1618], R0 ;  /* 0x0016180001001387 */ /* 0x000fe80000100800 */
[----:B------:R-:W-:Y:S04]  /*30630*/  @P3 STL [R1+0x1898], R61 ;  /* 0x0018983d01003387 */ /* 0x000fe80000100800 */
[----:B------:R1:W-:Y:S04]  /*30640*/  @P3 STL [R1+0x189c], R64 ;  /* 0x00189c4001003387 */ /* 0x0003e80000100800 */
[----:B------:R-:W-:Y:S04]  /*30650*/  STL [R1+0x23d0], R55 ;  /* 0x0023d03701007387 */ /* 0x000fe80000100800 */
[----:B0-----:R-:W3:Y:S04]  /*30660*/  LDL.LU R53, [R1+0x15d8] ;  /* 0x0015d80001357983 */ /* 0x001ee80000300800 */
[----:B------:R-:W2:Y:S04]  /*30670*/  LDL.LU R52, [R1+0x15d4] ;  /* 0x0015d40001347983 */ /* 0x000ea80000300800 */
[----:B------:R-:W2:Y:S04]  /*30680*/  LDL.LU R30, [R1+0x8c4] ;  /* 0x0008c400011e7983 */ /* 0x000ea80000300800 */
[----:B------:R-:W2:Y:S04]  /*30690*/  LDL.LU R31, [R1+0x90c] ;  /* 0x00090c00011f7983 */ /* 0x000ea80000300800 */
[----:B------:R-:W2:Y:S04]  /*306a0*/  LDL.LU R32, [R1+0x8c8] ;  /* 0x0008c80001207983 */ /* 0x000ea80000300800 */
[----:B------:R-:W2:Y:S04]  /*306b0*/  LDL.LU R33, [R1+0x938] ;  /* 0x0009380001217983 */ /* 0x000ea80000300800 */
[----:B------:R-:W2:Y:S04]  /*306c0*/  LDL.LU R46, [R1+0x8cc] ;  /* 0x0008cc00012e7983 */ /* 0x000ea80000300800 */
[----:B------:R-:W2:Y:S04]  /*306d0*/  LDL.LU R47, [R1+0x93c] ;  /* 0x00093c00012f7983 */ /* 0x000ea80000300800 */
[----:B------:R-:W3:Y:S04]  /*306e0*/  LDL R3, [R1+0x1600] ;  /* 0x0016000001037983 */ /* 0x000ee80000100800 */
[----:B-1----:R-:W3:Y:S04]  /*306f0*/  LDL R64, [R1+0x15fc] ;  /* 0x0015fc0001407983 */ /* 0x002ee80000100800 */
[----:B------:R-:W3:Y:S04]  /*30700*/  LDL R61, [R1+0x15f8] ;  /* 0x0015f800013d7983 */ /* 0x000ee80000100800 */
[----:B------:R-:W3:Y:S04]  /*30710*/  LDL R56, [R1+0x15e4] ;  /* 0x0015e40001387983 */ /* 0x000ee80000100800 */
[----:B------:R-:W3:Y:S04]  /*30720*/  LDL.LU R51, [R1+0x97c] ;  /* 0x00097c0001337983 */ /* 0x000ee80000300800 */
[----:B------:R-:W3:Y:S04]  /*30730*/  LDL.LU R50, [R1+0x9c4] ;  /* 0x0009c40001327983 */ /* 0x000ee80000300800 */
[----:B------:R-:W3:Y:S04]  /*30740*/  LDL.LU R57, [R1+0x980] ;  /* 0x0009800001397983 */ /* 0x000ee80000300800 */
[----:B------:R-:W3:Y:S04]  /*30750*/  LDL.LU R89, [R1+0x9c8] ;  /* 0x0009c80001597983 */ /* 0x000ee80000300800 */
[----:B------:R-:W3:Y:S04]  /*30760*/  LDL.LU R88, [R1+0x984] ;  /* 0x0009840001587983 */ /* 0x000ee80000300800 */
[----:B------:R-:W3:Y:S04]  /*30770*/  LDL.LU R91, [R1+0x9cc] ;  /* 0x0009cc00015b7983 */ /* 0x000ee80000300800 */
[----:B------:R-:W3:Y:S04]  /*30780*/  LDL R90, [R1+0x15e0] ;  /* 0x0015e000015a7983 */ /* 0x000ee80000100800 */
[----:B------:R-:W-:Y:S04]  /*30790*/  STL [R1+0x23e0], R54 ;  /* 0x0023e03601007387 */ /* 0x000fe80000100800 */
[----:B------:R-:W-:Y:S04]  /*307a0*/  STL [R1+0x2410], R54 ;  /* 0x0024103601007387 */ /* 0x000fe80000100800 */
[----:B------:R-:W-:Y:S04]  /*307b0*/  STL.64 [R1+0x2448], R54 ;  /* 0x0024483601007387 */ /* 0x000fe80000100a00 */
[----:B------:R-:W-:Y:S04]  /*307c0*/  STL.64 [R1+0x24c0], R54 ;  /* 0x0024c03601007387 */ /* 0x000fe80000100a00 */
[----:B------:R-:W-:Y:S04]  /*307d0*/  STL [R1+0x2500], R54 ;  /* 0x0025003601007387 */ /* 0x000fe80000100800 */
[----:B------:R-:W-:Y:S04]  /*307e0*/  STL.64 [R1+0x2538], R54 ;  /* 0x0025383601007387 */ /* 0x000fe80000100a00 */
[----:B------:R-:W-:Y:S04]  /*307f0*/  STL [R1+0x256c], R54 ;  /* 0x00256c3601007387 */ /* 0x000fe80000100800 */
[----:B------:R0:W-:Y:S04]  /*30800*/  STL.64 [R1+0x2648], R54 ;  /* 0x0026483601007387 */ /* 0x0001e80000100a00 */
[----:B0-----:R-:W3:Y:S04]  /*30810*/  LDL R54, [R1+0x15ec] ;  /* 0x0015ec0001367983 */ /* 0x001ee80000100800 */
[----:B------:R-:W3:Y:S04]  /*30820*/  LDL R55, [R1+0x15e8] ;  /* 0x0015e80001377983 */ /* 0x000ee80000100800 */
[----:B------:R-:W3:Y:S04]  /*30830*/  LDL.LU.64 R12, [R1+0x2ca0] ;  /* 0x002ca000010c7983 */ /* 0x000ee80000300a00 */
[----:B------:R-:W3:Y:S04]  /*30840*/  LDL R87, [R1+0x15dc] ;  /* 0x0015dc0001577983 */ /* 0x000ee80000100800 */
[----:B------:R-:W3:Y:S04]  /*30850*/  LDL R0, [R1+0x1894] ;  /* 0x0018940001007983 */ /* 0x000ee80000100800 */
[----:B------:R-:W3:Y:S01]  /*30860*/  LDL R65, [R1+0x1890] ;  /* 0x0018900001417983 */ /* 0x000ee20000100800 */
[----:B------:R-:W-:-:S02]  /*30870*/  ISETP.GT.AND P1, PT, R86, 0x22, PT ;  /* 0x000000225600780c */ /* 0x000fc40003f24270 */
[C---:B------:R-:W-:Y:S01]  /*30880*/  ISETP.GT.AND P3, PT, R86.reuse, 0x23, PT ;  /* 0x000000235600780c */ /* 0x040fe20003f64270 */
[----:B----4-:R-:W-:Y:S04]  /*30890*/  STL [R1+0x23f0], R59 ;  /* 0x0023f03b01007387 */ /* 0x010fe80000100800 */
[----:B------:R-:W-:Y:S04]  /*308a0*/  STL [R1+0x2420], R59 ;  /* 0x0024203b01007387 */ /* 0x000fe80000100800 */
[----:B------:R-:W-:Y:S04]  /*308b0*/  STL [R1+0x2460], R59 ;  /* 0x0024603b01007387 */ /* 0x000fe80000100800 */
[----:B------:R0:W-:Y:S04]  /*308c0*/  STL.64 [R1+0x2470], R58 ;  /* 0x0024703a01007387 */ /* 0x0001e80000100a00 */
[----:B0-----:R-:W4:Y:S04]  /*308d0*/  LDL R59, [R1+0x15f0] ;  /* 0x0015f000013b7983 */ /* 0x001f280000100800 */
[----:B------:R-:W-:Y:S04]  /*308e0*/  STL [R1+0x24c8], R58 ;  /* 0x0024c83a01007387 */ /* 0x000fe80000100800 */
[----:B------:R0:W-:Y:S04]  /*308f0*/  STL [R1+0x2544], R58 ;  /* 0x0025443a01007387 */ /* 0x0001e80000100800 */
[----:B0-----:R-:W4:Y:S01]  /*30900*/  LDL R58, [R1+0x15f4] ;  /* 0x0015f400013a7983 */ /* 0x001f220000100800 */
[----:B------:R-:W-:-:S03]  /*30910*/  ISETP.GT.AND P4, PT, R86, 0x25, PT ;  /* 0x000000255600780c */ /* 0x000fc60003f84270 */
[----:B------:R-:W4:Y:S01]  /*30920*/  LDL.LU.64 R74, [R1+0x2c98] ;  /* 0x002c9800014a7983 */ /* 0x000f220000300a00 */
[----:B--2---:R-:W-:Y:S02]  /*30930*/  LOP3.LUT R47, R47, R46, RZ, 0x3c, !PT ;  /* 0x0000002e2f2f7212 */ /* 0x004fe400078e3cff */
[----:B------:R-:W-:Y:S02]  /*30940*/  LOP3.LUT R33, R33, R32, RZ, 0x3c, !PT ;  /* 0x0000002021217212 */ /* 0x000fe400078e3cff */
[----:B------:R-:W-:Y:S02]  /*30950*/  LOP3.LUT R46, R47, R46, RZ, 0x3c, !PT ;  /* 0x0000002e2f2e7212 */ /* 0x000fe400078e3cff */
[----:B------:R-:W-:Y:S02]  /*30960*/  LOP3.LUT R31, R31, R30, RZ, 0x3c, !PT ;  /* 0x0000001e1f1f7212 */ /* 0x000fe400078e3cff */
[----:B------:R-:W-:Y:S01]  /*30970*/  LOP3.LUT R32, R33, R32, RZ, 0x3c, !PT ;  /* 0x0000002021207212 */ /* 0x000fe200078e3cff */
[----:B---3--:R-:W2:Y:S01]  /*30980*/  @P4 LDG.E.U16 R56, desc[UR6][R22.64] ;  /* 0x0000000616384981 */ /* 0x008ea2000c1e1500 */
[----:B------:R-:W-:-:S02]  /*30990*/  LOP3.LUT R47, R47, R46, RZ, 0x3c, !PT ;  /* 0x0000002e2f2f7212 */ /* 0x000fc400078e3cff */
[----:B------:R-:W-:Y:S02]  /*309a0*/  LOP3.LUT R30, R31, R30, RZ, 0x3c, !PT ;  /* 0x0000001e1f1e7212 */ /* 0x000fe400078e3cff */
[----:B------:R-:W-:Y:S01]  /*309b0*/  LOP3.LUT R33, R33, R32, RZ, 0x3c, !PT ;  /* 0x0000002021217212 */ /* 0x000fe200078e3cff */
[----:B------:R-:W3:Y:S01]  /*309c0*/  @P1 LDG.E.U16 R3, desc[UR6][R46.64] ;  /* 0x000000062e031981 */ /* 0x000ee2000c1e1500 */
[----:B------:R-:W-:-:S03]  /*309d0*/  LOP3.LUT R31, R31, R30, RZ, 0x3c, !PT ;  /* 0x0000001e1f1f7212 */ /* 0x000fc600078e3cff */
[----:B------:R-:W2:Y:S04]  /*309e0*/  @P1 LDG.E.U16 R64, desc[UR6][R32.64] ;  /* 0x0000000620401981 */ /* 0x000ea8000c1e1500 */
[----:B------:R-:W2:Y:S04]  /*309f0*/  @P3 LDG.E.U16 R61, desc[UR6][R30.64] ;  /* 0x000000061e3d3981 */ /* 0x000ea8000c1e1500 */
[----:B------:R-:W2:Y:S04]  /*30a00*/  @P6 LDG.E.U16 R54, desc[UR6][R18.64] ;  /* 0x0000000612366981 */ /* 0x000ea8000c1e1500 */
[----:B------:R-:W2:Y:S04]  /*30a10*/  @P4 LDG.E.U16 R55, desc[UR6][R84.64] ;  /* 0x0000000654374981 */ /* 0x000ea8000c1e1500 */
[----:B------:R0:W-:Y:S04]  /*30a20*/  STL.64 [R1+0xe88], R46 ;  /* 0x000e882e01007387 */ /* 0x0001e80000100a00 */
[----:B0-----:R-:W2:Y:S04]  /*30a30*/  LDL.LU.64 R46, [R1+0x2c90] ;  /* 0x002c9000012e7983 */ /* 0x001ea80000300a00 */
[----:B----4-:R-:W4:Y:S04]  /*30a40*/  @P6 LDG.E.U16 R59, desc[UR6][R80.64] ;  /* 0x00000006503b6981 */ /* 0x010f28000c1e1500 */
[----:B------:R-:W4:Y:S04]  /*30a50*/  @P3 LDG.E.U16 R58, desc[UR6][R68.64] ;  /* 0x00000006443a3981 */ /* 0x000f28000c1e1500 */
[----:B---3--:R0:W-:Y:S04]  /*30a60*/  @P1 STL [R1+0x1600], R3 ;  /* 0x0016000301001387 */ /* 0x0081e80000100800 */
[----:B0-----:R-:W3:Y:S04]  /*30a70*/  LDL.LU R3, [R1+0x2c88] ;  /* 0x002c880001037983 */ /* 0x001ee80000300800 */
[----:B------:R-:W-:Y:S04]  /*30a80*/  STL.64 [R1+0xe78], R30 ;  /* 0x000e781e01007387 */ /* 0x000fe80000100a00 */
[----:B------:R0:W-:Y:S04]  /*30a90*/  STL.64 [R1+0xe80], R32 ;  /* 0x000e802001007387 */ /* 0x0001e80000100a00 */
[----:B0-----:R-:W3:Y:S04]  /*30aa0*/  LDL.LU.64 R32, [R1+0x2c80] ;  /* 0x002c800001207983 */ /* 0x001ee80000300a00 */
[----:B--2---:R0:W-:Y:S04]  /*30ab0*/  @P1 STL [R1+0x15fc], R64 ;  /* 0x0015fc4001001387 */ /* 0x0041e80000100800 */
[----:B0-----:R-:W2:Y:S04]  /*30ac0*/  LDL.LU R64, [R1+0x2c78] ;  /* 0x002c780001407983 */ /* 0x001ea80000300800 */
[----:B------:R-:W2:Y:S04]  /*30ad0*/  LDL.LU.64 R30, [R1+0x2c70] ;  /* 0x002c7000011e7983 */ /* 0x000ea80000300a00 */
[----:B------:R0:W-:Y:S04]  /*30ae0*/  @P3 STL [R1+0x15f8], R61 ;  /* 0x0015f83d01003387 */ /* 0x0001e80000100800 */
[----:B0-----:R-:W2:Y:S04]  /*30af0*/  LDL.LU R61, [R1+0x2c68] ;  /* 0x002c6800013d7983 */ /* 0x001ea80000300800 */
[----:B------:R-:W3:Y:S01]  /*30b00*/  LDL.LU.64 R68, [R1+0x2c60] ;  /* 0x002c600001447983 */ /* 0x000ee20000300a00 */
[----:B------:R-:W-:-:S03]  /*30b10*/  ISETP.GT.AND P1, PT, R86, 0x26, PT ;  /* 0x000000265600780c */ /* 0x000fc60003f24270 */
[----:B----4-:R-:W-:Y:S04]  /*30b20*/  @P3 STL [R1+0x15f4], R58 ;  /* 0x0015f43a01003387 */ /* 0x010fe80000100800 */
[----:B------:R-:W4:Y:S04]  /*30b30*/  LDL.LU.64 R80, [R1+0x2c58] ;  /* 0x002c580001507983 */ /* 0x000f280000300a00 */
[----:B------:R-:W3:Y:S01]  /*30b40*/  LDL.LU.64 R18, [R1+0x2c50] ;  /* 0x002c500001127983 */ /* 0x000ee20000300a00 */
[----:B------:R-:W-:-:S03]  /*30b50*/  ISETP.GT.AND P3, PT, R86, 0x27, PT ;  /* 0x000000275600780c */ /* 0x000fc60003f64270 */
[----:B------:R0:W-:Y:S04]  /*30b60*/  @P6 STL [R1+0x15ec], R54 ;  /* 0x0015ec3601006387 */ /* 0x0001e80000100800 */
[----:B------:R-:W-:Y:S04]  /*30b70*/  @P6 STL [R1+0x15f0], R59 ;  /* 0x0015f03b01006387 */ /* 0x000fe80000100800 */
[----:B------:R-:W3:Y:S04]  /*30b80*/  LDL.LU.64 R84, [R1+0x2c48] ;  /* 0x002c480001547983 */ /* 0x000ee80000300a00 */
[----:B------:R-:W3:Y:S04]  /*30b90*/  LDL.LU.64 R22, [R1+0x2c40] ;  /* 0x002c400001167983 */ /* 0x000ee80000300a00 */
[----:B------:R1:W-:Y:S04]  /*30ba0*/  @P4 STL [R1+0x15e4], R56 ;  /* 0x0015e43801004387 */ /* 0x0003e80000100800 */
[----:B------:R1:W-:Y:S01]  /*30bb0*/  @P4 STL [R1+0x15e8], R55 ;  /* 0x0015e83701004387 */ /* 0x0003e20000100800 */
[----:B0-----:R-:W-:-:S03]  /*30bc0*/  IMAD.MOV.U32 R54, RZ, RZ, R89 ;  /* 0x000000ffff367224 */ /* 0x001fc600078e0059 */
[----:B------:R-:W3:Y:S04]  /*30bd0*/  @P3 LDG.E.U16 R65, desc[UR6][R76.64] ;  /* 0x000000064c413981 */ /* 0x000ee8000c1e1500 */
[----:B------:R-:W3:Y:S01]  /*30be0*/  @P3 LDG.E.U16 R0, desc[UR6][R50.64] ;  /* 0x0000000632003981 */ /* 0x000ee2000c1e1500 */
[----:B-1----:R-:W-:Y:S02]  /*30bf0*/  IMAD.MOV.U32 R56, RZ, RZ, R91 ;  /* 0x000000ffff387224 */ /* 0x002fe400078e005b */
[----:B------:R-:W-:Y:S02]  /*30c00*/  IMAD.MOV.U32 R55, RZ, RZ, R57 ;  /* 0x000000ffff377224 */ /* 0x000fe400078e0039 */
[----:B------:R-:W-:Y:S01]  /*30c10*/  IMAD.MOV.U32 R57, RZ, RZ, R88 ;  /* 0x000000ffff397224 */ /* 0x000fe200078e0058 */
[----:B------:R-:W-:-:S02]  /*30c20*/  ISETP.GT.AND P6, PT, R86, 0x28, PT ;  /* 0x000000285600780c */ /* 0x000fc40003fc4270 */
[----:B------:R-:W3:Y:S04]  /*30c30*/  @P1 LDG.E.U16 R87, desc[UR6][R54.64] ;  /* 0x0000000636571981 */ /* 0x000ee8000c1e1500 */
[----:B------:R-:W4:Y:S01]  /*30c40*/  @P1 LDG.E.U16 R90, desc[UR6][R56.64] ;  /* 0x00000006385a1981 */ /* 0x000f22000c1e1500 */
[----:B------:R-:W-:-:S06]  /*30c50*/  ISETP.GT.AND P4, PT, R86, 0x29, PT ;  /* 0x000000295600780c */ /* 0x000fcc0003f84270 */
[----:B------:R-:W4:Y:S04]  /*30c60*/  @P6 LDG.E.U16 R53, desc[UR6][R20.64] ;  /* 0x0000000614356981 */ /* 0x000f28000c1e1500 */
[----:B------:R-:W4:Y:S04]  /*30c70*/  @P6 LDG.E.U16 R52, desc[UR6][R4.64] ;  /* 0x0000000604346981 */ /* 0x000f28000c1e1500 */
[----:B--2---:R-:W2:Y:S04]  /*30c80*/  @P4 LDG.E.U16 R61, desc[UR6][R62.64] ;  /* 0x000000063e3d4981 */ /* 0x004ea8000c1e1500 */
[----:B------:R-:W-:Y:S04]  /*30c90*/  STL.64 [R1+0xe48], R56 ;  /* 0x000e483801007387 */ /* 0x000fe80000100a00 */
[----:B------:R-:W-:Y:S04]  /*30ca0*/  STL.64 [R1+0xe38], R50 ;  /* 0x000e383201007387 */ /* 0x000fe80000100a00 */
[----:B------:R0:W-:Y:S04]  /*30cb0*/  STL.64 [R1+0xe40], R54 ;  /* 0x000e403601007387 */ /* 0x0001e80000100a00 */
[----:B---3--:R-:W-:Y:S04]  /*30cc0*/  @P1 STL [R1+0x15dc], R87 ;  /* 0x0015dc5701001387 */ /* 0x008fe80000100800 */
[----:B----4-:R1:W-:Y:S04]  /*30cd0*/  @P1 STL [R1+0x15e0], R90 ;  /* 0x0015e05a01001387 */ /* 0x0103e80000100800 */
[----:B------:R-:W-:Y:S04]  /*30ce0*/  @P3 STL [R1+0x1890], R65 ;  /* 0x0018904101003387 */ /* 0x000fe80000100800 */
[----:B------:R3:W-:Y:S04]  /*30cf0*/  @P3 STL [R1+0x1894], R0 ;  /* 0x0018940001003387 */ /* 0x0007e80000100800 */
[----:B------:R-:W4:Y:S04]  /*30d00*/  LDL.LU R76, [R1+0xa3c] ;  /* 0x000a3c00014c7983 */ /* 0x000f280000300800 */
[----:B------:R-:W4:Y:S04]  /*30d10*/  LDL.LU R77, [R1+0xa84] ;  /* 0x000a8400014d7983 */ /* 0x000f280000300800 */
[----:B------:R-:W4:Y:S04]  /*30d20*/  LDL R4, [R1+0x15c8] ;  /* 0x0015c80001047983 */ /* 0x000f280000100800 */
[----:B------:R-:W4:Y:S04]  /*30d30*/  LDL R58, [R1+0x15c4] ;  /* 0x0015c400013a7983 */ /* 0x000f280000100800 */
[----:B------:R-:W4:Y:S04]  /*30d40*/  LDL R59, [R1+0x15c0] ;  /* 0x0015c000013b7983 */ /* 0x000f280000100800 */
[----:B0-----:R-:W4:Y:S04]  /*30d50*/  LDL R54, [R1+0x15bc] ;  /* 0x0015bc0001367983 */ /* 0x001f280000100800 */
[----:B------:R-:W4:Y:S04]  /*30d60*/  LDL R55, [R1+0x15b8] ;  /* 0x0015b80001377983 */ /* 0x000f280000100800 */
[----:B------:R-:W4:Y:S04]  /*30d70*/  LDL R56, [R1+0x15b4] ;  /* 0x0015b40001387983 */ /* 0x000f280000100800 */
[----:B------:R-:W4:Y:S04]  /*30d80*/  LDL R57, [R1+0x15b0] ;  /* 0x0015b00001397983 */ /* 0x000f280000100800 */
[----:B------:R-:W4:Y:S04]  /*30d90*/  LDL R89, [R1+0x15ac] ;  /* 0x0015ac0001597983 */ /* 0x000f280000100800 */
[----:B------:R-:W4:Y:S04]  /*30da0*/  LDL.LU R20, [R1+0xac4] ;  /* 0x000ac40001147983 */ /* 0x000f280000300800 */
[----:B------:R-:W4:Y:S04]  /*30db0*/  LDL.LU R21, [R1+0xb0c] ;  /* 0x000b0c0001157983 */ /* 0x000f280000300800 */
[----:B------:R-:W4:Y:S04]  /*30dc0*/  LDL.LU R88, [R1+0xac8] ;  /* 0x000ac80001587983 */ /* 0x000f280000300800 */
[----:B------:R-:W4:Y:S04]  /*30dd0*/  LDL.LU R91, [R1+0xb38] ;  /* 0x000b3800015b7983 */ /* 0x000f280000300800 */
[----:B-1----:R-:W4:Y:S04]  /*30de0*/  LDL.LU R90, [R1+0xacc] ;  /* 0x000acc00015a7983 */ /* 0x002f280000300800 */
[----:B------:R-:W4:Y:S04]  /*30df0*/  LDL.LU R87, [R1+0xb3c] ;  /* 0x000b3c0001577983 */ /* 0x000f280000300800 */
[----:B------:R-:W4:Y:S04]  /*30e00*/  LDL R50, [R1+0x15a8] ;  /* 0x0015a80001327983 */ /* 0x000f280000100800 */
[----:B---3--:R-:W3:Y:S04]  /*30e10*/  LDL R0, [R1+0x15a4] ;  /* 0x0015a40001007983 */ /* 0x008ee80000100800 */
[----:B------:R-:W3:Y:S04]  /*30e20*/  LDL R65, [R1+0x188c] ;  /* 0x00188c0001417983 */ /* 0x000ee80000100800 */
[----:B------:R-:W3:Y:S04]  /*30e30*/  LDL R5, [R1+0x1888] ;  /* 0x0018880001057983 */ /* 0x000ee80000100800 */
[----:B------:R-:W-:Y:S04]  /*30e40*/  STL.64 [R1+0x23d8], R52 ;  /* 0x0023d83401007387 */ /* 0x000fe80000100a00 */
[----:B------:R-:W-:Y:S04]  /*30e50*/  STL.64 [R1+0x24d0], R52 ;  /* 0x0024d03401007387 */ /* 0x000fe80000100a00 */
[----:B------:R-:W-:Y:S04]  /*30e60*/  STL [R1+0x2504], R52 ;  /* 0x0025043401007387 */ /* 0x000fe80000100800 */
[----:B------:R-:W-:Y:S04]  /*30e70*/  STL.64 [R1+0x2548], R52 ;  /* 0x0025483401007387 */ /* 0x000fe80000100a00 */
[----:B------:R0:W-:Y:S04]  /*30e80*/  STL.64 [R1+0x2650], R52 ;  /* 0x0026503401007387 */ /* 0x0001e80000100a00 */
[----:B0-----:R-:W3:Y:S04]  /*30e90*/  LDL.LU R52, [R1+0xa0c] ;  /* 0x000a0c0001347983 */ /* 0x001ee80000300800 */
[----:B------:R-:W3:Y:S04]  /*30ea0*/  LDL.LU R53, [R1+0xa7c] ;  /* 0x000a7c0001357983 */ /* 0x000ee80000300800 */
[----:B------:R-:W3:Y:S04]  /*30eb0*/  LDL.LU R51, [R1+0x15a0] ;  /* 0x0015a00001337983 */ /* 0x000ee80000300800 */
[----:B------:R-:W3:Y:S04]  /*30ec0*/  LDL.LU.64 R62, [R1+0x2c38] ;  /* 0x002c3800013e7983 */ /* 0x000ee80000300a00 */
[----:B--2---:R0:W-:Y:S04]  /*30ed0*/  STL.64 [R1+0x23e8], R60 ;  /* 0x0023e83c01007387 */ /* 0x0041e80000100a00 */
[----:B0-----:R-:W2:Y:S04]  /*30ee0*/  LDL.LU R60, [R1+0xa38] ;  /* 0x000a3800013c7983 */ /* 0x001ea80000300800 */
[----:B------:R-:W2:Y:S01]  /*30ef0*/  LDL.LU R61, [R1+0xa80] ;  /* 0x000a8000013d7983 */ /* 0x000ea20000300800 */
[----:B------:R-:W-:-:S02]  /*30f00*/  ISETP.GT.AND P1, PT, R86, 0x2a, PT ;  /* 0x0000002a5600780c */ /* 0x000fc40003f24270 */
[C---:B------:R-:W-:Y:S02]  /*30f10*/  ISETP.GT.AND P3, PT, R86.reuse, 0x2b, PT ;  /* 0x0000002b5600780c */ /* 0x040fe40003f64270 */
[----:B------:R-:W-:Y:S02]  /*30f20*/  ISETP.GT.AND P6, PT, R86, 0x2c, PT ;  /* 0x0000002c5600780c */ /* 0x000fe40003fc4270 */
[----:B----4-:R-:W-:-:S04]  /*30f30*/  LOP3.LUT R77, R77, R76, RZ, 0x3c, !PT ;  /* 0x0000004c4d4d7212 */ /* 0x010fc800078e3cff */
[----:B------:R-:W-:-:S05]  /*30f40*/  LOP3.LUT R76, R77, R76, RZ, 0x3c, !PT ;  /* 0x0000004c4d4c7212 */ /* 0x000fca00078e3cff */
[----:B------:R-:W4:Y:S04]  /*30f50*/  @P3 LDG.E.U16 R54, desc[UR6][R70.64] ;  /* 0x0000000646363981 */ /* 0x000f28000c1e1500 */
[----:B------:R-:W4:Y:S04]  /*30f60*/  @P6 LDG.E.U16 R56, desc[UR6][R14.64] ;  /* 0x000000060e386981 */ /* 0x000f28000c1e1500 */
[----:B------:R-:W4:Y:S01]  /*30f70*/  @P6 LDG.E.U16 R55, desc[UR6][R8.64] ;  /* 0x0000000608376981 */ /* 0x000f22000c1e1500 */
[----:B------:R-:W-:-:S05]  /*30f80*/  LOP3.LUT R77, R77, R76, RZ, 0x3c, !PT ;  /* 0x0000004c4d4d7212 */ /* 0x000fca00078e3cff */
[----:B------:R-:W4:Y:S01]  /*30f90*/  @P1 LDG.E.U16 R4, desc[UR6][R76.64] ;  /* 0x000000064c041981 */ /* 0x000f22000c1e1500 */
[----:B---3--:R-:W-:-:S03]  /*30fa0*/  LOP3.LUT R53, R53, R52, RZ, 0x3c, !PT ;  /* 0x0000003435357212 */ /* 0x008fc600078e3cff */
[----:B------:R-:W3:Y:S01]  /*30fb0*/  @P4 LDG.E.U16 R62, desc[UR6][R92.64] ;  /* 0x000000065c3e4981 */ /* 0x000ee2000c1e1500 */
[----:B------:R-:W-:-:S04]  /*30fc0*/  LOP3.LUT R52, R53, R52, RZ, 0x3c, !PT ;  /* 0x0000003435347212 */ /* 0x000fc800078e3cff */
[----:B------:R-:W-:Y:S02]  /*30fd0*/  LOP3.LUT R53, R53, R52, RZ, 0x3c, !PT ;  /* 0x0000003435357212 */ /* 0x000fe400078e3cff */
[----:B------:R-:W-:Y:S01]  /*30fe0*/  ISETP.GT.AND P4, PT, R86, 0x2d, PT ;  /* 0x0000002d5600780c */ /* 0x000fe20003f84270 */
[----:B------:R-:W3:Y:S04]  /*30ff0*/  LDL.LU.64 R92, [R1+0x2c30] ;  /* 0x002c3000015c7983 */ /* 0x000ee80000300a00 */
[----:B------:R0:W3:Y:S08]  /*31000*/  @P3 LDG.E.U16 R59, desc[UR6][R52.64] ;  /* 0x00000006343b3981 */ /* 0x0000f0000c1e1500 */
[----:B------:R-:W3:Y:S04]  /*31010*/  @P4 LDG.E.U16 R89, desc[UR6][R28.64] ;  /* 0x000000061c594981 */ /* 0x000ee8000c1e1500 */
[----:B------:R-:W3:Y:S01]  /*31020*/  @P4 LDG.E.U16 R57, desc[UR6][R34.64] ;  /* 0x0000000622394981 */ /* 0x000ee2000c1e1500 */
[----:B--2---:R-:W-:-:S04]  /*31030*/  LOP3.LUT R61, R61, R60, RZ, 0x3c, !PT ;  /* 0x0000003c3d3d7212 */ /* 0x004fc800078e3cff */
[----:B------:R-:W-:-:S04]  /*31040*/  LOP3.LUT R60, R61, R60, RZ, 0x3c, !PT ;  /* 0x0000003c3d3c7212 */ /* 0x000fc800078e3cff */
[----:B------:R-:W-:-:S05]  /*31050*/  LOP3.LUT R61, R61, R60, RZ, 0x3c, !PT ;  /* 0x0000003c3d3d7212 */ /* 0x000fca00078e3cff */
[----:B------:R-:W2:Y:S04]  /*31060*/  @P1 LDG.E.U16 R58, desc[UR6][R60.64] ;  /* 0x000000063c3a1981 */ /* 0x000ea8000c1e1500 */
[----:B------:R1:W-:Y:S04]  /*31070*/  STL.64 [R1+0xe08], R76 ;  /* 0x000e084c01007387 */ /* 0x0003e80000100a00 */
[----:B-1----:R-:W3:Y:S01]  /*31080*/  LDL.LU.64 R76, [R1+0x2c28] ;  /* 0x002c2800014c7983 */ /* 0x002ee20000300a00 */
[----:B------:R-:W-:-:S04]  /*31090*/  LOP3.LUT R21, R21, R20, RZ, 0x3c, !PT ;  /* 0x0000001415157212 */ /* 0x000fc800078e3cff */
[----:B------:R-:W-:-:S04]  /*310a0*/  LOP3.LUT R20, R21, R20, RZ, 0x3c, !PT ;  /* 0x0000001415147212 */ /* 0x000fc800078e3cff */
[----:B------:R-:W-:Y:S01]  /*310b0*/  LOP3.LUT R21, R21, R20, RZ, 0x3c, !PT ;  /* 0x0000001415157212 */ /* 0x000fe200078e3cff */
[----:B----4-:R1:W-:Y:S04]  /*310c0*/  @P1 STL [R1+0x15c8], R4 ;  /* 0x0015c80401001387 */ /* 0x0103e80000100800 */
[----:B-1----:R-:W4:Y:S04]  /*310d0*/  LDL.LU R4, [R1+0x2c20] ;  /* 0x002c200001047983 */ /* 0x002f280000300800 */
[----:B------:R0:W-:Y:S04]  /*310e0*/  STL.64 [R1+0xdf8], R52 ;  /* 0x000df83401007387 */ /* 0x0001e80000100a00 */
[----:B------:R-:W-:Y:S01]  /*310f0*/  STL.64 [R1+0xe00], R60 ;  /* 0x000e003c01007387 */ /* 0x000fe20000100a00 */
[----:B0-----:R-:W-:-:S02]  /*31100*/  IMAD.MOV.U32 R52, RZ, RZ, R91 ;  /* 0x000000ffff347224 */ /* 0x001fc400078e005b */
[----:B------:R-:W-:Y:S01]  /*31110*/  IMAD.MOV.U32 R53, RZ, RZ, R88 ;  /* 0x000000ffff357224 */ /* 0x000fe200078e0058 */
[----:B--2---:R-:W-:Y:S01]  /*31120*/  @P1 STL [R1+0x15c4], R58 ;  /* 0x0015c43a01001387 */ /* 0x004fe20000100800 */
[----:B------:R-:W-:-:S03]  /*31130*/  ISETP.GT.AND P1, PT, R86, 0x2e, PT ;  /* 0x0000002e5600780c */ /* 0x000fc60003f24270 */
[----:B------:R-:W2:Y:S04]  /*31140*/  LDL.LU.64 R70, [R1+0x2c18] ;  /* 0x002c180001467983 */ /* 0x000ea80000300a00 */
[----:B------:R0:W-:Y:S04]  /*31150*/  @P3 STL [R1+0x15bc], R54 ;  /* 0x0015bc3601003387 */ /* 0x0001e80000100800 */
[----:B---3--:R-:W-:Y:S04]  /*31160*/  @P3 STL [R1+0x15c0], R59 ;  /* 0x0015c03b01003387 */ /* 0x008fe80000100800 */
[----:B------:R-:W3:Y:S01]  /*31170*/  LDL.LU.64 R8, [R1+0x2c10] ;  /* 0x002c100001087983 */ /* 0x000ee20000300a00 */
[----:B------:R-:W-:-:S03]  /*31180*/  ISETP.GT.AND P3, PT, R86, 0x2f, PT ;  /* 0x0000002f5600780c */ /* 0x000fc60003f64270 */
[----:B------:R-:W2:Y:S04]  /*31190*/  LDL.LU.64 R14, [R1+0x2c08] ;  /* 0x002c0800010e7983 */ /* 0x000ea80000300a00 */
[----:B------:R-:W-:Y:S04]  /*311a0*/  @P6 STL [R1+0x15b4], R56 ;  /* 0x0015b43801006387 */ /* 0x000fe80000100800 */
[----:B------:R1:W-:Y:S01]  /*311b0*/  @P6 STL [R1+0x15b8], R55 ;  /* 0x0015b83701006387 */ /* 0x0003e20000100800 */
[----:B0-----:R-:W-:-:S03]  /*311c0*/  IMAD.MOV.U32 R54, RZ, RZ, R87 ;  /* 0x000000ffff367224 */ /* 0x001fc600078e0057 */
[----:B------:R-:W2:Y:S01]  /*311d0*/  @P1 LDG.E.U16 R0, desc[UR6][R52.64] ;  /* 0x0000000634001981 */ /* 0x000ea2000c1e1500 */
[----:B-1----:R-:W-:Y:S01]  /*311e0*/  IMAD.MOV.U32 R55, RZ, RZ, R90 ;  /* 0x000000ffff377224 */ /* 0x002fe200078e005a */
[C---:B------:R-:W-:Y:S02]  /*311f0*/  ISETP.GT.AND P6, PT, R86.reuse, 0x30, PT ;  /* 0x000000305600780c */ /* 0x040fe40003fc4270 */
[----:B------:R-:W3:Y:S04]  /*31200*/  LDL.LU.64 R34, [R1+0x2c00] ;  /* 0x002c000001227983 */ /* 0x000ee80000300a00 */
[----:B------:R-:W3:Y:S04]  /*31210*/  @P1 LDG.E.U16 R50, desc[UR6][R54.64] ;  /* 0x0000000636321981 */ /* 0x000ee8000c1e1500 */
[----:B------:R-:W3:Y:S04]  /*31220*/  LDL.LU.64 R28, [R1+0x2bf8] ;  /* 0x002bf800011c7983 */ /* 0x000ee80000300a00 */
[----:B------:R-:W3:Y:S04]  /*31230*/  @P3 LDG.E.U16 R65, desc[UR6][R20.64] ;  /* 0x0000000614413981 */ /* 0x000ee8000c1e1500 */
[----:B------:R0:W-:Y:S04]  /*31240*/  @P4 STL [R1+0x15ac], R89 ;  /* 0x0015ac5901004387 */ /* 0x0001e80000100800 */
[----:B------:R-:W-:Y:S04]  /*31250*/  @P4 STL [R1+0x15b0], R57 ;  /* 0x0015b03901004387 */ /* 0x000fe80000100800 */
[----:B------:R-:W3:Y:S01]  /*31260*/  @P3 LDG.E.U16 R5, desc[UR6][R10.64] ;  /* 0x000000060a053981 */ /* 0x000ee2000c1e1500 */
[----:B------:R-:W-:-:S03]  /*31270*/  ISETP.GT.AND P4, PT, R86, 0x31, PT ;  /* 0x000000315600780c */ /* 0x000fc60003f84270 */
[----:B------:R-:W3:Y:S10]  /*31280*/  @P6 LDG.E.U16 R51, desc[UR6][R40.64] ;  /* 0x0000000628336981 */ /* 0x000ef4000c1e1500 */
[----:B------:R-:W3:Y:S04]  /*31290*/  @P4 LDG.E.U16 R63, desc[UR6][R26.64] ;  /* 0x000000061a3f4981 */ /* 0x000ee8000c1e1500 */
[----:B------:R-:W-:Y:S04]  /*312a0*/  STL.64 [R1+0xdc8], R54 ;  /* 0x000dc83601007387 */ /* 0x000fe80000100a00 */
[----:B------:R1:W-:Y:S04]  /*312b0*/  STL.64 [R1+0xdb8], R20 ;  /* 0x000db81401007387 */ /* 0x0003e80000100a00 */
[----:B------:R-:W-:Y:S04]  /*312c0*/  STL.64 [R1+0xdc0], R52 ;  /* 0x000dc03401007387 */ /* 0x000fe80000100a00 */
[----:B0-----:R-:W3:Y:S04]  /*312d0*/  LDL.LU R89, [R1+0x1570] ;  /* 0x0015700001597983 */ /* 0x001ee80000300800 */
[----:B------:R-:W3:Y:S04]  /*312e0*/  LDL.LU R88, [R1+0x156c] ;  /* 0x00156c0001587983 */ /* 0x000ee80000300800 */
[----:B------:R-:W3:Y:S04]  /*312f0*/  @P4 LDG.E.U16 R64, desc[UR6][R82.64] ;  /* 0x0000000652404981 */ /* 0x000ee8000c1e1500 */
[----:B----4-:R-:W4:Y:S04]  /*31300*/  @P6 LDG.E.U16 R4, desc[UR6][R36.64] ;  /* 0x0000000624046981 */ /* 0x010f28000c1e1500 */
[----:B--2---:R-:W-:Y:S04]  /*31310*/  @P1 STL [R1+0x15a4], R0 ;  /* 0x0015a40001001387 */ /* 0x004fe80000100800 */
[----:B---3--:R-:W-:Y:S04]  /*31320*/  @P1 STL [R1+0x15a8], R50 ;  /* 0x0015a83201001387 */ /* 0x008fe80000100800 */
[----:B------:R-:W2:Y:S04]  /*31330*/  LDL.LU R10, [R1+0xb80] ;  /* 0x000b8000010a7983 */ /* 0x000ea80000300800 */
[----:B------:R-:W2:Y:S04]  /*31340*/  LDL.LU R11, [R1+0xbc8] ;  /* 0x000bc800010b7983 */ /* 0x000ea80000300800 */
[----:B-1----:R-:W3:Y:S04]  /*31350*/  LDL.LU R20, [R1+0xb84] ;  /* 0x000b840001147983 */ /* 0x002ee80000300800 */
[----:B------:R-:W3:Y:S04]  /*31360*/  LDL.LU R21, [R1+0xbcc] ;  /* 0x000bcc0001157983 */ /* 0x000ee80000300800 */
[----:B------:R0:W-:Y:S04]  /*31370*/  @P3 STL [R1+0x188c], R65 ;  /* 0x00188c4101003387 */ /* 0x0001e80000100800 */
[----:B0-----:R-:W4:Y:S04]  /*31380*/  LDL R65, [R1+0x1590] ;  /* 0x0015900001417983 */ /* 0x001f280000100800 */
[----:B------:R0:W-:Y:S04]  /*31390*/  @P3 STL [R1+0x1888], R5 ;  /* 0x0018880501003387 */ /* 0x0001e80000100800 */
[----:B------:R-:W4:Y:S04]  /*313a0*/  LDL.LU.64 R40, [R1+0x2bf0] ;  /* 0x002bf00001287983 */ /* 0x000f280000300a00 */
[----:B------:R-:W4:Y:S04]  /*313b0*/  LDL R60, [R1+0x1584] ;  /* 0x00158400013c7983 */ /* 0x000f280000100800 */
        /* <DEDUP_REMOVED lines=11> */
[----:B------:R0:W-:Y:S04]  /*31470*/  STL [R1+0x2680], R51 ;  /* 0x0026803301007387 */ /* 0x0001e80000100800 */
[----:B0-----:R-:W4:Y:S04]  /*31480*/  LDL R51, [R1+0x1588] ;  /* 0x0015880001337983 */ /* 0x001f280000100800 */
[----:B------:R-:W4:Y:S04]  /*31490*/  LDL.LU.64 R36, [R1+0x2be8] ;  /* 0x002be80001247983 */ /* 0x000f280000300a00 */
[----:B------:R-:W4:Y:S04]  /*314a0*/  LDL.LU.64 R26, [R1+0x2be0] ;  /* 0x002be000011a7983 */ /* 0x000f280000300a00 */
[----:B------:R-:W4:Y:S04]  /*314b0*/  LDL R50, [R1+0x1884] ;  /* 0x0018840001327983 */ /* 0x000f280000100800 */
[----:B------:R-:W4:Y:S04]  /*314c0*/  LDL.64 R56, [R1+0xd30] ;  /* 0x000d300001387983 */ /* 0x000f280000100a00 */
[----:B------:R-:W4:Y:S04]  /*314d0*/  LDL R0, [R1+0x1880] ;  /* 0x0018800001007983 */ /* 0x000f280000100800 */
[----:B------:R-:W-:Y:S04]  /*314e0*/  STL.64 [R1+0x23f8], R62 ;  /* 0x0023f83e01007387 */ /* 0x000fe80000100a00 */
[----:B------:R-:W-:Y:S04]  /*314f0*/  STL.64 [R1+0x24a0], R62 ;  /* 0x0024a03e01007387 */ /* 0x000fe80000100a00 */
[----:B------:R-:W-:Y:S04]  /*31500*/  STL.64 [R1+0x24f8], R62 ;  /* 0x0024f83e01007387 */ /* 0x000fe80000100a00 */
[----:B------:R0:W-:Y:S04]  /*31510*/  STL.64 [R1+0x2658], R62 ;  /* 0x0026583e01007387 */ /* 0x0001e80000100a00 */
[----:B0-----:R-:W4:Y:S04]  /*31520*/  LDL.LU R62, [R1+0xb7c] ;  /* 0x000b7c00013e7983 */ /* 0x001f280000300800 */
[----:B------:R-:W4:Y:S01]  /*31530*/  LDL.LU R63, [R1+0xbc4] ;  /* 0x000bc400013f7983 */ /* 0x000f220000300800 */
[----:B------:R-:W-:-:S02]  /*31540*/  ISETP.GT.AND P1, PT, R86, 0x32, PT ;  /* 0x000000325600780c */ /* 0x000fc40003f24270 */
[C---:B------:R-:W-:Y:S02]  /*31550*/  ISETP.GT.AND P3, PT, R86.reuse, 0x33, PT ;  /* 0x000000335600780c */ /* 0x040fe40003f64270 */
[C---:B------:R-:W-:Y:S02]  /*31560*/  ISETP.GT.AND P6, PT, R86.reuse, 0x34, PT ;  /* 0x000000345600780c */ /* 0x040fe40003fc4270 */
[----:B------:R-:W-:Y:S01]  /*31570*/  ISETP.GT.AND P4, PT, R86, 0x35, PT ;  /* 0x000000355600780c */ /* 0x000fe20003f84270 */
[----:B------:R-:W4:Y:S01]  /*31580*/  LDL.LU.64 R82, [R1+0x2bd8] ;  /* 0x002bd80001527983 */ /* 0x000f220000300a00 */
[----:B---3--:R-:W-:Y:S02]  /*31590*/  LOP3.LUT R21, R21, R20, RZ, 0x3c, !PT ;  /* 0x0000001415157212 */ /* 0x008fe400078e3cff */
[----:B--2---:R-:W-:Y:S02]  /*315a0*/  LOP3.LUT R11, R11, R10, RZ, 0x3c, !PT ;  /* 0x0000000a0b0b7212 */ /* 0x004fe400078e3cff */
[----:B------:R-:W-:-:S02]  /*315b0*/  LOP3.LUT R20, R21, R20, RZ, 0x3c, !PT ;  /* 0x0000001415147212 */ /* 0x000fc400078e3cff */
[----:B------:R-:W-:Y:S02]  /*315c0*/  LOP3.LUT R10, R11, R10, RZ, 0x3c, !PT ;  /* 0x0000000a0b0a7212 */ /* 0x000fe400078e3cff */
[----:B------:R-:W-:Y:S02]  /*315d0*/  LOP3.LUT R21, R21, R20, RZ, 0x3c, !PT ;  /* 0x0000001415157212 */ /* 0x000fe400078e3cff */
[----:B------:R-:W-:-:S03]  /*315e0*/  LOP3.LUT R11, R11, R10, RZ, 0x3c, !PT ;  /* 0x0000000a0b0b7212 */ /* 0x000fc600078e3cff */
[----:B----4-:R-:W2:Y:S04]  /*315f0*/  @P1 LDG.E.U16 R65, desc[UR6][R20.64] ;  /* 0x0000000614411981 */ /* 0x010ea8000c1e1500 */
[----:B------:R-:W3:Y:S04]  /*31600*/  @P3 LDG.E.U16 R60, desc[UR6][R72.64] ;  /* 0x00000006483c3981 */ /* 0x000ee8000c1e1500 */
[----:B------:R-:W4:Y:S04]  /*31610*/  @P6 LDG.E.U16 R52, desc[UR6][R16.64] ;  /* 0x0000000610346981 */ /* 0x000f28000c1e1500 */
[----:B------:R-:W3:Y:S04]  /*31620*/  @P6 LDG.E.U16 R61, desc[UR6][R44.64] ;  /* 0x000000062c3d6981 */ /* 0x000ee8000c1e1500 */
[----:B------:R-:W3:Y:S04]  /*31630*/  @P4 LDG.E.U16 R58, desc[UR6][R42.64] ;  /* 0x000000062a3a4981 */ /* 0x000ee8000c1e1500 */
[----:B------:R-:W3:Y:S04]  /*31640*/  @P4 LDG.E.U16 R53, desc[UR6][R78.64] ;  /* 0x000000064e354981 */ /* 0x000ee8000c1e1500 */
[----:B------:R-:W3:Y:S01]  /*31650*/  @P1 LDG.E.U16 R5, desc[UR6][R10.64] ;  /* 0x000000060a051981 */ /* 0x000ee2000c1e1500 */
[----:B------:R-:W-:-:S04]  /*31660*/  LOP3.LUT R63, R63, R62, RZ, 0x3c, !PT ;  /* 0x0000003e3f3f7212 */ /* 0x000fc800078e3cff */
[----:B------:R-:W-:-:S04]  /*31670*/  LOP3.LUT R62, R63, R62, RZ, 0x3c, !PT ;  /* 0x0000003e3f3e7212 */ /* 0x000fc800078e3cff */
[----:B------:R-:W-:-:S05]  /*31680*/  LOP3.LUT R63, R63, R62, RZ, 0x3c, !PT ;  /* 0x0000003e3f3f7212 */ /* 0x000fca00078e3cff */
[----:B------:R-:W4:Y:S04]  /*31690*/  @P3 LDG.E.U16 R51, desc[UR6][R62.64] ;  /* 0x000000063e333981 */ /* 0x000f28000c1e1500 */
[----:B------:R0:W-:Y:S04]  /*316a0*/  STL.64 [R1+0xd88], R20 ;  /* 0x000d881401007387 */ /* 0x0001e80000100a00 */
[----:B0-----:R-:W4:Y:S04]  /*316b0*/  LDL.LU.64 R20, [R1+0x2bd0] ;  /* 0x002bd00001147983 */ /* 0x001f280000300a00 */
[----:B--2---:R0:W-:Y:S04]  /*316c0*/  @P1 STL [R1+0x1590], R65 ;  /* 0x0015904101001387 */ /* 0x0041e80000100800 */
[----:B0-----:R-:W2:Y:S04]  /*316d0*/  LDL.LU R65, [R1+0x2bc8] ;  /* 0x002bc80001417983 */ /* 0x001ea80000300800 */
[----:B------:R-:W-:Y:S04]  /*316e0*/  STL.64 [R1+0xd78], R62 ;  /* 0x000d783e01007387 */ /* 0x000fe80000100a00 */
[----:B------:R0:W-:Y:S04]  /*316f0*/  STL.64 [R1+0xd80], R10 ;  /* 0x000d800a01007387 */ /* 0x0001e80000100a00 */
[----:B0-----:R-:W2:Y:S04]  /*31700*/  LDL.LU.64 R10, [R1+0x2bc0] ;  /* 0x002bc000010a7983 */ /* 0x001ea80000300a00 */
[----:B---3--:R0:W-:Y:S01]  /*31710*/  @P1 STL [R1+0x158c], R5 ;  /* 0x00158c0501001387 */ /* 0x0081e20000100800 */
[----:B------:R-:W-:-:S03]  /*31720*/  ISETP.GT.AND P1, PT, R86, 0x36, PT ;  /* 0x000000365600780c */ /* 0x000fc60003f24270 */
[----:B0-----:R-:W3:Y:S04]  /*31730*/  LDL.LU R5, [R1+0x2bb8] ;  /* 0x002bb80001057983 */ /* 0x001ee80000300800 */
[----:B------:R-:W3:Y:S04]  /*31740*/  LDL.LU.64 R72, [R1+0x2bb0] ;  /* 0x002bb00001487983 */ /* 0x000ee80000300a00 */
[----:B------:R-:W-:Y:S04]  /*31750*/  @P3 STL [R1+0x1584], R60 ;  /* 0x0015843c01003387 */ /* 0x000fe80000100800 */
[----:B----4-:R-:W-:Y:S04]  /*31760*/  @P3 STL [R1+0x1588], R51 ;  /* 0x0015883301003387 */ /* 0x010fe80000100800 */
[----:B------:R-:W4:Y:S04]  /*31770*/  LDL.LU.64 R44, [R1+0x2ba8] ;  /* 0x002ba800012c7983 */ /* 0x000f280000300a00 */
[----:B------:R-:W4:Y:S04]  /*31780*/  LDL.LU.64 R16, [R1+0x2ba0] ;  /* 0x002ba00001107983 */ /* 0x000f280000300a00 */
[----:B------:R0:W-:Y:S04]  /*31790*/  @P6 STL [R1+0x157c], R52 ;  /* 0x00157c3401006387 */ /* 0x0001e80000100800 */
[----:B------:R-:W-:Y:S04]  /*317a0*/  @P6 STL [R1+0x1580], R61 ;  /* 0x0015803d01006387 */ /* 0x000fe80000100800 */
[----:B------:R-:W4:Y:S01]  /*317b0*/  LDL.LU.64 R78, [R1+0x2b98] ;  /* 0x002b9800014e7983 */ /* 0x000f220000300a00 */
[----:B------:R-:W-:-:S03]  /*317c0*/  ISETP.GT.AND P3, PT, R86, 0x37, PT ;  /* 0x000000375600780c */ /* 0x000fc60003f64270 */
[----:B------:R-:W4:Y:S04]  /*317d0*/  LDL.LU.64 R42, [R1+0x2b90] ;  /* 0x002b9000012a7983 */ /* 0x000f280000300a00 */
[----:B------:R1:W-:Y:S04]  /*317e0*/  @P4 STL [R1+0x1574], R58 ;  /* 0x0015743a01004387 */ /* 0x0003e80000100800 */
[----:B------:R1:W-:Y:S01]  /*317f0*/  @P4 STL [R1+0x1578], R53 ;  /* 0x0015783501004387 */ /* 0x0003e20000100800 */
[----:B0-----:R-:W-:Y:S02]  /*31800*/  IMAD.MOV.U32 R52, RZ, RZ, R54 ;  /* 0x000000ffff347224 */ /* 0x001fe400078e0036 */
[----:B------:R-:W-:-:S02]  /*31810*/  IMAD.MOV.U32 R54, RZ, RZ, R91 ;  /* 0x000000ffff367224 */ /* 0x000fc400078e005b */
[----:B-1----:R-:W-:Y:S02]  /*31820*/  IMAD.MOV.U32 R58, RZ, RZ, R87 ;  /* 0x000000ffff3a7224 */ /* 0x002fe400078e0057 */
[----:B------:R-:W-:Y:S02]  /*31830*/  IMAD.MOV.U32 R53, RZ, RZ, R59 ;  /* 0x000000ffff357224 */ /* 0x000fe400078e003b */
[----:B------:R-:W-:Y:S01]  /*31840*/  IMAD.MOV.U32 R59, RZ, RZ, R90 ;  /* 0x000000ffff3b7224 */ /* 0x000fe200078e005a */
[----:B------:R-:W4:Y:S04]  /*31850*/  @P1 LDG.E.U16 R88, desc[UR6][R54.64] ;  /* 0x0000000636581981 */ /* 0x000f28000c1e1500 */
[----:B------:R-:W4:Y:S04]  /*31860*/  @P3 LDG.E.U16 R0, desc[UR6][R56.64] ;  /* 0x0000000638003981 */ /* 0x000f28000c1e1500 */
[----:B------:R-:W4:Y:S04]  /*31870*/  @P1 LDG.E.U16 R89, desc[UR6][R58.64] ;  /* 0x000000063a591981 */ /* 0x000f28000c1e1500 */
[----:B------:R-:W4:Y:S01]  /*31880*/  @P3 LDG.E.U16 R50, desc[UR6][R52.64] ;  /* 0x0000000634323981 */ /* 0x000f22000c1e1500 */
[----:B------:R-:W-:-:S02]  /*31890*/  ISETP.GT.AND P6, PT, R86, 0x38, PT ;  /* 0x000000385600780c */ /* 0x000fc40003fc4270 */
[C---:B------:R-:W-:Y:S01]  /*318a0*/  ISETP.GT.AND P4, PT, R86.reuse, 0x39, PT ;  /* 0x000000395600780c */ /* 0x040fe20003f84270 */
[----:B------:R-:W-:Y:S04]  /*318b0*/  STL.64 [R1+0xd48], R58 ;  /* 0x000d483a01007387 */ /* 0x000fe80000100a00 */
[----:B------:R-:W-:Y:S04]  /*318c0*/  STL.64 [R1+0xd38], R52 ;  /* 0x000d383401007387 */ /* 0x000fe80000100a00 */
[----:B------:R-:W-:Y:S04]  /*318d0*/  STL.64 [R1+0xd40], R54 ;  /* 0x000d403601007387 */ /* 0x000fe80000100a00 */
[----:B--2---:R-:W2:Y:S04]  /*318e0*/  @P4 LDG.E.U16 R65, desc[UR6][R66.64] ;  /* 0x0000000642414981 */ /* 0x004ea8000c1e1500 */
[----:B---3--:R-:W3:Y:S04]  /*318f0*/  @P6 LDG.E.U16 R5, desc[UR6][R6.64] ;  /* 0x0000000606056981 */ /* 0x008ee8000c1e1500 */
[----:B----4-:R-:W-:Y:S04]  /*31900*/  STL [R1+0x21a4], R89 ;  /* 0x0021a45901007387 */ /* 0x010fe80000100800 */
[----:B------:R-:W4:Y:S04]  /*31910*/  LDL.LU R91, [R1+0x1538] ;  /* 0x00153800015b7983 */ /* 0x000f280000300800 */
[----:B------:R-:W2:Y:S04]  /*31920*/  LDL.LU R90, [R1+0x1534] ;  /* 0x00153400015a7983 */ /* 0x000ea80000300800 */
[----:B------:R0:W-:Y:S04]  /*31930*/  STL [R1+0x21a8], R88 ;  /* 0x0021a85801007387 */ /* 0x0001e80000100800 */
[----:B------:R-:W-:Y:S04]  /*31940*/  @P3 STL [R1+0x1880], R0 ;  /* 0x0018800001003387 */ /* 0x000fe80000100800 */
[----:B------:R1:W-:Y:S04]  /*31950*/  @P3 STL [R1+0x1884], R50 ;  /* 0x0018843201003387 */ /* 0x0003e80000100800 */
[----:B------:R-:W2:Y:S04]  /*31960*/  LDL.LU.64 R6, [R1+0x2b88] ;  /* 0x002b880001067983 */ /* 0x000ea80000300a00 */
[----:B------:R-:W4:Y:S04]  /*31970*/  LDL.LU R62, [R1+0xcc8] ;  /* 0x000cc800013e7983 */ /* 0x000f280000300800 */
[----:B------:R-:W4:Y:S04]  /*31980*/  LDL.LU R63, [R1+0xd00] ;  /* 0x000d0000013f7983 */ /* 0x000f280000300800 */
[----:B0-----:R-:W4:Y:S04]  /*31990*/  LDL.LU R88, [R1+0xd08] ;  /* 0x000d080001587983 */ /* 0x001f280000300800 */
[----:B------:R-:W4:Y:S04]  /*319a0*/  LDL R89, [R1+0x1558] ;  /* 0x0015580001597983 */ /* 0x000f280000100800 */
[----:B------:R-:W4:Y:S04]  /*319b0*/  LDL R51, [R1+0x1554] ;  /* 0x0015540001337983 */ /* 0x000f280000100800 */
[----:B------:R-:W4:Y:S04]  /*319c0*/  LDL R60, [R1+0x1550] ;  /* 0x00155000013c7983 */ /* 0x000f280000100800 */
[----:B------:R-:W4:Y:S04]  /*319d0*/  LDL R61, [R1+0x154c] ;  /* 0x00154c00013d7983 */ /* 0x000f280000100800 */
[----:B------:R-:W4:Y:S04]  /*319e0*/  LDL R52, [R1+0x1548] ;  /* 0x0015480001347983 */ /* 0x000f280000100800 */
[----:B------:R-:W4:Y:S04]  /*319f0*/  LDL R53, [R1+0x1544] ;  /* 0x0015440001357983 */ /* 0x000f280000100800 */
[----:B------:R-:W4:Y:S04]  /*31a00*/  LDL R58, [R1+0x1540] ;  /* 0x00154000013a7983 */ /* 0x000f280000100800 */
[----:B------:R-:W4:Y:S04]  /*31a10*/  LDL R59, [R1+0x153c] ;  /* 0x00153c00013b7983 */ /* 0x000f280000100800 */
[----:B------:R-:W4:Y:S04]  /*31a20*/  LDL.LU R54, [R1+0x10a0] ;  /* 0x0010a00001367983 */ /* 0x000f280000300800 */
[----:B------:R-:W4:Y:S04]  /*31a30*/  LDL.LU R55, [R1+0x10d0] ;  /* 0x0010d00001377983 */ /* 0x000f280000300800 */
[----:B------:R-:W4:Y:S04]  /*31a40*/  LDL.LU R56, [R1+0x10a4] ;  /* 0x0010a40001387983 */ /* 0x000f280000300800 */
[----:B-1----:R-:W4:Y:S04]  /*31a50*/  LDL.LU R50, [R1+0x10d4] ;  /* 0x0010d40001327983 */ /* 0x002f280000300800 */
[----:B------:R-:W4:Y:S04]  /*31a60*/  LDL.LU R57, [R1+0x10b8] ;  /* 0x0010b80001397983 */ /* 0x000f280000300800 */
[----:B------:R-:W4:Y:S04]  /*31a70*/  LDL.LU R87, [R1+0x10d8] ;  /* 0x0010d80001577983 */ /* 0x000f280000300800 */
[----:B---3--:R-:W-:Y:S04]  /*31a80*/  STL.64 [R1+0x2408], R4 ;  /* 0x0024080401007387 */ /* 0x008fe80000100a00 */
[----:B------:R-:W-:Y:S04]  /*31a90*/  STL.64 [R1+0x2480], R4 ;  /* 0x0024800401007387 */ /* 0x000fe80000100a00 */
[----:B------:R-:W-:Y:S04]  /*31aa0*/  STL.64 [R1+0x24e0], R4 ;  /* 0x0024e00401007387 */ /* 0x000fe80000100a00 */
[----:B------:R-:W-:Y:S04]  /*31ab0*/  STL [R1+0x2508], R4 ;  /* 0x0025080401007387 */ /* 0x000fe80000100800 */
[----:B------:R-:W-:Y:S04]  /*31ac0*/  STL.64 [R1+0x2550], R4 ;  /* 0x0025500401007387 */ /* 0x000fe80000100a00 */
[----:B------:R0:W-:Y:S04]  /*31ad0*/  STL.64 [R1+0x2678], R4 ;  /* 0x0026780401007387 */ /* 0x0001e80000100a00 */
[----:B0-----:R-:W3:Y:S04]  /*31ae0*/  LDL.LU R4, [R1+0xcc4] ;  /* 0x000cc40001047983 */ /* 0x001ee80000300800 */
[----:B------:R-:W3:Y:S04]  /*31af0*/  LDL.LU R5, [R1+0xcf8] ;  /* 0x000cf80001057983 */ /* 0x000ee80000300800 */
[----:B--2---:R-:W2:Y:S04]  /*31b00*/  @P6 LDG.E.U16 R6, desc[UR6][R38.64] ;  /* 0x0000000626066981 */ /* 0x004ea8000c1e1500 */
[----:B------:R-:W2:Y:S04]  /*31b10*/  LDL.LU.64 R38, [R1+0x2b80] ;  /* 0x002b800001267983 */ /* 0x000ea80000300a00 */
[----:B------:R-:W2:Y:S04]  /*31b20*/  LDL R0, [R1+0x187c] ;  /* 0x00187c0001007983 */ /* 0x000ea80000100800 */
[----:B------:R-:W2:Y:S04]  /*31b30*/  LDL.LU.64 R66, [R1+0x2b78] ;  /* 0x002b780001427983 */ /* 0x000ea80000300a00 */
[----:B------:R-:W-:Y:S04]  /*31b40*/  STL.64 [R1+0x2418], R64 ;  /* 0x0024184001007387 */ /* 0x000fe80000100a00 */
[----:B------:R-:W-:Y:S04]  /*31b50*/  STL [R1+0x24f0], R64 ;  /* 0x0024f04001007387 */ /* 0x000fe80000100800 */
[----:B------:R-:W-:Y:S04]  /*31b60*/  STL [R1+0x2530], R64 ;  /* 0x0025304001007387 */ /* 0x000fe80000100800 */
[----:B------:R0:W-:Y:S04]  /*31b70*/  STL.64 [R1+0x2688], R64 ;  /* 0x0026884001007387 */ /* 0x0001e80000100a00 */
[----:B0-----:R-:W2:Y:S01]  /*31b80*/  LDL.LU R65, [R1+0xccc] ;  /* 0x000ccc0001417983 */ /* 0x001ea20000300800 */
[----:B------:R-:W-:-:S02]  /*31b90*/  ISETP.GT.AND P1, PT, R86, 0x3a, PT ;  /* 0x0000003a5600780c */ /* 0x000fc40003f24270 */
[-C--:B----4-:R-:W-:Y:S02]  /*31ba0*/  LOP3.LUT R63, R63, R62.reuse, RZ, 0x3c, !PT ;  /* 0x0000003e3f3f7212 */ /* 0x090fe400078e3cff */
[C---:B------:R-:W-:Y:S02]  /*31bb0*/  ISETP.GT.AND P3, PT, R86.reuse, 0x3b, PT ;  /* 0x0000003b5600780c */ /* 0x040fe40003f64270 */
[C---:B------:R-:W-:Y:S02]  /*31bc0*/  LOP3.LUT R62, R63.reuse, R62, RZ, 0x3c, !PT ;  /* 0x0000003e3f3e7212 */ /* 0x040fe400078e3cff */
[----:B------:R-:W-:Y:S01]  /*31bd0*/  ISETP.GT.AND P6, PT, R86, 0x3c, PT ;  /* 0x0000003c5600780c */ /* 0x000fe20003fc4270 */
[----:B------:R-:W-:Y:S01]  /*31be0*/  IMAD.MOV.U32 R64, RZ, RZ, R88 ;  /* 0x000000ffff407224 */ /* 0x000fe200078e0058 */
[----:B------:R-:W-:-:S05]  /*31bf0*/  LOP3.LUT R63, R63, R62, RZ, 0x3c, !PT ;  /* 0x0000003e3f3f7212 */ /* 0x000fca00078e3cff */
[----:B------:R-:W4:Y:S04]  /*31c00*/  @P1 LDG.E.U16 R51, desc[UR6][R62.64] ;  /* 0x000000063e331981 */ /* 0x000f28000c1e1500 */
[----:B------:R-:W4:Y:S04]  /*31c10*/  @P3 LDG.E.U16 R61, desc[UR6][R48.64] ;  /* 0x00000006303d3981 */ /* 0x000f28000c1e1500 */
[----:B------:R-:W4:Y:S04]  /*31c20*/  @P6 LDG.E.U16 R53, desc[UR6][R74.64] ;  /* 0x000000064a356981 */ /* 0x000f28000c1e1500 */
[----:B------:R-:W4:Y:S01]  /*31c30*/  @P6 LDG.E.U16 R52, desc[UR6][R12.64] ;  /* 0x000000060c346981 */ /* 0x000f22000c1e1500 */
[----:B---3--:R-:W-:-:S04]  /*31c40*/  LOP3.LUT R5, R5, R4, RZ, 0x3c, !PT ;  /* 0x0000000405057212 */ /* 0x008fc800078e3cff */
[----:B------:R-:W-:-:S04]  /*31c50*/  LOP3.LUT R4, R5, R4, RZ, 0x3c, !PT ;  /* 0x0000000405047212 */ /* 0x000fc800078e3cff */
[----:B------:R-:W-:-:S05]  /*31c60*/  LOP3.LUT R5, R5, R4, RZ, 0x3c, !PT ;  /* 0x0000000405057212 */ /* 0x000fca00078e3cff */
[----:B------:R-:W3:Y:S04]  /*31c70*/  @P3 LDG.E.U16 R60, desc[UR6][R4.64] ;  /* 0x00000006043c3981 */ /* 0x000ee8000c1e1500 */
[----:B--2---:R-:W2:Y:S04]  /*31c80*/  @P4 LDG.E.U16 R66, desc[UR6][R24.64] ;  /* 0x0000000618424981 */ /* 0x004ea8000c1e1500 */
[----:B------:R-:W2:Y:S01]  /*31c90*/  @P1 LDG.E.U16 R89, desc[UR6][R64.64] ;  /* 0x0000000640591981 */ /* 0x000ea2000c1e1500 */
[----:B------:R-:W-:-:S03]  /*31ca0*/  ISETP.GT.AND P4, PT, R86, 0x3d, PT ;  /* 0x0000003d5600780c */ /* 0x000fc60003f84270 */
[----:B------:R-:W3:Y:S04]  /*31cb0*/  LDL.LU.64 R24, [R1+0x2b70] ;  /* 0x002b700001187983 */ /* 0x000ee80000300a00 */
[----:B------:R-:W-:Y:S04]  /*31cc0*/  STL.64 [R1+0xd08], R64 ;  /* 0x000d084001007387 */ /* 0x000fe80000100a00 */
[----:B------:R-:W-:Y:S04]  /*31cd0*/  STL.64 [R1+0xcf8], R4 ;  /* 0x000cf80401007387 */ /* 0x000fe80000100a00 */
[----:B------:R-:W-:Y:S04]  /*31ce0*/  STL.64 [R1+0xd00], R62 ;  /* 0x000d003e01007387 */ /* 0x000fe80000100a00 */
[----:B------:R-:W3:Y:S04]  /*31cf0*/  @P4 LDG.E.U16 R58, desc[UR6][R46.64] ;  /* 0x000000062e3a4981 */ /* 0x000ee8000c1e1500 */
[----:B----4-:R0:W-:Y:S04]  /*31d00*/  @P1 STL [R1+0x1554], R51 ;  /* 0x0015543301001387 */ /* 0x0101e80000100800 */
[----:B------:R-:W4:Y:S04]  /*31d10*/  @P4 LDG.E.U16 R59, desc[UR6][R2.64] ;  /* 0x00000006023b4981 */ /* 0x000f28000c1e1500 */
[----:B--2---:R-:W-:Y:S04]  /*31d20*/  @P1 STL [R1+0x1558], R89 ;  /* 0x0015585901001387 */ /* 0x004fe80000100800 */
[----:B------:R-:W2:Y:S04]  /*31d30*/  LDL.LU.64 R48, [R1+0x2b68] ;  /* 0x002b680001307983 */ /* 0x000ea80000300a00 */
[----:B------:R-:W-:Y:S04]  /*31d40*/  @P3 STL [R1+0x154c], R61 ;  /* 0x00154c3d01003387 */ /* 0x000fe80000100800 */
[----:B---3--:R-:W-:Y:S04]  /*31d50*/  @P3 STL [R1+0x1550], R60 ;  /* 0x0015503c01003387 */ /* 0x008fe80000100800 */
[----:B------:R-:W3:Y:S04]  /*31d60*/  LDL.LU.64 R12, [R1+0x2b60] ;  /* 0x002b6000010c7983 */ /* 0x000ee80000300a00 */
[----:B------:R-:W2:Y:S04]  /*31d70*/  LDL.LU.64 R74, [R1+0x2b58] ;  /* 0x002b5800014a7983 */ /* 0x000ea80000300a00 */
[----:B------:R1:W-:Y:S04]  /*31d80*/  @P6 STL [R1+0x1544], R53 ;  /* 0x0015443501006387 */ /* 0x0003e80000100800 */
[----:B------:R0:W-:Y:S04]  /*31d90*/  @P6 STL [R1+0x1548], R52 ;  /* 0x0015483401006387 */ /* 0x0001e80000100800 */
[----:B------:R-:W2:Y:S04]  /*31da0*/  LDL.LU.64 R46, [R1+0x2b50] ;  /* 0x002b5000012e7983 */ /* 0x000ea80000300a00 */
[----:B------:R-:W2:Y:S01]  /*31db0*/  LDL.LU.64 R2, [R1+0x2b48] ;  /* 0x002b480001027983 */ /* 0x000ea20000300a00 */
[----:B------:R-:W-:-:S02]  /*31dc0*/  ISETP.GT.AND P1, PT, R86, 0x3e, PT ;  /* 0x0000003e5600780c */ /* 0x000fc40003f24270 */
[C---:B------:R-:W-:Y:S02]  /*31dd0*/  ISETP.GT.AND P3, PT, R86.reuse, 0x3f, PT ;  /* 0x0000003f5600780c */ /* 0x040fe40003f64270 */
[C---:B------:R-:W-:Y:S01]  /*31de0*/  ISETP.GT.AND P6, PT, R86.reuse, 0x40, PT ;  /* 0x000000405600780c */ /* 0x040fe20003fc4270 */
[----:B0-----:R-:W-:Y:S02]  /*31df0*/  IMAD.MOV.U32 R51, RZ, RZ, R56 ;  /* 0x000000ffff337224 */ /* 0x001fe400078e0038 */
[----:B-1----:R-:W-:Y:S02]  /*31e00*/  IMAD.MOV.U32 R53, RZ, RZ, R57 ;  /* 0x000000ffff357224 */ /* 0x002fe400078e0039 */
[----:B------:R-:W-:Y:S02]  /*31e10*/  IMAD.MOV.U32 R52, RZ, RZ, R87 ;  /* 0x000000ffff347224 */ /* 0x000fe400078e0057 */
[----:B------:R-:W-:Y:S02]  /*31e20*/  IMAD.MOV.U32 R4, RZ, RZ, R55 ;  /* 0x000000ffff047224 */ /* 0x000fe400078e0037 */
[----:B------:R-:W-:Y:S01]  /*31e30*/  IMAD.MOV.U32 R5, RZ, RZ, R54 ;  /* 0x000000ffff057224 */ /* 0x000fe200078e0036 */
[----:B------:R-:W3:Y:S04]  /*31e40*/  @P1 LDG.E.U16 R91, desc[UR6][R52.64] ;  /* 0x00000006345b1981 */ /* 0x000ee8000c1e1500 */
[----:B------:R-:W3:Y:S04]  /*31e50*/  @P1 LDG.E.U16 R90, desc[UR6][R50.64] ;  /* 0x00000006325a1981 */ /* 0x000ee8000c1e1500 */
[----:B------:R-:W3:Y:S04]  /*31e60*/  @P3 LDG.E.U16 R0, desc[UR6][R4.64] ;  /* 0x0000000604003981 */ /* 0x000ee8000c1e1500 */
[----:B------:R-:W3:Y:S04]  /*31e70*/  @P6 LDG.E.U16 R7, desc[UR6][R30.64] ;  /* 0x000000061e076981 */ /* 0x000ee8000c1e1500 */
[----:B--2---:R-:W2:Y:S04]  /*31e80*/  @P3 LDG.E.U16 R2, desc[UR6][R32.64] ;  /* 0x0000000620023981 */ /* 0x004ea8000c1e1500 */
[----:B----4-:R-:W-:Y:S04]  /*31e90*/  @P4 STL [R1+0x153c], R59 ;  /* 0x00153c3b01004387 */ /* 0x010fe80000100800 */
[----:B------:R-:W-:Y:S04]  /*31ea0*/  @P4 STL [R1+0x1540], R58 ;  /* 0x0015403a01004387 */ /* 0x000fe80000100800 */
[----:B------:R-:W-:Y:S04]  /*31eb0*/  STL.64 [R1+0xcc8], R52 ;  /* 0x000cc83401007387 */ /* 0x000fe80000100a00 */
[----:B------:R-:W-:Y:S04]  /*31ec0*/  STL.64 [R1+0xcb8], R4 ;  /* 0x000cb80401007387 */ /* 0x000fe80000100a00 */
[----:B------:R-:W-:Y:S04]  /*31ed0*/  STL.64 [R1+0xcc0], R50 ;  /* 0x000cc03201007387 */ /* 0x000fe80000100a00 */
[----:B------:R-:W4:Y:S04]  /*31ee0*/  @P6 LDG.E.U16 R3, desc[UR6][R68.64] ;  /* 0x0000000644036981 */ /* 0x000f28000c1e1500 */
[----:B---3--:R-:W-:Y:S04]  /*31ef0*/  STL [R1+0x21ac], R91 ;  /* 0x0021ac5b01007387 */ /* 0x008fe80000100800 */
[----:B------:R-:W-:Y:S04]  /*31f00*/  STL [R1+0x21b0], R90 ;  /* 0x0021b05a01007387 */ /* 0x000fe80000100800 */
[----:B------:R-:W3:Y:S04]  /*31f10*/  LDL.LU.64 R32, [R1+0x2b40] ;  /* 0x002b400001207983 */ /* 0x000ee80000300a00 */
[----:B--2---:R0:W-:Y:S04]  /*31f20*/  STL [R1+0x1878], R2 ;  /* 0x0018780201007387 */ /* 0x0041e80000100800 */
[----:B0-----:R-:W4:Y:S04]  /*31f30*/  LDL.LU R2, [R1+0x2b38] ;  /* 0x002b380001027983 */ /* 0x001f280000300800 */
[----:B------:R0:W-:Y:S04]  /*31f40*/  @P3 STL [R1+0x187c], R0 ;  /* 0x00187c0001003387 */ /* 0x0001e80000100800 */
[----:B------:R-:W2:Y:S04]  /*31f50*/  LDL.LU.64 R30, [R1+0x2b30] ;  /* 0x002b3000011e7983 */ /* 0x000ea80000300a00 */
[----:B------:R-:W-:Y:S04]  /*31f60*/  STL.64 [R1+0x2428], R6 ;  /* 0x0024280601007387 */ /* 0x000fe80000100a00 */
[----:B------:R-:W-:Y:S04]  /*31f70*/  STL.64 [R1+0x2488], R6 ;  /* 0x0024880601007387 */ /* 0x000fe80000100a00 */
[----:B------:R-:W-:Y:S04]  /*31f80*/  STL.64 [R1+0x24d8], R6 ;  /* 0x0024d80601007387 */ /* 0x000fe80000100a00 */
[----:B------:R-:W-:Y:S04]  /*31f90*/  STL.64 [R1+0x2518], R6 ;  /* 0x0025180601007387 */ /* 0x000fe80000100a00 */
[----:B------:R-:W-:Y:S04]  /*31fa0*/  STL.64 [R1+0x2560], R6 ;  /* 0x0025600601007387 */ /* 0x000fe80000100a00 */
[----:B------:R-:W-:Y:S04]  /*31fb0*/  STL [R1+0x2690], R7 ;  /* 0x0026900701007387 */ /* 0x000fe80000100800 */
[----:B------:R-:W2:Y:S04]  /*31fc0*/  LDL.LU.64 R68, [R1+0x2b28] ;  /* 0x002b280001447983 */ /* 0x000ea80000300a00 */
[----:B------:R-:W3:Y:S04]  /*31fd0*/  LDL.LU R64, [R1+0x10dc] ;  /* 0x0010dc0001407983 */ /* 0x000ee80000300800 */
[----:B0-----:R-:W3:Y:S04]  /*31fe0*/  LDL.LU R0, [R1+0x10fc] ;  /* 0x0010fc0001007983 */ /* 0x001ee80000300800 */
[----:B------:R-:W3:Y:S04]  /*31ff0*/  LDL.LU R4, [R1+0x10e0] ;  /* 0x0010e00001047983 */ /* 0x000ee80000300800 */
[----:B------:R-:W3:Y:S04]  /*32000*/  LDL.LU R5, [R1+0x1100] ;  /* 0x0011000001057983 */ /* 0x000ee80000300800 */
[----:B------:R-:W3:Y:S04]  /*32010*/  LDL.LU R65, [R1+0x10e4] ;  /* 0x0010e40001417983 */ /* 0x000ee80000300800 */
[----:B------:R-:W3:Y:S04]  /*32020*/  LDL.LU R88, [R1+0x1104] ;  /* 0x0011040001587983 */ /* 0x000ee80000300800 */
[----:B------:R-:W3:Y:S04]  /*32030*/  LDL R62, [R1+0x151c] ;  /* 0x00151c00013e7983 */ /* 0x000ee80000100800 */
[----:B------:R-:W3:Y:S04]  /*32040*/  LDL R89, [R1+0x1520] ;  /* 0x0015200001597983 */ /* 0x000ee80000100800 */
[----:B------:R-:W3:Y:S04]  /*32050*/  LDL R51, [R1+0x1514] ;  /* 0x0015140001337983 */ /* 0x000ee80000100800 */
[----:B------:R-:W3:Y:S01]  /*32060*/  LDL R63, [R1+0x1518] ;  /* 0x00151800013f7983 */ /* 0x000ee20000100800 */
[----:B------:R-:W-:-:S03]  /*32070*/  ISETP.GT.AND P4, PT, R86, 0x41, PT ;  /* 0x000000415600780c */ /* 0x000fc60003f84270 */
[----:B------:R-:W3:Y:S04]  /*32080*/  LDL R60, [R1+0x1510] ;  /* 0x00151000013c7983 */ /* 0x000ee80000100800 */
[----:B------:R-:W3:Y:S04]  /*32090*/  LDL R61, [R1+0x150c] ;  /* 0x00150c00013d7983 */ /* 0x000ee80000100800 */
[----:B------:R-:W3:Y:S04]  /*320a0*/  LDL R52, [R1+0x1508] ;  /* 0x0015080001347983 */ /* 0x000ee80000100800 */
[----:B------:R-:W3:Y:S04]  /*320b0*/  LDL R53, [R1+0x1504] ;  /* 0x0015040001357983 */ /* 0x000ee80000100800 */
[----:B------:R-:W3:Y:S04]  /*320c0*/  LDL.LU R58, [R1+0x1108] ;  /* 0x00110800013a7983 */ /* 0x000ee80000300800 */
[----:B------:R-:W3:Y:S04]  /*320d0*/  LDL.LU R59, [R1+0x1128] ;  /* 0x00112800013b7983 */ /* 0x000ee80000300800 */
[----:B------:R-:W3:Y:S04]  /*320e0*/  LDL.LU R54, [R1+0x110c] ;  /* 0x00110c0001367983 */ /* 0x000ee80000300800 */
[----:B------:R-:W3:Y:S01]  /*320f0*/  LDL.LU R55, [R1+0x112c] ;  /* 0x00112c0001377983 */ /* 0x000ee20000300800 */
[----:B------:R-:W-:-:S03]  /*32100*/  ISETP.GT.AND P1, PT, R86, 0x42, PT ;  /* 0x000000425600780c */ /* 0x000fc60003f24270 */
[----:B------:R-:W3:Y:S04]  /*32110*/  LDL.LU R56, [R1+0x1110] ;  /* 0x0011100001387983 */ /* 0x000ee80000300800 */
[----:B------:R-:W3:Y:S04]  /*32120*/  LDL.LU R57, [R1+0x1130] ;  /* 0x0011300001397983 */ /* 0x000ee80000300800 */
[----:B------:R-:W3:Y:S01]  /*32130*/  LDL R87, [R1+0x1874] ;  /* 0x0018740001577983 */ /* 0x000ee20000100800 */
[----:B------:R-:W-:-:S03]  /*32140*/  ISETP.GT.AND P3, PT, R86, 0x43, PT ;  /* 0x000000435600780c */ /* 0x000fc60003f64270 */
[----:B------:R-:W3:Y:S04]  /*32150*/  @P4 LDG.E.U16 R67, desc[UR6][R80.64] ;  /* 0x0000000650434981 */ /* 0x000ee8000c1e1500 */
[----:B----4-:R-:W-:Y:S04]  /*32160*/  STL.64 [R1+0x2430], R2 ;  /* 0x0024300201007387 */ /* 0x010fe80000100a00 */
[----:B------:R-:W-:Y:S04]  /*32170*/  STL.64 [R1+0x2490], R2 ;  /* 0x0024900201007387 */ /* 0x000fe80000100a00 */
[----:B------:R-:W-:Y:S04]  /*32180*/  STL.64 [R1+0x24e8], R2 ;  /* 0x0024e80201007387 */ /* 0x000fe80000100a00 */
[----:B------:R-:W-:Y:S04]  /*32190*/  STL.64 [R1+0x2520], R2 ;  /* 0x0025200201007387 */ /* 0x000fe80000100a00 */
[----:B------:R0:W-:Y:S01]  /*321a0*/  STL.64 [R1+0x2698], R2 ;  /* 0x0026980201007387 */ /* 0x0001e20000100a00 */
[----:B------:R-:W-:-:S03]  /*321b0*/  ISETP.GT.AND P6, PT, R86, 0x44, PT ;  /* 0x000000445600780c */ /* 0x000fc60003fc4270 */
[----:B------:R-:W4:Y:S04]  /*321c0*/  LDL.LU.64 R80, [R1+0x2b20] ;  /* 0x002b200001507983 */ /* 0x000f280000300a00 */
[----:B--2---:R-:W2:Y:S01]  /*321d0*/  @P4 LDG.E.U16 R68, desc[UR6][R18.64] ;  /* 0x0000000612444981 */ /* 0x004ea2000c1e1500 */
[----:B---3--:R-:W-:-:S04]  /*321e0*/  LOP3.LUT R5, R5, R4, RZ, 0x3c, !PT ;  /* 0x0000000405057212 */ /* 0x008fc800078e3cff */
[C---:B------:R-:W-:Y:S01]  /*321f0*/  LOP3.LUT R4, R5.reuse, R4, RZ, 0x3c, !PT ;  /* 0x0000000405047212 */ /* 0x040fe200078e3cff */
[----:B0-----:R-:W-:Y:S02]  /*32200*/  IMAD.MOV.U32 R3, RZ, RZ, R64 ;  /* 0x000000ffff037224 */ /* 0x001fe400078e0040 */
[----:B------:R-:W-:Y:S01]  /*32210*/  IMAD.MOV.U32 R64, RZ, RZ, R88 ;  /* 0x000000ffff407224 */ /* 0x000fe200078e0058 */
[----:B------:R-:W3:Y:S01]  /*32220*/  @P3 LDG.E.U16 R51, desc[UR6][R84.64] ;  /* 0x0000000654333981 */ /* 0x000ee2000c1e1500 */
[----:B------:R-:W-:Y:S01]  /*32230*/  LOP3.LUT R5, R5, R4, RZ, 0x3c, !PT ;  /* 0x0000000405057212 */ /* 0x000fe200078e3cff */
[----:B------:R-:W-:Y:S02]  /*32240*/  IMAD.MOV.U32 R2, RZ, RZ, R0 ;  /* 0x000000ffff027224 */ /* 0x000fe400078e0000 */
[----:B------:R-:W2:Y:S04]  /*32250*/  @P6 LDG.E.U16 R61, desc[UR6][R92.64] ;  /* 0x000000065c3d6981 */ /* 0x000ea8000c1e1500 */
[----:B------:R-:W2:Y:S04]  /*32260*/  @P1 LDG.E.U16 R62, desc[UR6][R4.64] ;  /* 0x00000006043e1981 */ /* 0x000ea8000c1e1500 */
[----:B------:R-:W3:Y:S04]  /*32270*/  @P1 LDG.E.U16 R89, desc[UR6][R64.64] ;  /* 0x0000000640591981 */ /* 0x000ee8000c1e1500 */
[----:B------:R-:W4:Y:S01]  /*32280*/  @P3 LDG.E.U16 R63, desc[UR6][R2.64] ;  /* 0x00000006023f3981 */ /* 0x000f22000c1e1500 */
[----:B------:R-:W-:-:S03]  /*32290*/  ISETP.GT.AND P4, PT, R86, 0x45, PT ;  /* 0x000000455600780c */ /* 0x000fc60003f84270 */
[----:B------:R-:W4:Y:S04]  /*322a0*/  @P6 LDG.E.U16 R60, desc[UR6][R22.64] ;  /* 0x00000006163c6981 */ /* 0x000f28000c1e1500 */
[----:B------:R-:W-:Y:S04]  /*322b0*/  STL.64 [R1+0x2438], R66 ;  /* 0x0024384201007387 */ /* 0x000fe80000100a00 */
[----:B------:R-:W-:Y:S04]  /*322c0*/  STL [R1+0x2558], R66 ;  /* 0x0025584201007387 */ /* 0x000fe80000100800 */
[----:B------:R-:W4:Y:S04]  /*322d0*/  LDL.LU.64 R18, [R1+0x2b18] ;  /* 0x002b180001127983 */ /* 0x000f280000300a00 */
[----:B------:R-:W4:Y:S04]  /*322e0*/  LDL R50, [R1+0x1870] ;  /* 0x0018700001327983 */ /* 0x000f280000100800 */
[----:B------:R-:W4:Y:S04]  /*322f0*/  LDL R0, [R1+0x186c] ;  /* 0x00186c0001007983 */ /* 0x000f280000100800 */
[----:B------:R-:W-:Y:S04]  /*32300*/  STL.64 [R1+0xc78], R2 ;  /* 0x000c780201007387 */ /* 0x000fe80000100a00 */
[----:B------:R-:W-:Y:S04]  /*32310*/  STL.64 [R1+0xc88], R64 ;  /* 0x000c884001007387 */ /* 0x000fe80000100a00 */
[----:B------:R0:W-:Y:S04]  /*32320*/  STL.64 [R1+0xc80], R4 ;  /* 0x000c800401007387 */ /* 0x0001e80000100a00 */
[----:B------:R-:W4:Y:S04]  /*32330*/  @P4 LDG.E.U16 R53, desc[UR6][R70.64] ;  /* 0x0000000646354981 */ /* 0x000f28000c1e1500 */
[----:B------:R-:W4:Y:S04]  /*32340*/  @P4 LDG.E.U16 R52, desc[UR6][R76.64] ;  /* 0x000000064c344981 */ /* 0x000f28000c1e1500 */
[----:B--2---:R-:W-:Y:S04]  /*32350*/  @P1 STL [R1+0x151c], R62 ;  /* 0x00151c3e01001387 */ /* 0x004fe80000100800 */
[----:B---3--:R-:W-:Y:S04]  /*32360*/  @P1 STL [R1+0x1520], R89 ;  /* 0x0015205901001387 */ /* 0x008fe80000100800 */
[----:B------:R-:W2:Y:S04]  /*32370*/  LDL.LU.64 R84, [R1+0x2b10] ;  /* 0x002b100001547983 */ /* 0x000ea80000300a00 */
[----:B------:R-:W-:Y:S04]  /*32380*/  @P3 STL [R1+0x1514], R51 ;  /* 0x0015143301003387 */ /* 0x000fe80000100800 */
[----:B----4-:R-:W-:Y:S04]  /*32390*/  @P3 STL [R1+0x1518], R63 ;  /* 0x0015183f01003387 */ /* 0x010fe80000100800 */
[----:B------:R-:W3:Y:S04]  /*323a0*/  LDL.LU.64 R22, [R1+0x2b08] ;  /* 0x002b080001167983 */ /* 0x000ee80000300a00 */
[----:B------:R-:W4:Y:S01]  /*323b0*/  LDL.LU.64 R92, [R1+0x2b00] ;  /* 0x002b0000015c7983 */ /* 0x000f220000300a00 */
[----:B------:R-:W-:-:S03]  /*323c0*/  ISETP.GT.AND P1, PT, R86, 0x46, PT ;  /* 0x000000465600780c */ /* 0x000fc60003f24270 */
[----:B------:R-:W-:Y:S04]  /*323d0*/  @P6 STL [R1+0x150c], R61 ;  /* 0x00150c3d01006387 */ /* 0x000fe80000100800 */
[----:B------:R-:W-:Y:S04]  /*323e0*/  @P6 STL [R1+0x1510], R60 ;  /* 0x0015103c01006387 */ /* 0x000fe80000100800 */
[----:B------:R-:W2:Y:S04]  /*323f0*/  LDL.LU.64 R76, [R1+0x2af8] ;  /* 0x002af800014c7983 */ /* 0x000ea80000300a00 */
[----:B------:R-:W2:Y:S04]  /*32400*/  LDL.LU.64 R70, [R1+0x2af0] ;  /* 0x002af00001467983 */ /* 0x000ea80000300a00 */
[----:B------:R1:W-:Y:S04]  /*32410*/  @P4 STL [R1+0x1504], R53 ;  /* 0x0015043501004387 */ /* 0x0003e80000100800 */
[----:B------:R1:W-:Y:S01]  /*32420*/  @P4 STL [R1+0x1508], R52 ;  /* 0x0015083401004387 */ /* 0x0003e20000100800 */
[----:B0-----:R-:W-:-:S02]  /*32430*/  IMAD.MOV.U32 R4, RZ, RZ, R55 ;  /* 0x000000ffff047224 */ /* 0x001fc400078e0037 */
[----:B-1----:R-:W-:Y:S02]  /*32440*/  IMAD.MOV.U32 R53, RZ, RZ, R56 ;  /* 0x000000ffff357224 */ /* 0x002fe400078e0038 */
[----:B------:R-:W-:Y:S02]  /*32450*/  IMAD.MOV.U32 R52, RZ, RZ, R57 ;  /* 0x000000ffff347224 */ /* 0x000fe400078e0039 */
[----:B------:R-:W-:-:S05]  /*32460*/  IMAD.MOV.U32 R5, RZ, RZ, R54 ;  /* 0x000000ffff057224 */ /* 0x000fca00078e0036 */
[----:B------:R-:W2:Y:S04]  /*32470*/  @P1 LDG.E.U16 R87, desc[UR6][R4.64] ;  /* 0x0000000604571981 */ /* 0x000ea8000c1e1500 */
[----:B----4-:R-:W4:Y:S01]  /*32480*/  @P1 LDG.E.U16 R93, desc[UR6][R52.64] ;  /* 0x00000006345d1981 */ /* 0x010f22000c1e1500 */
[----:B------:R-:W-:Y:S02]  /*32490*/  IMAD.MOV.U32 R2, RZ, RZ, R59 ;  /* 0x000000ffff027224 */ /* 0x000fe400078e003b */
[----:B------:R-:W-:Y:S01]  /*324a0*/  IMAD.MOV.U32 R3, RZ, RZ, R58 ;  /* 0x000000ffff037224 */ /* 0x000fe200078e003a */
[C---:B------:R-:W-:Y:S01]  /*324b0*/  ISETP.GT.AND P3, PT, R86.reuse, 0x47, PT ;  /* 0x000000475600780c */ /* 0x040fe20003f64270 */
[----:B------:R-:W-:Y:S04]  /*324c0*/  STL.64 [R1+0xc48], R52 ;  /* 0x000c483401007387 */ /* 0x000fe80000100a00 */
[----:B------:R-:W-:Y:S04]  /*324d0*/  STL.64 [R1+0xc38], R2 ;  /* 0x000c380201007387 */ /* 0x000fe80000100a00 */
[----:B------:R0:W-:Y:S04]  /*324e0*/  STL.64 [R1+0xc40], R4 ;  /* 0x000c400401007387 */ /* 0x0001e80000100a00 */
[----:B------:R-:W2:Y:S04]  /*324f0*/  @P3 LDG.E.U16 R50, desc[UR6][R2.64] ;  /* 0x0000000602323981 */ /* 0x000ea8000c1e1500 */
[----:B------:R-:W2:Y:S04]  /*32500*/  @P3 LDG.E.U16 R0, desc[UR6][R8.64] ;  /* 0x0000000608003981 */ /* 0x000ea8000c1e1500 */
[----:B----4-:R-:W-:Y:S04]  /*32510*/  STL [R1+0x21b4], R93 ;  /* 0x0021b45d01007387 */ /* 0x010fe80000100800 */
[----:B------:R-:W4:Y:S04]  /*32520*/  LDL.LU R64, [R1+0x1134] ;  /* 0x0011340001407983 */ /* 0x000f280000300800 */
[----:B------:R-:W3:Y:S04]  /*32530*/  LDL.LU R65, [R1+0x1154] ;  /* 0x0011540001417983 */ /* 0x000ee80000300800 */
[----:B0-----:R-:W3:Y:S04]  /*32540*/  LDL.LU R4, [R1+0x1138] ;  /* 0x0011380001047983 */ /* 0x001ee80000300800 */
[----:B------:R-:W3:Y:S04]  /*32550*/  LDL.LU R5, [R1+0x1158] ;  /* 0x0011580001057983 */ /* 0x000ee80000300800 */
[----:B------:R-:W4:Y:S04]  /*32560*/  LDL.LU R88, [R1+0x113c] ;  /* 0x00113c0001587983 */ /* 0x000f280000300800 */
[----:B------:R-:W4:Y:S04]  /*32570*/  LDL.LU R89, [R1+0x115c] ;  /* 0x00115c0001597983 */ /* 0x000f280000300800 */
[----:B------:R-:W4:Y:S04]  /*32580*/  LDL R62, [R1+0x14ec] ;  /* 0x0014ec00013e7983 */ /* 0x000f280000100800 */
[----:B--2---:R0:W-:Y:S04]  /*32590*/  @P1 STL [R1+0x1874], R87 ;  /* 0x0018745701001387 */ /* 0x0041e80000100800 */
[----:B0-----:R-:W2:Y:S04]  /*325a0*/  LDL R87, [R1+0x14e8] ;  /* 0x0014e80001577983 */ /* 0x001ea80000100800 */
[----:B------:R-:W2:Y:S01]  /*325b0*/  LDL.LU.64 R8, [R1+0x2ae8] ;  /* 0x002ae80001087983 */ /* 0x000ea20000300a00 */
[----:B------:R-:W-:-:S02]  /*325c0*/  ISETP.GT.AND P6, PT, R86, 0x48, PT ;  /* 0x000000485600780c */ /* 0x000fc40003fc4270 */
[C---:B------:R-:W-:Y:S01]  /*325d0*/  ISETP.GT.AND P4, PT, R86.reuse, 0x49, PT ;  /* 0x000000495600780c */ /* 0x040fe20003f84270 */
[----:B------:R-:W2:Y:S04]  /*325e0*/  LDL R51, [R1+0x14e0] ;  /* 0x0014e00001337983 */ /* 0x000ea80000100800 */
[----:B------:R-:W2:Y:S01]  /*325f0*/  LDL R63, [R1+0x14e4] ;  /* 0x0014e400013f7983 */ /* 0x000ea20000100800 */
[----:B------:R-:W-:-:S03]  /*32600*/  ISETP.GT.AND P1, PT, R86, 0x4a, PT ;  /* 0x0000004a5600780c */ /* 0x000fc60003f24270 */
[----:B------:R-:W2:Y:S04]  /*32610*/  LDL R61, [R1+0x14d8] ;  /* 0x0014d800013d7983 */ /* 0x000ea80000100800 */
[----:B------:R-:W2:Y:S04]  /*32620*/  LDL R60, [R1+0x14dc] ;  /* 0x0014dc00013c7983 */ /* 0x000ea80000100800 */
[----:B------:R0:W-:Y:S04]  /*32630*/  @P3 STL [R1+0x1870], R50 ;  /* 0x0018703201003387 */ /* 0x0001e80000100800 */
[----:B------:R-:W2:Y:S04]  /*32640*/  LDL R52, [R1+0x14d0] ;  /* 0x0014d00001347983 */ /* 0x000ea80000100800 */
[----:B------:R-:W2:Y:S04]  /*32650*/  @P4 LDG.E.U16 R69, desc[UR6][R28.64] ;  /* 0x000000061c454981 */ /* 0x000ea8000c1e1500 */
[----:B0-----:R-:W2:Y:S04]  /*32660*/  LDL R50, [R1+0x14d4] ;  /* 0x0014d40001327983 */ /* 0x001ea80000100800 */
[----:B------:R-:W2:Y:S04]  /*32670*/  LDL.LU R53, [R1+0x1160] ;  /* 0x0011600001357983 */ /* 0x000ea80000300800 */
[----:B------:R-:W2:Y:S04]  /*32680*/  LDL.LU R58, [R1+0x1180] ;  /* 0x00118000013a7983 */ /* 0x000ea80000300800 */
[----:B------:R-:W2:Y:S04]  /*32690*/  LDL.LU R59, [R1+0x1164] ;  /* 0x00116400013b7983 */ /* 0x000ea80000300800 */
[----:B------:R-:W2:Y:S04]  /*326a0*/  LDL.LU R54, [R1+0x1184] ;  /* 0x0011840001367983 */ /* 0x000ea80000300800 */
[----:B------:R-:W2:Y:S04]  /*326b0*/  LDL.LU R55, [R1+0x1168] ;  /* 0x0011680001377983 */ /* 0x000ea80000300800 */
[----:B------:R-:W2:Y:S01]  /*326c0*/  LDL.LU R56, [R1+0x1188] ;  /* 0x0011880001387983 */ /* 0x000ea20000300800 */
[----:B---3--:R-:W-:Y:S01]  /*326d0*/  LOP3.LUT R5, R5, R4, RZ, 0x3c, !PT ;  /* 0x0000000405057212 */ /* 0x008fe200078e3cff */
[----:B------:R-:W-:-:S02]  /*326e0*/  IMAD.MOV.U32 R2, RZ, RZ, R65 ;  /* 0x000000ffff027224 */ /* 0x000fc400078e0041 */
[----:B----4-:R-:W-:Y:S01]  /*326f0*/  IMAD.MOV.U32 R3, RZ, RZ, R64 ;  /* 0x000000ffff037224 */ /* 0x010fe200078e0040 */
[----:B------:R-:W3:Y:S01]  /*32700*/  @P4 LDG.E.U16 R70, desc[UR6][R40.64] ;  /* 0x0000000628464981 */ /* 0x000ee2000c1e1500 */
[----:B------:R-:W-:-:S04]  /*32710*/  LOP3.LUT R4, R5, R4, RZ, 0x3c, !PT ;  /* 0x0000000405047212 */ /* 0x000fc800078e3cff */
[----:B------:R-:W-:-:S05]  /*32720*/  LOP3.LUT R5, R5, R4, RZ, 0x3c, !PT ;  /* 0x0000000405057212 */ /* 0x000fca00078e3cff */
[----:B--2---:R-:W2:Y:S04]  /*32730*/  @P1 LDG.E.U16 R87, desc[UR6][R4.64] ;  /* 0x0000000604571981 */ /* 0x004ea8000c1e1500 */
[----:B------:R-:W4:Y:S04]  /*32740*/  @P6 LDG.E.U16 R8, desc[UR6][R14.64] ;  /* 0x000000060e086981 */ /* 0x000f28000c1e1500 */
[----:B------:R-:W4:Y:S04]  /*32750*/  @P6 LDG.E.U16 R9, desc[UR6][R34.64] ;  /* 0x0000000622096981 */ /* 0x000f28000c1e1500 */
[----:B------:R0:W-:Y:S01]  /*32760*/  @P3 STL [R1+0x186c], R0 ;  /* 0x00186c0001003387 */ /* 0x0001e20000100800 */
[----:B------:R-:W-:-:S02]  /*32770*/  ISETP.GT.AND P3, PT, R86, 0x4b, PT ;  /* 0x0000004b5600780c */ /* 0x000fc40003f64270 */
[C---:B------:R-:W-:Y:S01]  /*32780*/  ISETP.GT.AND P6, PT, R86.reuse, 0x4c, PT ;  /* 0x0000004c5600780c */ /* 0x040fe20003fc4270 */
[----:B------:R-:W-:Y:S02]  /*32790*/  IMAD.MOV.U32 R64, RZ, RZ, R89 ;  /* 0x000000ffff407224 */ /* 0x000fe400078e0059 */
[----:B------:R-:W-:Y:S01]  /*327a0*/  IMAD.MOV.U32 R65, RZ, RZ, R88 ;  /* 0x000000ffff417224 */ /* 0x000fe200078e0058 */
[----:B------:R-:W-:-:S04]  /*327b0*/  ISETP.GT.AND P4, PT, R86, 0x4d, PT ;  /* 0x0000004d5600780c */ /* 0x000fc80003f84270 */
[----:B------:R-:W2:Y:S04]  /*327c0*/  @P1 LDG.E.U16 R62, desc[UR6][R64.64] ;  /* 0x00000006403e1981 */ /* 0x000ea8000c1e1500 */
[----:B0-----:R-:W2:Y:S04]  /*327d0*/  LDL R0, [R1+0x1868] ;  /* 0x0018680001007983 */ /* 0x001ea80000100800 */
[----:B------:R-:W2:Y:S04]  /*327e0*/  LDL.LU.64 R14, [R1+0x2ae0] ;  /* 0x002ae000010e7983 */ /* 0x000ea80000300a00 */
[----:B------:R-:W2:Y:S04]  /*327f0*/  LDL.LU.64 R34, [R1+0x2ad8] ;  /* 0x002ad80001227983 */ /* 0x000ea80000300a00 */
[----:B------:R-:W2:Y:S04]  /*32800*/  @P3 LDG.E.U16 R51, desc[UR6][R36.64] ;  /* 0x0000000624333981 */ /* 0x000ea8000c1e1500 */
[----:B------:R-:W2:Y:S04]  /*32810*/  @P3 LDG.E.U16 R63, desc[UR6][R2.64] ;  /* 0x00000006023f3981 */ /* 0x000ea8000c1e1500 */
[----:B------:R-:W3:Y:S04]  /*32820*/  @P6 LDG.E.U16 R61, desc[UR6][R82.64] ;  /* 0x00000006523d6981 */ /* 0x000ee8000c1e1500 */
[----:B------:R-:W3:Y:S04]  /*32830*/  @P6 LDG.E.U16 R60, desc[UR6][R26.64] ;  /* 0x000000061a3c6981 */ /* 0x000ee8000c1e1500 */
[----:B------:R-:W3:Y:S04]  /*32840*/  @P4 LDG.E.U16 R50, desc[UR6][R20.64] ;  /* 0x0000000614324981 */ /* 0x000ee8000c1e1500 */
[----:B------:R-:W3:Y:S04]  /*32850*/  @P4 LDG.E.U16 R52, desc[UR6][R10.64] ;  /* 0x000000060a344981 */ /* 0x000ee8000c1e1500 */
[----:B----4-:R-:W-:Y:S04]  /*32860*/  STL.64 [R1+0x2458], R8 ;  /* 0x0024580801007387 */ /* 0x010fe80000100a00 */
[----:B------:R-:W-:Y:S04]  /*32870*/  STL.64 [R1+0x2498], R8 ;  /* 0x0024980801007387 */ /* 0x000fe80000100a00 */
[----:B------:R-:W4:Y:S04]  /*32880*/  LDL.LU.64 R28, [R1+0x2ad0] ;  /* 0x002ad000011c7983 */ /* 0x000f280000300a00 */
[----:B------:R-:W-:Y:S04]  /*32890*/  STL.64 [R1+0x2468], R68 ;  /* 0x0024684401007387 */ /* 0x000fe80000100a00 */
[----:B------:R-:W4:Y:S04]  /*328a0*/  LDL.LU.64 R40, [R1+0x2ac8] ;  /* 0x002ac80001287983 */ /* 0x000f280000300a00 */
[----:B------:R-:W4:Y:S04]  /*328b0*/  LDL R57, [R1+0x1864] ;  /* 0x0018640001397983 */ /* 0x000f280000100800 */
[----:B------:R-:W-:Y:S04]  /*328c0*/  STL.64 [R1+0xc08], R64 ;  /* 0x000c084001007387 */ /* 0x000fe80000100a00 */
[----:B------:R-:W-:Y:S04]  /*328d0*/  STL.64 [R1+0xbf8], R2 ;  /* 0x000bf80201007387 */ /* 0x000fe80000100a00 */
[----:B------:R-:W-:Y:S04]  /*328e0*/  STL.64 [R1+0xc00], R4 ;  /* 0x000c000401007387 */ /* 0x000fe80000100a00 */
[----:B--2---:R0:W-:Y:S04]  /*328f0*/  @P1 STL [R1+0x14e8], R87 ;  /* 0x0014e85701001387 */ /* 0x0041e80000100800 */
[----:B0-----:R-:W2:Y:S04]  /*32900*/  LDL R87, [R1+0x1860] ;  /* 0x0018600001577983 */ /* 0x001ea80000100800 */
[----:B------:R-:W-:Y:S01]  /*32910*/  @P1 STL [R1+0x14ec], R62 ;  /* 0x0014ec3e01001387 */ /* 0x000fe20000100800 */
[----:B------:R-:W-:-:S03]  /*32920*/  ISETP.GT.AND P1, PT, R86, 0x4e, PT ;  /* 0x0000004e5600780c */ /* 0x000fc60003f24270 */
[----:B------:R-:W2:Y:S04]  /*32930*/  LDL.LU.64 R36, [R1+0x2ac0] ;  /* 0x002ac00001247983 */ /* 0x000ea80000300a00 */
[----:B------:R-:W-:Y:S04]  /*32940*/  @P3 STL [R1+0x14e0], R51 ;  /* 0x0014e03301003387 */ /* 0x000fe80000100800 */
[----:B------:R-:W-:Y:S04]  /*32950*/  @P3 STL [R1+0x14e4], R63 ;  /* 0x0014e43f01003387 */ /* 0x000fe80000100800 */
[----:B------:R-:W2:Y:S04]  /*32960*/  LDL.LU.64 R26, [R1+0x2ab8] ;  /* 0x002ab800011a7983 */ /* 0x000ea80000300a00 */
[----:B------:R-:W2:Y:S01]  /*32970*/  LDL.LU.64 R82, [R1+0x2ab0] ;  /* 0x002ab00001527983 */ /* 0x000ea20000300a00 */
[----:B------:R-:W-:-:S03]  /*32980*/  ISETP.GT.AND P3, PT, R86, 0x4f, PT ;  /* 0x0000004f5600780c */ /* 0x000fc60003f64270 */
[----:B---3--:R-:W-:Y:S04]  /*32990*/  @P6 STL [R1+0x14d8], R61 ;  /* 0x0014d83d01006387 */ /* 0x008fe80000100800 */
[----:B------:R-:W-:Y:S04]  /*329a0*/  @P6 STL [R1+0x14dc], R60 ;  /* 0x0014dc3c01006387 */ /* 0x000fe80000100800 */
[----:B------:R-:W3:Y:S01]  /*329b0*/  LDL.LU.64 R20, [R1+0x2aa8] ;  /* 0x002aa80001147983 */ /* 0x000ee20000300a00 */
[----:B------:R-:W-:Y:S02]  /*329c0*/  IMAD.MOV.U32 R4, RZ, RZ, R56 ;  /* 0x000000ffff047224 */ /* 0x000fe400078e0038 */
[----:B------:R-:W-:Y:S01]  /*329d0*/  IMAD.MOV.U32 R5, RZ, RZ, R55 ;  /* 0x000000ffff057224 */ /* 0x000fe200078e0037 */
[----:B------:R0:W-:Y:S01]  /*329e0*/  @P4 STL [R1+0x14d4], R50 ;  /* 0x0014d43201004387 */ /* 0x0001e20000100800 */
[----:B------:R-:W-:-:S02]  /*329f0*/  IMAD.MOV.U32 R3, RZ, RZ, R53 ;  /* 0x000000ffff037224 */ /* 0x000fc400078e0035 */
[----:B------:R-:W-:Y:S02]  /*32a00*/  IMAD.MOV.U32 R53, RZ, RZ, R59 ;  /* 0x000000ffff357224 */ /* 0x000fe400078e003b */
[----:B------:R-:W-:Y:S01]  /*32a10*/  IMAD.MOV.U32 R2, RZ, RZ, R58 ;  /* 0x000000ffff027224 */ /* 0x000fe200078e003a */
[----:B------:R-:W3:Y:S04]  /*32a20*/  @P1 LDG.E.U16 R0, desc[UR6][R4.64] ;  /* 0x0000000604001981 */ /* 0x000ee8000c1e1500 */
[----:B0-----:R-:W3:Y:S04]  /*32a30*/  LDL R50, [R1+0x185c] ;  /* 0x00185c0001327983 */ /* 0x001ee80000100800 */
[----:B------:R-:W3:Y:S04]  /*32a40*/  LDL.LU.64 R10, [R1+0x2aa0] ;  /* 0x002aa000010a7983 */ /* 0x000ee80000300a00 */
[----:B------:R0:W-:Y:S02]  /*32a50*/  @P4 STL [R1+0x14d0], R52 ;  /* 0x0014d03401004387 */ /* 0x0001e40000100800 */
[----:B0-----:R-:W-:-:S05]  /*32a60*/  IMAD.MOV.U32 R52, RZ, RZ, R54 ;  /* 0x000000ffff347224 */ /* 0x001fca00078e0036 */
[----:B----4-:R-:W4:Y:S04]  /*32a70*/  @P1 LDG.E.U16 R57, desc[UR6][R52.64] ;  /* 0x0000000634391981 */ /* 0x010f28000c1e1500 */
[----:B--2---:R-:W2:Y:S04]  /*32a80*/  @P3 LDG.E.U16 R87, desc[UR6][R2.64] ;  /* 0x0000000602573981 */ /* 0x004ea8000c1e1500 */
[----:B------:R0:W-:Y:S04]  /*32a90*/  STL.64 [R1+0xbc8], R4 ;  /* 0x000bc80401007387 */ /* 0x0001e80000100a00 */
[----:B------:R-:W-:Y:S04]  /*32aa0*/  STL.64 [R1+0xbb8], R2 ;  /* 0x000bb80201007387 */ /* 0x000fe80000100a00 */
[----:B------:R-:W-:Y:S04]  /*32ab0*/  STL.64 [R1+0xbc0], R52 ;  /* 0x000bc03401007387 */ /* 0x000fe80000100a00 */
[----:B------:R-:W2:Y:S04]  /*32ac0*/  LDL.64 R90, [R1+0xb90] ;  /* 0x000b9000015a7983 */ /* 0x000ea80000100a00 */
[----:B------:R-:W2:Y:S04]  /*32ad0*/  LDL.LU R65, [R1+0x118c] ;  /* 0x00118c0001417983 */ /* 0x000ea80000300800 */
[----:B0-----:R-:W2:Y:S04]  /*32ae0*/  LDL.LU R4, [R1+0x11ac] ;  /* 0x0011ac0001047983 */ /* 0x001ea80000300800 */
[----:B------:R-:W2:Y:S04]  /*32af0*/  LDL.LU R5, [R1+0x1190] ;  /* 0x0011900001057983 */ /* 0x000ea80000300800 */
[----:B---3--:R0:W-:Y:S04]  /*32b00*/  @P1 STL [R1+0x1868], R0 ;  /* 0x0018680001001387 */ /* 0x0081e80000100800 */
[----:B------:R-:W3:Y:S04]  /*32b10*/  @P3 LDG.E.U16 R50, desc[UR6][R72.64] ;  /* 0x0000000648323981 */ /* 0x000ee8000c1e1500 */
[----:B0-----:R-:W3:Y:S04]  /*32b20*/  LDL.LU R0, [R1+0x11b0] ;  /* 0x0011b00001007983 */ /* 0x001ee80000300800 */
[----:B------:R-:W3:Y:S04]  /*32b30*/  LDL.LU R88, [R1+0x1194] ;  /* 0x0011940001587983 */ /* 0x000ee80000300800 */
[----:B------:R-:W3:Y:S04]  /*32b40*/  LDL.LU R89, [R1+0x11b4] ;  /* 0x0011b40001597983 */ /* 0x000ee80000300800 */
[----:B------:R-:W3:Y:S04]  /*32b50*/  LDL R62, [R1+0x14bc] ;  /* 0x0014bc00013e7983 */ /* 0x000ee80000100800 */
[----:B------:R-:W3:Y:S04]  /*32b60*/  LDL R63, [R1+0x14b8] ;  /* 0x0014b800013f7983 */ /* 0x000ee80000100800 */
[----:B------:R-:W3:Y:S04]  /*32b70*/  LDL R51, [R1+0x14b4] ;  /* 0x0014b40001337983 */ /* 0x000ee80000100800 */
[----:B------:R-:W3:Y:S04]  /*32b80*/  LDL R60, [R1+0x14b0] ;  /* 0x0014b000013c7983 */ /* 0x000ee80000100800 */
[----:B------:R-:W3:Y:S04]  /*32b90*/  LDL R61, [R1+0x14ac] ;  /* 0x0014ac00013d7983 */ /* 0x000ee80000100800 */
[----:B------:R-:W3:Y:S01]  /*32ba0*/  LDL R52, [R1+0x14a8] ;  /* 0x0014a80001347983 */ /* 0x000ee20000100800 */
[----:B------:R-:W-:-:S13]  /*32bb0*/  ISETP.GT.AND P6, PT, R86, 0x50, PT ;  /* 0x000000505600780c */ /* 0x000fda0003fc4270 */
[----:B------:R-:W3:Y:S04]  /*32bc0*/  @P6 LDG.E.U16 R10, desc[UR6][R44.64] ;  /* 0x000000062c0a6981 */ /* 0x000ee8000c1e1500 */
[----:B------:R-:W3:Y:S04]  /*32bd0*/  @P6 LDG.E.U16 R11, desc[UR6][R16.64] ;  /* 0x00000006100b6981 */ /* 0x000ee8000c1e1500 */
[----:B----4-:R-:W-:Y:S04]  /*32be0*/  @P1 STL [R1+0x1864], R57 ;  /* 0x0018643901001387 */ /* 0x010fe80000100800 */
[----:B--2---:R0:W-:Y:S04]  /*32bf0*/  @P3 STL [R1+0x1860], R87 ;  /* 0x0018605701003387 */ /* 0x0041e80000100800 */
[----:B------:R-:W2:Y:S04]  /*32c00*/  LDL R53, [R1+0x14a0] ;  /* 0x0014a00001357983 */ /* 0x000ea80000100800 */
[----:B0-----:R-:W4:Y:S04]  /*32c10*/  LDL R87, [R1+0x14a4] ;  /* 0x0014a40001577983 */ /* 0x001f280000100800 */
[----:B------:R-:W2:Y:S04]  /*32c20*/  LDL.LU R58, [R1+0x11b8] ;  /* 0x0011b800013a7983 */ /* 0x000ea80000300800 */
[----:B------:R-:W2:Y:S04]  /*32c30*/  LDL.LU R59, [R1+0x1704] ;  /* 0x00170400013b7983 */ /* 0x000ea80000300800 */
[----:B------:R-:W2:Y:S04]  /*32c40*/  LDL.LU R54, [R1+0x11bc] ;  /* 0x0011bc0001367983 */ /* 0x000ea80000300800 */
[----:B------:R-:W2:Y:S04]  /*32c50*/  LDL.LU R55, [R1+0x1708] ;  /* 0x0017080001377983 */ /* 0x000ea80000300800 */
[----:B------:R-:W2:Y:S04]  /*32c60*/  LDL.LU R56, [R1+0x11c0] ;  /* 0x0011c00001387983 */ /* 0x000ea80000300800 */
[----:B------:R-:W2:Y:S04]  /*32c70*/  LDL.LU R57, [R1+0x170c] ;  /* 0x00170c0001397983 */ /* 0x000ea80000300800 */
[----:B------:R-:W2:Y:S01]  /*32c80*/  LDL.LU.64 R72, [R1+0x2a98] ;  /* 0x002a980001487983 */ /* 0x000ea20000300a00 */
[----:B------:R-:W-:-:S02]  /*32c90*/  ISETP.GT.AND P4, PT, R86, 0x51, PT ;  /* 0x000000515600780c */ /* 0x000fc40003f84270 */
[C---:B------:R-:W-:Y:S01]  /*32ca0*/  ISETP.GT.AND P1, PT, R86.reuse, 0x52, PT ;  /* 0x000000525600780c */ /* 0x040fe20003f24270 */
[----:B---3--:R0:W-:Y:S01]  /*32cb0*/  @P3 STL [R1+0x185c], R50 ;  /* 0x00185c3201003387 */ /* 0x0081e20000100800 */
[C---:B------:R-:W-:Y:S02]  /*32cc0*/  ISETP.GT.AND P3, PT, R86.reuse, 0x53, PT ;  /* 0x000000535600780c */ /* 0x040fe40003f64270 */
[----:B------:R-:W-:Y:S01]  /*32cd0*/  ISETP.GT.AND P6, PT, R86, 0x54, PT ;  /* 0x000000545600780c */ /* 0x000fe20003fc4270 */
[----:B------:R-:W-:Y:S02]  /*32ce0*/  IMAD.MOV.U32 R2, RZ, RZ, R4 ;  /* 0x000000ffff027224 */ /* 0x000fe400078e0004 */
[----:B------:R-:W-:Y:S02]  /*32cf0*/  IMAD.MOV.U32 R3, RZ, RZ, R65 ;  /* 0x000000ffff037224 */ /* 0x000fe400078e0041 */
[----:B------:R-:W-:Y:S02]  /*32d00*/  IMAD.MOV.U32 R4, RZ, RZ, R0 ;  /* 0x000000ffff047224 */ /* 0x000fe400078e0000 */
[----:B------:R-:W-:-:S02]  /*32d10*/  IMAD.MOV.U32 R64, RZ, RZ, R89 ;  /* 0x000000ffff407224 */ /* 0x000fc400078e0059 */
[----:B------:R-:W-:Y:S01]  /*32d20*/  IMAD.MOV.U32 R65, RZ, RZ, R88 ;  /* 0x000000ffff417224 */ /* 0x000fe200078e0058 */
[----:B------:R-:W3:Y:S04]  /*32d30*/  @P4 LDG.E.U16 R71, desc[UR6][R78.64] ;  /* 0x000000064e474981 */ /* 0x000ee8000c1e1500 */
[----:B------:R-:W3:Y:S04]  /*32d40*/  @P1 LDG.E.U16 R63, desc[UR6][R4.64] ;  /* 0x00000006043f1981 */ /* 0x000ee8000c1e1500 */
[----:B------:R-:W3:Y:S04]  /*32d50*/  @P1 LDG.E.U16 R62, desc[UR6][R64.64] ;  /* 0x00000006403e1981 */ /* 0x000ee8000c1e1500 */
[----:B------:R-:W3:Y:S04]  /*32d60*/  LDL.LU.64 R44, [R1+0x2a90] ;  /* 0x002a9000012c7983 */ /* 0x000ee80000300a00 */
[----:B------:R-:W3:Y:S04]  /*32d70*/  @P3 LDG.E.U16 R60, desc[UR6][R42.64] ;  /* 0x000000062a3c3981 */ /* 0x000ee8000c1e1500 */
[----:B------:R-:W3:Y:S04]  /*32d80*/  @P3 LDG.E.U16 R51, desc[UR6][R2.64] ;  /* 0x0000000602333981 */ /* 0x000ee8000c1e1500 */
[----:B------:R-:W3:Y:S04]  /*32d90*/  @P6 LDG.E.U16 R52, desc[UR6][R24.64] ;  /* 0x0000000618346981 */ /* 0x000ee8000c1e1500 */
[----:B------:R-:W3:Y:S04]  /*32da0*/  @P6 LDG.E.U16 R61, desc[UR6][R38.64] ;  /* 0x00000006263d6981 */ /* 0x000ee8000c1e1500 */
[----:B------:R-:W3:Y:S04]  /*32db0*/  LDL.LU.64 R16, [R1+0x2a88] ;  /* 0x002a880001107983 */ /* 0x000ee80000300a00 */
[----:B------:R-:W-:Y:S04]  /*32dc0*/  STL.64 [R1+0x24a8], R10 ;  /* 0x0024a80a01007387 */ /* 0x000fe80000100a00 */
[----:B------:R-:W3:Y:S04]  /*32dd0*/  LDL.LU.64 R78, [R1+0x2a80] ;  /* 0x002a8000014e7983 */ /* 0x000ee80000300a00 */
[----:B0-----:R-:W3:Y:S04]  /*32de0*/  LDL R50, [R1+0x1858] ;  /* 0x0018580001327983 */ /* 0x001ee80000100800 */
[----:B------:R-:W3:Y:S04]  /*32df0*/  LDL R0, [R1+0x1854] ;  /* 0x0018540001007983 */ /* 0x000ee80000100800 */
[----:B--2---:R-:W2:Y:S01]  /*32e00*/  @P4 LDG.E.U16 R72, desc[UR6][R90.64] ;  /* 0x000000065a484981 */ /* 0x004ea2000c1e1500 */
[----:B------:R-:W-:-:S13]  /*32e10*/  ISETP.GT.AND P4, PT, R86, 0x55, PT ;  /* 0x000000555600780c */ /* 0x000fda0003f84270 */
[----:B----4-:R-:W4:Y:S04]  /*32e20*/  @P4 LDG.E.U16 R87, desc[UR6][R48.64] ;  /* 0x0000000630574981 */ /* 0x010f28000c1e1500 */
[----:B------:R-:W2:Y:S04]  /*32e30*/  @P4 LDG.E.U16 R53, desc[UR6][R12.64] ;  /* 0x000000060c354981 */ /* 0x000ea8000c1e1500 */
[----:B------:R-:W-:Y:S04]  /*32e40*/  STL.64 [R1+0xb78], R2 ;  /* 0x000b780201007387 */ /* 0x000fe80000100a00 */
[----:B------:R-:W-:Y:S04]  /*32e50*/  STL.64 [R1+0xb80], R4 ;  /* 0x000b800401007387 */ /* 0x000fe80000100a00 */
[----:B------:R-:W-:Y:S04]  /*32e60*/  STL.64 [R1+0xb88], R64 ;  /* 0x000b884001007387 */ /* 0x000fe80000100a00 */
[----:B---3--:R-:W-:Y:S04]  /*32e70*/  @P1 STL [R1+0x14b8], R63 ;  /* 0x0014b83f01001387 */ /* 0x008fe80000100800 */
[----:B------:R-:W-:Y:S04]  /*32e80*/  @P1 STL [R1+0x14bc], R62 ;  /* 0x0014bc3e01001387 */ /* 0x000fe80000100800 */
[----:B------:R-:W3:Y:S04]  /*32e90*/  LDL.LU.64 R42, [R1+0x2a78] ;  /* 0x002a7800012a7983 */ /* 0x000ee80000300a00 */
[----:B------:R-:W-:Y:S04]  /*32ea0*/  @P3 STL [R1+0x14b0], R60 ;  /* 0x0014b03c01003387 */ /* 0x000fe80000100800 */
[----:B------:R-:W-:Y:S04]  /*32eb0*/  @P3 STL [R1+0x14b4], R51 ;  /* 0x0014b43301003387 */ /* 0x000fe80000100800 */
[----:B------:R-:W3:Y:S04]  /*32ec0*/  LDL.LU.64 R38, [R1+0x2a70] ;  /* 0x002a700001267983 */ /* 0x000ee80000300a00 */
[----:B------:R-:W3:Y:S04]  /*32ed0*/  LDL.LU.64 R24, [R1+0x2a68] ;  /* 0x002a680001187983 */ /* 0x000ee80000300a00 */
[----:B------:R0:W-:Y:S01]  /*32ee0*/  @P6 STL [R1+0x14a8], R52 ;  /* 0x0014a83401006387 */ /* 0x0001e20000100800 */
[----:B------:R-:W-:-:S03]  /*32ef0*/  ISETP.GT.AND P1, PT, R86, 0x56, PT ;  /* 0x000000565600780c */ /* 0x000fc60003f24270 */
[----:B------:R-:W-:Y:S04]  /*32f00*/  @P6 STL [R1+0x14ac], R61 ;  /* 0x0014ac3d01006387 */ /* 0x000fe80000100800 */
[----:B------:R-:W3:Y:S04]  /*32f10*/  LDL.LU.64 R48, [R1+0x2a60] ;  /* 0x002a600001307983 */ /* 0x000ee80000300a00 */
[----:B------:R-:W3:Y:S01]  /*32f20*/  LDL R91, [R1+0x1850] ;  /* 0x00185000015b7983 */ /* 0x000ee20000100800 */
[----:B0-----:R-:W-:Y:S02]  /*32f30*/  IMAD.MOV.U32 R52, RZ, RZ, R55 ;  /* 0x000000ffff347224 */ /* 0x001fe400078e0037 */
[----:B------:R-:W-:Y:S01]  /*32f40*/  IMAD.MOV.U32 R55, RZ, RZ, R56 ;  /* 0x000000ffff377224 */ /* 0x000fe200078e0038 */
[----:B----4-:R0:W-:Y:S04]  /*32f50*/  @P4 STL [R1+0x14a4], R87 ;  /* 0x0014a45701004387 */ /* 0x0101e80000100800 */
[----:B0-----:R-:W4:Y:S04]  /*32f60*/  LDL R87, [R1+0x184c] ;  /* 0x00184c0001577983 */ /* 0x001f280000100800 */
[----:B------:R-:W4:Y:S04]  /*32f70*/  LDL.LU.64 R12, [R1+0x2a58] ;  /* 0x002a5800010c7983 */ /* 0x000f280000300a00 */
[----:B--2---:R0:W-:Y:S01]  /*32f80*/  @P4 STL [R1+0x14a0], R53 ;  /* 0x0014a03501004387 */ /* 0x0041e20000100800 */
[----:B------:R-:W-:-:S02]  /*32f90*/  IMAD.MOV.U32 R2, RZ, RZ, R59 ;  /* 0x000000ffff027224 */ /* 0x000fc400078e003b */
[----:B------:R-:W-:Y:S01]  /*32fa0*/  IMAD.MOV.U32 R3, RZ, RZ, R58 ;  /* 0x000000ffff037224 */ /* 0x000fe200078e003a */
[----:B------:R-:W-:Y:S01]  /*32fb0*/  ISETP.GT.AND P3, PT, R86, 0x57, PT ;  /* 0x000000575600780c */ /* 0x000fe20003f64270 */
[----:B------:R-:W2:Y:S01]  /*32fc0*/  LDL.LU R64, [R1+0x1710] ;  /* 0x0017100001407983 */ /* 0x000ea20000300800 */
[----:B0-----:R-:W-:Y:S02]  /*32fd0*/  IMAD.MOV.U32 R53, RZ, RZ, R54 ;  /* 0x000000ffff357224 */ /* 0x001fe400078e0036 */
[----:B------:R-:W-:-:S03]  /*32fe0*/  IMAD.MOV.U32 R54, RZ, RZ, R57 ;  /* 0x000000ffff367224 */ /* 0x000fc600078e0039 */
[----:B------:R-:W2:Y:S04]  /*32ff0*/  @P1 LDG.E.U16 R0, desc[UR6][R52.64] ;  /* 0x0000000634001981 */ /* 0x000ea8000c1e1500 */
[----:B------:R-:W2:Y:S04]  /*33000*/  @P1 LDG.E.U16 R50, desc[UR6][R54.64] ;  /* 0x0000000636321981 */ /* 0x000ea8000c1e1500 */
[----:B------:R-:W-:Y:S04]  /*33010*/  STL.64 [R1+0xb38], R2 ;  /* 0x000b380201007387 */ /* 0x000fe80000100a00 */
[----:B------:R0:W-:Y:S04]  /*33020*/  STL.64 [R1+0xb40], R52 ;  /* 0x000b403401007387 */ /* 0x0001e80000100a00 */
[----:B------:R-:W-:Y:S04]  /*33030*/  STL.64 [R1+0xb48], R54 ;  /* 0x000b483601007387 */ /* 0x000fe80000100a00 */
        /* <DEDUP_REMOVED lines=8> */
[----:B------:R-:W2:Y:S04]  /*330c0*/  LDL R60, [R1+0x1480] ;  /* 0x00148000013c7983 */ /* 0x000ea80000100800 */
[----:B------:R-:W2:Y:S04]  /*330d0*/  LDL R61, [R1+0x147c] ;  /* 0x00147c00013d7983 */ /* 0x000ea80000100800 */
[----:B0-----:R-:W2:Y:S04]  /*330e0*/  LDL R52, [R1+0x1478] ;  /* 0x0014780001347983 */ /* 0x001ea80000100800 */
[----:B---3--:R0:W3:Y:S04]  /*330f0*/  @P3 LDG.E.U16 R91, desc[UR6][R2.64] ;  /* 0x00000006025b3981 */ /* 0x0080e8000c1e1500 */
[----:B----4-:R-:W4:Y:S04]  /*33100*/  @P3 LDG.E.U16 R87, desc[UR6][R74.64] ;  /* 0x000000064a573981 */ /* 0x010f28000c1e1500 */
[----:B--2---:R1:W-:Y:S04]  /*33110*/  @P1 STL [R1+0x1858], R50 ;  /* 0x0018583201001387 */ /* 0x0043e80000100800 */
[----:B------:R-:W2:Y:S04]  /*33120*/  LDL R53, [R1+0x1470] ;  /* 0x0014700001357983 */ /* 0x000ea80000100800 */
[----:B-1----:R-:W2:Y:S04]  /*33130*/  LDL R50, [R1+0x1474] ;  /* 0x0014740001327983 */ /* 0x002ea80000100800 */
[----:B------:R-:W2:Y:S04]  /*33140*/  LDL.LU R58, [R1+0x173c] ;  /* 0x00173c00013a7983 */ /* 0x000ea80000300800 */
[----:B------:R-:W2:Y:S04]  /*33150*/  LDL.LU R59, [R1+0x175c] ;  /* 0x00175c00013b7983 */ /* 0x000ea80000300800 */
[----:B------:R-:W2:Y:S04]  /*33160*/  LDL.LU R54, [R1+0x1740] ;  /* 0x0017400001367983 */ /* 0x000ea80000300800 */
[----:B------:R-:W2:Y:S04]  /*33170*/  LDL.LU R55, [R1+0x1760] ;  /* 0x0017600001377983 */ /* 0x000ea80000300800 */
[----:B------:R-:W2:Y:S04]  /*33180*/  LDL.LU R56, [R1+0x1744] ;  /* 0x0017440001387983 */ /* 0x000ea80000300800 */
[----:B------:R-:W2:Y:S04]  /*33190*/  LDL.LU R57, [R1+0x1764] ;  /* 0x0017640001397983 */ /* 0x000ea80000300800 */
[----:B------:R1:W-:Y:S04]  /*331a0*/  @P1 STL [R1+0x1854], R0 ;  /* 0x0018540001001387 */ /* 0x0003e80000100800 */
[----:B-1----:R-:W2:Y:S04]  /*331b0*/  LDL R0, [R1+0x1848] ;  /* 0x0018480001007983 */ /* 0x002ea80000100800 */
[----:B------:R-:W2:Y:S01]  /*331c0*/  LDL.LU.64 R74, [R1+0x2a50] ;  /* 0x002a5000014a7983 */ /* 0x000ea20000300a00 */
[----:B------:R-:W-:-:S02]  /*331d0*/  ISETP.GT.AND P6, PT, R86, 0x58, PT ;  /* 0x000000585600780c */ /* 0x000fc40003fc4270 */
[C---:B------:R-:W-:Y:S02]  /*331e0*/  ISETP.GT.AND P1, PT, R86.reuse, 0x5a, PT ;  /* 0x0000005a5600780c */ /* 0x040fe40003f24270 */
[-C--:B------:R-:W-:Y:S02]  /*331f0*/  LOP3.LUT R5, R5, R4.reuse, RZ, 0x3c, !PT ;  /* 0x0000000405057212 */ /* 0x080fe400078e3cff */
[C---:B------:R-:W-:Y:S02]  /*33200*/  ISETP.GT.AND P4, PT, R86.reuse, 0x59, PT ;  /* 0x000000595600780c */ /* 0x040fe40003f84270 */
[C---:B------:R-:W-:Y:S01]  /*33210*/  LOP3.LUT R4, R5.reuse, R4, RZ, 0x3c, !PT ;  /* 0x0000000405047212 */ /* 0x040fe200078e3cff */
[----:B0-----:R-:W-:Y:S02]  /*33220*/  IMAD.MOV.U32 R2, RZ, RZ, R65 ;  /* 0x000000ffff027224 */ /* 0x001fe400078e0041 */
[----:B------:R-:W-:Y:S02]  /*33230*/  IMAD.MOV.U32 R3, RZ, RZ, R64 ;  /* 0x000000ffff037224 */ /* 0x000fe400078e0040 */
[----:B------:R-:W-:Y:S01]  /*33240*/  IMAD.MOV.U32 R64, RZ, RZ, R89 ;  /* 0x000000ffff407224 */ /* 0x000fe200078e0059 */
[----:B------:R-:W-:Y:S01]  /*33250*/  LOP3.LUT R5, R5, R4, RZ, 0x3c, !PT ;  /* 0x0000000405057212 */ /* 0x000fe200078e3cff */
[----:B------:R-:W-:Y:S01]  /*33260*/  IMAD.MOV.U32 R65, RZ, RZ, R88 ;  /* 0x000000ffff417224 */ /* 0x000fe200078e0058 */
[----:B------:R-:W2:Y:S04]  /*33270*/  @P6 LDG.E.U16 R12, desc[UR6][R46.64] ;  /* 0x000000062e0c6981 */ /* 0x000ea8000c1e1500 */
[----:B------:R-:W2:Y:S01]  /*33280*/  @P6 LDG.E.U16 R13, desc[UR6][R32.64] ;  /* 0x00000006200d6981 */ /* 0x000ea2000c1e1500 */
[----:B------:R-:W-:-:S03]  /*33290*/  ISETP.GT.AND P6, PT, R86, 0x5c, PT ;  /* 0x0000005c5600780c */ /* 0x000fc60003fc4270 */
[----:B------:R-:W2:Y:S04]  /*332a0*/  @P1 LDG.E.U16 R63, desc[UR6][R4.64] ;  /* 0x00000006043f1981 */ /* 0x000ea8000c1e1500 */
[----:B------:R-:W2:Y:S04]  /*332b0*/  @P1 LDG.E.U16 R62, desc[UR6][R64.64] ;  /* 0x00000006403e1981 */ /* 0x000ea8000c1e1500 */
[----:B------:R-:W2:Y:S04]  /*332c0*/  @P4 LDG.E.U16 R73, desc[UR6][R30.64] ;  /* 0x000000061e494981 */ /* 0x000ea8000c1e1500 */
[----:B------:R-:W2:Y:S04]  /*332d0*/  @P6 LDG.E.U16 R52, desc[UR6][R22.64] ;  /* 0x0000000616346981 */ /* 0x000ea8000c1e1500 */
[----:B------:R-:W2:Y:S04]  /*332e0*/  @P6 LDG.E.U16 R61, desc[UR6][R84.64] ;  /* 0x00000006543d6981 */ /* 0x000ea8000c1e1500 */
[----:B----4-:R0:W-:Y:S04]  /*332f0*/  @P3 STL [R1+0x184c], R87 ;  /* 0x00184c5701003387 */ /* 0x0101e80000100800 */
[----:B---3--:R-:W-:Y:S01]  /*33300*/  @P3 STL [R1+0x1850], R91 ;  /* 0x0018505b01003387 */ /* 0x008fe20000100800 */
[----:B------:R-:W-:-:S03]  /*33310*/  ISETP.GT.AND P3, PT, R86, 0x5b, PT ;  /* 0x0000005b5600780c */ /* 0x000fc60003f64270 */
[----:B------:R-:W3:Y:S04]  /*33320*/  LDL.LU.64 R46, [R1+0x2a48] ;  /* 0x002a4800012e7983 */ /* 0x000ee80000300a00 */
[----:B------:R-:W4:Y:S04]  /*33330*/  LDL.LU.64 R32, [R1+0x2a40] ;  /* 0x002a400001207983 */ /* 0x000f280000300a00 */
[----:B------:R-:W3:Y:S04]  /*33340*/  LDL.LU.64 R30, [R1+0x2a38] ;  /* 0x002a3800011e7983 */ /* 0x000ee80000300a00 */
[----:B0-----:R-:W3:Y:S04]  /*33350*/  LDL R87, [R1+0x1844] ;  /* 0x0018440001577983 */ /* 0x001ee80000100800 */
[----:B------:R-:W3:Y:S04]  /*33360*/  @P3 LDG.E.U16 R60, desc[UR6][R18.64] ;  /* 0x00000006123c3981 */ /* 0x000ee8000c1e1500 */
[----:B------:R-:W4:Y:S04]  /*33370*/  @P3 LDG.E.U16 R51, desc[UR6][R2.64] ;  /* 0x0000000602333981 */ /* 0x000f28000c1e1500 */
[----:B--2---:R-:W2:Y:S01]  /*33380*/  @P4 LDG.E.U16 R74, desc[UR6][R80.64] ;  /* 0x00000006504a4981 */ /* 0x004ea2000c1e1500 */
[----:B------:R-:W-:-:S03]  /*33390*/  ISETP.GT.AND P4, PT, R86, 0x5d, PT ;  /* 0x0000005d5600780c */ /* 0x000fc60003f84270 */
[----:B------:R-:W2:Y:S10]  /*333a0*/  LDL.LU.64 R80, [R1+0x2a30] ;  /* 0x002a300001507983 */ /* 0x000eb40000300a00 */
[----:B------:R-:W2:Y:S04]  /*333b0*/  @P4 LDG.E.U16 R50, desc[UR6][R76.64] ;  /* 0x000000064c324981 */ /* 0x000ea8000c1e1500 */
[----:B------:R-:W2:Y:S04]  /*333c0*/  @P4 LDG.E.U16 R53, desc[UR6][R14.64] ;  /* 0x000000060e354981 */ /* 0x000ea8000c1e1500 */
[----:B------:R-:W-:Y:S04]  /*333d0*/  STL.64 [R1+0xb08], R64 ;  /* 0x000b084001007387 */ /* 0x000fe80000100a00 */
[----:B------:R-:W-:Y:S04]  /*333e0*/  STL.64 [R1+0xaf8], R2 ;  /* 0x000af80201007387 */ /* 0x000fe80000100a00 */
[----:B------:R0:W-:Y:S04]  /*333f0*/  STL.64 [R1+0xb00], R4 ;  /* 0x000b000401007387 */ /* 0x0001e80000100a00 */
[----:B------:R-:W-:Y:S04]  /*33400*/  @P1 STL [R1+0x1488], R63 ;  /* 0x0014883f01001387 */ /* 0x000fe80000100800 */
[----:B------:R-:W-:Y:S01]  /*33410*/  @P1 STL [R1+0x148c], R62 ;  /* 0x00148c3e01001387 */ /* 0x000fe20000100800 */
[----:B------:R-:W-:-:S03]  /*33420*/  ISETP.GT.AND P1, PT, R86, 0x5e, PT ;  /* 0x0000005e5600780c */ /* 0x000fc60003f24270 */
[----:B------:R-:W2:Y:S01]  /*33430*/  LDL.LU.64 R18, [R1+0x2a28] ;  /* 0x002a280001127983 */ /* 0x000ea20000300a00 */
[----:B0-----:R-:W-:Y:S02]  /*33440*/  IMAD.MOV.U32 R4, RZ, RZ, R57 ;  /* 0x000000ffff047224 */ /* 0x001fe400078e0039 */
[----:B------:R-:W-:-:S07]  /*33450*/  IMAD.MOV.U32 R5, RZ, RZ, R56 ;  /* 0x000000ffff057224 */ /* 0x000fce00078e0038 */
[----:B------:R-:W2:Y:S04]  /*33460*/  @P1 LDG.E.U16 R0, desc[UR6][R4.64] ;  /* 0x0000000604001981 */ /* 0x000ea8000c1e1500 */
[----:B---3--:R-:W-:Y:S04]  /*33470*/  @P3 STL [R1+0x1480], R60 ;  /* 0x0014803c01003387 */ /* 0x008fe80000100800 */
[----:B----4-:R-:W-:Y:S04]  /*33480*/  @P3 STL [R1+0x1484], R51 ;  /* 0x0014843301003387 */ /* 0x010fe80000100800 */
[----:B------:R-:W3:Y:S04]  /*33490*/  LDL.LU.64 R84, [R1+0x2a20] ;  /* 0x002a200001547983 */ /* 0x000ee80000300a00 */
[----:B------:R-:W4:Y:S04]  /*334a0*/  LDL.LU.64 R22, [R1+0x2a18] ;  /* 0x002a180001167983 */ /* 0x000f280000300a00 */
[----:B------:R0:W-:Y:S04]  /*334b0*/  @P6 STL [R1+0x1478], R52 ;  /* 0x0014783401006387 */ /* 0x0001e80000100800 */
[----:B------:R-:W-:Y:S04]  /*334c0*/  @P6 STL [R1+0x147c], R61 ;  /* 0x00147c3d01006387 */ /* 0x000fe80000100800 */
[----:B------:R-:W3:Y:S04]  /*334d0*/  LDL.LU.64 R76, [R1+0x2a10] ;  /* 0x002a1000014c7983 */ /* 0x000ee80000300a00 */
[----:B------:R-:W3:Y:S01]  /*334e0*/  LDL R90, [R1+0x1840] ;  /* 0x00184000015a7983 */ /* 0x000ee20000100800 */
[----:B0-----:R-:W-:-:S03]  /*334f0*/  IMAD.MOV.U32 R52, RZ, RZ, R55 ;  /* 0x000000ffff347224 */ /* 0x001fc600078e0037 */
[----:B--2---:R0:W-:Y:S04]  /*33500*/  @P4 STL [R1+0x1474], R50 ;  /* 0x0014743201004387 */ /* 0x0041e80000100800 */
[----:B0-----:R-:W2:Y:S04]  /*33510*/  LDL R50, [R1+0x183c] ;  /* 0x00183c0001327983 */ /* 0x001ea80000100800 */
[----:B------:R-:W4:Y:S04]  /*33520*/  LDL.LU.64 R14, [R1+0x2a08] ;  /* 0x002a0800010e7983 */ /* 0x000f280000300a00 */
[----:B------:R0:W-:Y:S02]  /*33530*/  @P4 STL [R1+0x1470], R53 ;  /* 0x0014703501004387 */ /* 0x0001e40000100800 */
[----:B0-----:R-:W-:-:S05]  /*33540*/  IMAD.MOV.U32 R53, RZ, RZ, R54 ;  /* 0x000000ffff357224 */ /* 0x001fca00078e0036 */
[----:B------:R-:W4:Y:S01]  /*33550*/  @P1 LDG.E.U16 R87, desc[UR6][R52.64] ;  /* 0x0000000634571981 */ /* 0x000f22000c1e1500 */
[C---:B------:R-:W-:Y:S01]  /*33560*/  ISETP.GT.AND P3, PT, R86.reuse, 0x5f, PT ;  /* 0x0000005f5600780c */ /* 0x040fe20003f64270 */
[----:B------:R-:W-:Y:S02]  /*33570*/  IMAD.MOV.U32 R2, RZ, RZ, R59 ;  /* 0x000000ffff027224 */ /* 0x000fe400078e003b */
[----:B------:R-:W-:Y:S01]  /*33580*/  IMAD.MOV.U32 R3, RZ, RZ, R58 ;  /* 0x000000ffff037224 */ /* 0x000fe200078e003a */
[----:B------:R0:W-:Y:S04]  /*33590*/  STL.64 [R1+0xac8], R4 ;  /* 0x000ac80401007387 */ /* 0x0001e80000100a00 */
[----:B------:R-:W-:Y:S04]  /*335a0*/  STL.64 [R1+0xab8], R2 ;  /* 0x000ab80201007387 */ /* 0x000fe80000100a00 */
[----:B------:R-:W-:Y:S04]  /*335b0*/  STL.64 [R1+0xac0], R52 ;  /* 0x000ac03401007387 */ /* 0x000fe80000100a00 */
[----:B------:R-:W4:Y:S04]  /*335c0*/  LDL.LU R91, [R1+0x1768] ;  /* 0x00176800015b7983 */ /* 0x000f280000300800 */
[----:B0-----:R-:W4:Y:S04]  /*335d0*/  LDL.LU R4, [R1+0x18d8] ;  /* 0x0018d80001047983 */ /* 0x001f280000300800 */
[----:B------:R-:W4:Y:S04]  /*335e0*/  LDL.LU R5, [R1+0x18bc] ;  /* 0x0018bc0001057983 */ /* 0x000f280000300800 */
[----:B------:R0:W-:Y:S04]  /*335f0*/  @P1 STL [R1+0x1848], R0 ;  /* 0x0018480001001387 */ /* 0x0001e80000100800 */
[----:B0-----:R-:W4:Y:S04]  /*33600*/  LDL.LU R0, [R1+0x18dc] ;  /* 0x0018dc0001007983 */ /* 0x001f280000300800 */
[----:B------:R-:W4:Y:S04]  /*33610*/  LDL.LU R64, [R1+0x18c0] ;  /* 0x0018c00001407983 */ /* 0x000f280000300800 */
[----:B------:R-:W4:Y:S04]  /*33620*/  LDL.LU R65, [R1+0x18e0] ;  /* 0x0018e00001417983 */ /* 0x000f280000300800 */
[----:B------:R-:W4:Y:S04]  /*33630*/  LDL R89, [R1+0x1458] ;  /* 0x0014580001597983 */ /* 0x000f280000100800 */
[----:B------:R-:W4:Y:S04]  /*33640*/  LDL R88, [R1+0x145c] ;  /* 0x00145c0001587983 */ /* 0x000f280000100800 */
[----:B------:R-:W4:Y:S04]  /*33650*/  LDL R63, [R1+0x1450] ;  /* 0x00145000013f7983 */ /* 0x000f280000100800 */
[----:B------:R-:W4:Y:S04]  /*33660*/  LDL R62, [R1+0x1454] ;  /* 0x00145400013e7983 */ /* 0x000f280000100800 */
[----:B------:R-:W4:Y:S04]  /*33670*/  LDL R52, [R1+0x1448] ;  /* 0x0014480001347983 */ /* 0x000f280000100800 */
[----:B------:R-:W4:Y:S04]  /*33680*/  LDL R51, [R1+0x144c] ;  /* 0x00144c0001337983 */ /* 0x000f280000100800 */
[----:B------:R-:W4:Y:S04]  /*33690*/  LDL.64 R60, [R1+0xa58] ;  /* 0x000a5800013c7983 */ /* 0x000f280000100a00 */
[----:B---3--:R0:W3:Y:S04]  /*336a0*/  @P3 LDG.E.U16 R90, desc[UR6][R2.64] ;  /* 0x00000006025a3981 */ /* 0x0080e8000c1e1500 */
[----:B--2---:R-:W2:Y:S04]  /*336b0*/  @P3 LDG.E.U16 R50, desc[UR6][R34.64] ;  /* 0x0000000622323981 */ /* 0x004ea8000c1e1500 */
[----:B----4-:R1:W-:Y:S04]  /*336c0*/  @P1 STL [R1+0x1844], R87 ;  /* 0x0018445701001387 */ /* 0x0103e80000100800 */
[----:B------:R-:W4:Y:S04]  /*336d0*/  LDL R53, [R1+0x1440] ;  /* 0x0014400001357983 */ /* 0x000f280000100800 */
[----:B-1----:R-:W4:Y:S01]  /*336e0*/  LDL R87, [R1+0x1444] ;  /* 0x0014440001577983 */ /* 0x002f220000100800 */
[----:B------:R-:W-:-:S03]  /*336f0*/  ISETP.GT.AND P6, PT, R86, 0x60, PT ;  /* 0x000000605600780c */ /* 0x000fc60003fc4270 */
[----:B------:R-:W4:Y:S04]  /*33700*/  LDL.LU R58, [R1+0x18e4] ;  /* 0x0018e400013a7983 */ /* 0x000f280000300800 */
[----:B------:R-:W4:Y:S01]  /*33710*/  LDL.LU R59, [R1+0x1904] ;  /* 0x00190400013b7983 */ /* 0x000f220000300800 */
[----:B------:R-:W-:-:S03]  /*33720*/  ISETP.GT.AND P4, PT, R86, 0x61, PT ;  /* 0x000000615600780c */ /* 0x000fc60003f84270 */
[----:B------:R-:W4:Y:S04]  /*33730*/  LDL.LU R54, [R1+0x18e8] ;  /* 0x0018e80001367983 */ /* 0x000f280000300800 */
[----:B------:R-:W4:Y:S04]  /*33740*/  LDL.LU R55, [R1+0x1908] ;  /* 0x0019080001377983 */ /* 0x000f280000300800 */
[----:B------:R-:W4:Y:S04]  /*33750*/  LDL.LU R56, [R1+0x18ec] ;  /* 0x0018ec0001387983 */ /* 0x000f280000300800 */
[----:B------:R-:W4:Y:S01]  /*33760*/  LDL.LU R57, [R1+0x190c] ;  /* 0x00190c0001397983 */ /* 0x000f220000300800 */
[----:B------:R-:W-:-:S03]  /*33770*/  ISETP.GT.AND P1, PT, R86, 0x62, PT ;  /* 0x000000625600780c */ /* 0x000fc60003f24270 */
[----:B------:R-:W4:Y:S01]  /*33780*/  LDL.LU.64 R34, [R1+0x2a00] ;  /* 0x002a000001227983 */ /* 0x000f220000300a00 */
[----:B0-----:R-:W-:-:S03]  /*33790*/  IMAD.MOV.U32 R2, RZ, RZ, R4 ;  /* 0x000000ffff027224 */ /* 0x001fc600078e0004 */
[----:B------:R-:W4:Y:S04]  /*337a0*/  @P6 LDG.E.U16 R14, desc[UR6][R28.64] ;  /* 0x000000061c0e6981 */ /* 0x000f28000c1e1500 */
[----:B------:R-:W4:Y:S01]  /*337b0*/  @P6 LDG.E.U16 R15, desc[UR6][R40.64] ;  /* 0x00000006280f6981 */ /* 0x000f22000c1e1500 */
[-C--:B------:R-:W-:Y:S02]  /*337c0*/  LOP3.LUT R65, R65, R64.reuse, RZ, 0x3c, !PT ;  /* 0x0000004041417212 */ /* 0x080fe400078e3cff */
[C---:B------:R-:W-:Y:S01]  /*337d0*/  ISETP.GT.AND P6, PT, R86.reuse, 0x64, PT ;  /* 0x000000645600780c */ /* 0x040fe20003fc4270 */
[----:B------:R-:W4:Y:S04]  /*337e0*/  @P4 LDG.E.U16 R75, desc[UR6][R36.64] ;  /* 0x00000006244b4981 */ /* 0x000f28000c1e1500 */
[----:B------:R-:W4:Y:S01]  /*337f0*/  @P4 LDG.E.U16 R76, desc[UR6][R26.64] ;  /* 0x000000061a4c4981 */ /* 0x000f22000c1e1500 */
[----:B------:R-:W-:Y:S01]  /*33800*/  LOP3.LUT R64, R65, R64, RZ, 0x3c, !PT ;  /* 0x0000004041407212 */ /* 0x000fe200078e3cff */
[----:B------:R-:W-:Y:S01]  /*33810*/  IMAD.MOV.U32 R4, RZ, RZ, R0 ;  /* 0x000000ffff047224 */ /* 0x000fe200078e0000 */
[----:B------:R-:W-:-:S02]  /*33820*/  ISETP.GT.AND P4, PT, R86, 0x65, PT ;  /* 0x000000655600780c */ /* 0x000fc40003f84270 */
[----:B------:R-:W-:Y:S01]  /*33830*/  LOP3.LUT R65, R65, R64, RZ, 0x3c, !PT ;  /* 0x0000004041417212 */ /* 0x000fe200078e3cff */
[----:B------:R-:W-:Y:S01]  /*33840*/  IMAD.MOV.U32 R3, RZ, RZ, R91 ;  /* 0x000000ffff037224 */ /* 0x000fe200078e005b */
[----:B------:R-:W4:Y:S04]  /*33850*/  @P1 LDG.E.U16 R89, desc[UR6][R4.64] ;  /* 0x0000000604591981 */ /* 0x000f28000c1e1500 */
[----:B------:R-:W4:Y:S04]  /*33860*/  @P1 LDG.E.U16 R88, desc[UR6][R64.64] ;  /* 0x0000000640581981 */ /* 0x000f28000c1e1500 */
[----:B------:R-:W4:Y:S04]  /*33870*/  @P6 LDG.E.U16 R52, desc[UR6][R44.64] ;  /* 0x000000062c346981 */ /* 0x000f28000c1e1500 */
[----:B------:R-:W4:Y:S04]  /*33880*/  @P6 LDG.E.U16 R51, desc[UR6][R20.64] ;  /* 0x0000000614336981 */ /* 0x000f28000c1e1500 */
[----:B--2---:R0:W-:Y:S04]  /*33890*/  @P3 STL [R1+0x183c], R50 ;  /* 0x00183c3201003387 */ /* 0x0041e80000100800 */
[----:B---3--:R-:W-:Y:S01]  /*338a0*/  @P3 STL [R1+0x1840], R90 ;  /* 0x0018405a01003387 */ /* 0x008fe20000100800 */
[----:B------:R-:W-:-:S03]  /*338b0*/  ISETP.GT.AND P3, PT, R86, 0x63, PT ;  /* 0x000000635600780c */ /* 0x000fc60003f64270 */
[----:B------:R-:W2:Y:S04]  /*338c0*/  LDL.LU.64 R28, [R1+0x29f8] ;  /* 0x0029f800011c7983 */ /* 0x000ea80000300a00 */
[----:B------:R-:W3:Y:S04]  /*338d0*/  LDL.LU.64 R40, [R1+0x29f0] ;  /* 0x0029f00001287983 */ /* 0x000ee80000300a00 */
[----:B------:R-:W2:Y:S04]  /*338e0*/  LDL.LU.64 R36, [R1+0x29e8] ;  /* 0x0029e80001247983 */ /* 0x000ea80000300a00 */
[----:B------:R-:W2:Y:S04]  /*338f0*/  LDL.LU.64 R26, [R1+0x29e0] ;  /* 0x0029e000011a7983 */ /* 0x000ea80000300a00 */
[----:B------:R-:W2:Y:S04]  /*33900*/  LDL R0, [R1+0x1834] ;  /* 0x0018340001007983 */ /* 0x000ea80000100800 */
[----:B0-----:R-:W2:Y:S04]  /*33910*/  LDL R50, [R1+0x1838] ;  /* 0x0018380001327983 */ /* 0x001ea80000100800 */
[----:B------:R-:W2:Y:S04]  /*33920*/  @P3 LDG.E.U16 R63, desc[UR6][R82.64] ;  /* 0x00000006523f3981 */ /* 0x000ea8000c1e1500 */
[----:B------:R-:W3:Y:S04]  /*33930*/  @P3 LDG.E.U16 R62, desc[UR6][R2.64] ;  /* 0x00000006023e3981 */ /* 0x000ee8000c1e1500 */
[----:B----4-:R-:W4:Y:S04]  /*33940*/  @P4 LDG.E.U16 R53, desc[UR6][R16.64] ;  /* 0x0000000610354981 */ /* 0x010f28000c1e1500 */
[----:B------:R-:W4:Y:S04]  /*33950*/  @P4 LDG.E.U16 R87, desc[UR6][R60.64] ;  /* 0x000000063c574981 */ /* 0x000f28000c1e1500 */
[----:B------:R-:W-:Y:S04]  /*33960*/  STL.64 [R1+0xa78], R2 ;  /* 0x000a780201007387 */ /* 0x000fe80000100a00 */
[----:B------:R-:W-:Y:S04]  /*33970*/  STL.64 [R1+0xa80], R4 ;  /* 0x000a800401007387 */ /* 0x000fe80000100a00 */
[----:B------:R-:W-:Y:S04]  /*33980*/  STL.64 [R1+0xa88], R64 ;  /* 0x000a884001007387 */ /* 0x000fe80000100a00 */
[----:B------:R-:W-:Y:S04]  /*33990*/  @P1 STL [R1+0x1458], R89 ;  /* 0x0014585901001387 */ /* 0x000fe80000100800 */
[----:B------:R-:W-:Y:S04]  /*339a0*/  @P1 STL [R1+0x145c], R88 ;  /* 0x00145c5801001387 */ /* 0x000fe80000100800 */
[----:B------:R-:W4:Y:S01]  /*339b0*/  LDL.LU.64 R82, [R1+0x29d8] ;  /* 0x0029d80001527983 */ /* 0x000f220000300a00 */
[----:B------:R-:W-:-:S03]  /*339c0*/  ISETP.GT.AND P1, PT, R86, 0x66, PT ;  /* 0x000000665600780c */ /* 0x000fc60003f24270 */
[----:B--2---:R-:W-:Y:S04]  /*339d0*/  @P3 STL [R1+0x1450], R63 ;  /* 0x0014503f01003387 */ /* 0x004fe80000100800 */
[----:B---3--:R-:W-:Y:S04]  /*339e0*/  @P3 STL [R1+0x1454], R62 ;  /* 0x0014543e01003387 */ /* 0x008fe80000100800 */
[----:B------:R-:W2:Y:S04]  /*339f0*/  LDL.LU.64 R20, [R1+0x29d0] ;  /* 0x0029d00001147983 */ /* 0x000ea80000300a00 */
[----:B------:R-:W3:Y:S04]  /*33a00*/  LDL.LU.64 R44, [R1+0x29c8] ;  /* 0x0029c800012c7983 */ /* 0x000ee80000300a00 */
[----:B------:R0:W-:Y:S04]  /*33a10*/  @P6 STL [R1+0x1448], R52 ;  /* 0x0014483401006387 */ /* 0x0001e80000100800 */
[----:B------:R-:W-:Y:S04]  /*33a20*/  @P6 STL [R1+0x144c], R51 ;  /* 0x00144c3301006387 */ /* 0x000fe80000100800 */
[----:B------:R-:W2:Y:S04]  /*33a30*/  LDL R91, [R1+0x1830] ;  /* 0x00183000015b7983 */ /* 0x000ea80000100800 */
[----:B----4-:R1:W-:Y:S01]  /*33a40*/  @P4 STL [R1+0x1444], R87 ;  /* 0x0014445701004387 */ /* 0x0103e20000100800 */
[----:B0-----:R-:W-:-:S02]  /*33a50*/  IMAD.MOV.U32 R52, RZ, RZ, R55 ;  /* 0x000000ffff347224 */ /* 0x001fc400078e0037 */
[----:B------:R-:W-:Y:S01]  /*33a60*/  IMAD.MOV.U32 R55, RZ, RZ, R56 ;  /* 0x000000ffff377224 */ /* 0x000fe200078e0038 */
[----:B-1----:R-:W4:Y:S04]  /*33a70*/  LDL R87, [R1+0x182c] ;  /* 0x00182c0001577983 */ /* 0x002f280000100800 */
[----:B------:R-:W3:Y:S04]  /*33a80*/  LDL.LU.64 R16, [R1+0x29c0] ;  /* 0x0029c00001107983 */ /* 0x000ee80000300a00 */
[----:B------:R0:W-:Y:S01]  /*33a90*/  @P4 STL [R1+0x1440], R53 ;  /* 0x0014403501004387 */ /* 0x0001e20000100800 */
[----:B------:R-:W-:-:S02]  /*33aa0*/  IMAD.MOV.U32 R2, RZ, RZ, R59 ;  /* 0x000000ffff027224 */ /* 0x000fc400078e003b */
[----:B------:R-:W-:Y:S01]  /*33ab0*/  IMAD.MOV.U32 R3, RZ, RZ, R58 ;  /* 0x000000ffff037224 */ /* 0x000fe200078e003a */
[----:B------:R-:W-:Y:S01]  /*33ac0*/  ISETP.GT.AND P3, PT, R86, 0x67, PT ;  /* 0x000000675600780c */ /* 0x000fe20003f64270 */
[----:B------:R-:W3:Y:S01]  /*33ad0*/  LDL.LU R64, [R1+0x1910] ;  /* 0x0019100001407983 */ /* 0x000ee20000300800 */
[----:B0-----:R-:W-:Y:S02]  /*33ae0*/  IMAD.MOV.U32 R53, RZ, RZ, R54 ;  /* 0x000000ffff357224 */ /* 0x001fe400078e0036 */
[----:B------:R-:W-:-:S03]  /*33af0*/  IMAD.MOV.U32 R54, RZ, RZ, R57 ;  /* 0x000000ffff367224 */ /* 0x000fc600078e0039 */
[----:B------:R-:W3:Y:S04]  /*33b00*/  @P1 LDG.E.U16 R0, desc[UR6][R52.64] ;  /* 0x0000000634001981 */ /* 0x000ee8000c1e1500 */
[----:B------:R-:W3:Y:S04]  /*33b10*/  @P1 LDG.E.U16 R50, desc[UR6][R54.64] ;  /* 0x0000000636321981 */ /* 0x000ee8000c1e1500 */
[----:B------:R-:W-:Y:S04]  /*33b20*/  STL.64 [R1+0xa38], R2 ;  /* 0x000a380201007387 */ /* 0x000fe80000100a00 */
[----:B------:R0:W-:Y:S04]  /*33b30*/  STL.64 [R1+0xa40], R52 ;  /* 0x000a403401007387 */ /* 0x0001e80000100a00 */
[----:B------:R-:W-:Y:S04]  /*33b40*/  STL.64 [R1+0xa48], R54 ;  /* 0x000a483601007387 */ /* 0x000fe80000100a00 */
[----:B------:R-:W3:Y:S04]  /*33b50*/  LDL.LU R65, [R1+0x1930] ;  /* 0x0019300001417983 */ /* 0x000ee80000300800 */
[----:B------:R-:W3:Y:S04]  /*33b60*/  LDL.LU R4, [R1+0x1914] ;  /* 0x0019140001047983 */ /* 0x000ee80000300800 */
[----:B------:R-:W3:Y:S04]  /*33b70*/  LDL.LU R5, [R1+0x1934] ;  /* 0x0019340001057983 */ /* 0x000ee80000300800 */
[----:B------:R-:W3:Y:S04]  /*33b80*/  LDL.LU R88, [R1+0x1918] ;  /* 0x0019180001587983 */ /* 0x000ee80000300800 */
[----:B------:R-:W3:Y:S04]  /*33b90*/  LDL.LU R89, [R1+0x1938] ;  /* 0x0019380001597983 */ /* 0x000ee80000300800 */
[----:B------:R-:W3:Y:S04]  /*33ba0*/  LDL R62, [R1+0x142c] ;  /* 0x00142c00013e7983 */ /* 0x000ee80000100800 */
[----:B------:R-:W3:Y:S04]  /*33bb0*/  LDL R63, [R1+0x1428] ;  /* 0x00142800013f7983 */ /* 0x000ee80000100800 */
[----:B------:R-:W3:Y:S04]  /*33bc0*/  LDL R51, [R1+0x1424] ;  /* 0x0014240001337983 */ /* 0x000ee80000100800 */
[----:B------:R-:W3:Y:S04]  /*33bd0*/  LDL R60, [R1+0x1420] ;  /* 0x00142000013c7983 */ /* 0x000ee80000100800 */
[----:B------:R-:W3:Y:S04]  /*33be0*/  LDL R61, [R1+0x141c] ;  /* 0x00141c00013d7983 */ /* 0x000ee80000100800 */
[----:B0-----:R-:W3:Y:S04]  /*33bf0*/  LDL R52, [R1+0x1418] ;  /* 0x0014180001347983 */ /* 0x001ee80000100800 */
[----:B--2---:R0:W2:Y:S04]  /*33c00*/  @P3 LDG.E.U16 R91, desc[UR6][R2.64] ;  /* 0x00000006025b3981 */ /* 0x0040a8000c1e1500 */
[----:B----4-:R-:W4:Y:S04]  /*33c10*/  @P3 LDG.E.U16 R87, desc[UR6][R78.64] ;  /* 0x000000064e573981 */ /* 0x010f28000c1e1500 */
[----:B---3--:R1:W-:Y:S04]  /*33c20*/  @P1 STL [R1+0x1838], R50 ;  /* 0x0018383201001387 */ /* 0x0083e80000100800 */
[----:B------:R-:W3:Y:S04]  /*33c30*/  LDL R53, [R1+0x1410] ;  /* 0x0014100001357983 */ /* 0x000ee80000100800 */
[----:B-1----:R-:W3:Y:S04]  /*33c40*/  LDL R50, [R1+0x1414] ;  /* 0x0014140001327983 */ /* 0x002ee80000100800 */
[----:B------:R-:W3:Y:S04]  /*33c50*/  LDL.LU R58, [R1+0x193c] ;  /* 0x00193c00013a7983 */ /* 0x000ee80000300800 */
[----:B------:R-:W3:Y:S04]  /*33c60*/  LDL.LU R59, [R1+0x195c] ;  /* 0x00195c00013b7983 */ /* 0x000ee80000300800 */
[----:B------:R-:W3:Y:S04]  /*33c70*/  LDL.LU R54, [R1+0x1940] ;  /* 0x0019400001367983 */ /* 0x000ee80000300800 */
[----:B------:R-:W3:Y:S04]  /*33c80*/  LDL.LU R55, [R1+0x1960] ;  /* 0x0019600001377983 */ /* 0x000ee80000300800 */
[----:B------:R-:W3:Y:S04]  /*33c90*/  LDL.LU R56, [R1+0x1944] ;  /* 0x0019440001387983 */ /* 0x000ee80000300800 */
[----:B------:R-:W3:Y:S04]  /*33ca0*/  LDL.LU R57, [R1+0x1964] ;  /* 0x0019640001397983 */ /* 0x000ee80000300800 */
[----:B------:R1:W-:Y:S04]  /*33cb0*/  @P1 STL [R1+0x1834], R0 ;  /* 0x0018340001001387 */ /* 0x0003e80000100800 */
[----:B-1----:R-:W3:Y:S04]  /*33cc0*/  LDL R0, [R1+0x1828] ;  /* 0x0018280001007983 */ /* 0x002ee80000100800 */
[----:B------:R-:W3:Y:S01]  /*33cd0*/  LDL.LU.64 R78, [R1+0x29b8] ;  /* 0x0029b800014e7983 */ /* 0x000ee20000300a00 */
        /* <DEDUP_REMOVED lines=10> */
[----:B------:R-:W3:Y:S04]  /*33d80*/  @P6 LDG.E.U16 R16, desc[UR6][R42.64] ;  /* 0x000000062a106981 */ /* 0x000ee8000c1e1500 */
[----:B------:R-:W3:Y:S01]  /*33d90*/  @P6 LDG.E.U16 R17, desc[UR6][R38.64] ;  /* 0x0000000626116981 */ /* 0x000ee2000c1e1500 */
[----:B------:R-:W-:-:S03]  /*33da0*/  ISETP.GT.AND P6, PT, R86, 0x6c, PT ;  /* 0x0000006c5600780c */ /* 0x000fc60003fc4270 */
[----:B------:R-:W3:Y:S04]  /*33db0*/  @P1 LDG.E.U16 R63, desc[UR6][R4.64] ;  /* 0x00000006043f1981 */ /* 0x000ee8000c1e1500 */
[----:B------:R-:W3:Y:S04]  /*33dc0*/  @P1 LDG.E.U16 R62, desc[UR6][R64.64] ;  /* 0x00000006403e1981 */ /* 0x000ee8000c1e1500 */
[----:B------:R-:W3:Y:S04]  /*33dd0*/  @P4 LDG.E.U16 R77, desc[UR6][R24.64] ;  /* 0x00000006184d4981 */ /* 0x000ee8000c1e1500 */
[----:B------:R-:W3:Y:S04]  /*33de0*/  @P6 LDG.E.U16 R52, desc[UR6][R30.64] ;  /* 0x000000061e346981 */ /* 0x000ee8000c1e1500 */
[----:B------:R-:W3:Y:S04]  /*33df0*/  @P6 LDG.E.U16 R61, desc[UR6][R32.64] ;  /* 0x00000006203d6981 */ /* 0x000ee8000c1e1500 */
[----:B----4-:R0:W-:Y:S04]  /*33e00*/  @P3 STL [R1+0x182c], R87 ;  /* 0x00182c5701003387 */ /* 0x0101e80000100800 */
[----:B--2---:R-:W-:Y:S01]  /*33e10*/  @P3 STL [R1+0x1830], R91 ;  /* 0x0018305b01003387 */ /* 0x004fe20000100800 */
[----:B------:R-:W-:-:S03]  /*33e20*/  ISETP.GT.AND P3, PT, R86, 0x6b, PT ;  /* 0x0000006b5600780c */ /* 0x000fc60003f64270 */
[----:B------:R-:W2:Y:S04]  /*33e30*/  LDL.LU.64 R42, [R1+0x29b0] ;  /* 0x0029b000012a7983 */ /* 0x000ea80000300a00 */
[----:B------:R-:W4:Y:S04]  /*33e40*/  LDL.LU.64 R38, [R1+0x29a8] ;  /* 0x0029a80001267983 */ /* 0x000f280000300a00 */
[----:B------:R-:W2:Y:S04]  /*33e50*/  LDL.LU.64 R24, [R1+0x29a0] ;  /* 0x0029a00001187983 */ /* 0x000ea80000300a00 */
[----:B0-----:R-:W2:Y:S04]  /*33e60*/  LDL R87, [R1+0x1824] ;  /* 0x0018240001577983 */ /* 0x001ea80000100800 */
[----:B------:R-:W2:Y:S04]  /*33e70*/  @P3 LDG.E.U16 R60, desc[UR6][R46.64] ;  /* 0x000000062e3c3981 */ /* 0x000ea8000c1e1500 */
[----:B------:R-:W4:Y:S04]  /*33e80*/  @P3 LDG.E.U16 R51, desc[UR6][R2.64] ;  /* 0x0000000602333981 */ /* 0x000f28000c1e1500 */
[----:B---3--:R-:W3:Y:S01]  /*33e90*/  @P4 LDG.E.U16 R78, desc[UR6][R48.64] ;  /* 0x00000006304e4981 */ /* 0x008ee2000c1e1500 */
[----:B------:R-:W-:-:S03]  /*33ea0*/  ISETP.GT.AND P4, PT, R86, 0x6d, PT ;  /* 0x0000006d5600780c */ /* 0x000fc60003f84270 */
[----:B------:R-:W3:Y:S10]  /*33eb0*/  LDL.LU.64 R48, [R1+0x2998] ;  /* 0x0029980001307983 */ /* 0x000ef40000300a00 */
[----:B------:R-:W3:Y:S04]  /*33ec0*/  @P4 LDG.E.U16 R50, desc[UR6][R80.64] ;  /* 0x0000000650324981 */ /* 0x000ee8000c1e1500 */
[----:B------:R-:W-:Y:S04]  /*33ed0*/  STL.64 [R1+0xa08], R64 ;  /* 0x000a084001007387 */ /* 0x000fe80000100a00 */
[----:B------:R-:W-:Y:S04]  /*33ee0*/  STL.64 [R1+0x9f8], R2 ;  /* 0x0009f80201007387 */ /* 0x000fe80000100a00 */
[----:B------:R0:W-:Y:S04]  /*33ef0*/  STL.64 [R1+0xa00], R4 ;  /* 0x000a000401007387 */ /* 0x0001e80000100a00 */
[----:B------:R-:W-:Y:S04]  /*33f00*/  @P1 STL [R1+0x1428], R63 ;  /* 0x0014283f01001387 */ /* 0x000fe80000100800 */
[----:B------:R-:W-:Y:S01]  /*33f10*/  @P1 STL [R1+0x142c], R62 ;  /* 0x00142c3e01001387 */ /* 0x000fe20000100800 */
[----:B------:R-:W-:-:S03]  /*33f20*/  ISETP.GT.AND P1, PT, R86, 0x6e, PT ;  /* 0x0000006e5600780c */ /* 0x000fc60003f24270 */
[----:B------:R-:W3:Y:S04]  /*33f30*/  @P4 LDG.E.U16 R53, desc[UR6][R18.64] ;  /* 0x0000000612354981 */ /* 0x000ee8000c1e1500 */
[----:B------:R-:W3:Y:S01]  /*33f40*/  LDL.LU.64 R46, [R1+0x2990] ;  /* 0x00299000012e7983 */ /* 0x000ee20000300a00 */
[----:B0-----:R-:W-:Y:S02]  /*33f50*/  IMAD.MOV.U32 R4, RZ, RZ, R57 ;  /* 0x000000ffff047224 */ /* 0x001fe400078e0039 */
[----:B------:R-:W-:-:S05]  /*33f60*/  IMAD.MOV.U32 R5, RZ, RZ, R56 ;  /* 0x000000ffff057224 */ /* 0x000fca00078e0038 */
[----:B------:R-:W3:Y:S04]  /*33f70*/  @P1 LDG.E.U16 R0, desc[UR6][R4.64] ;  /* 0x0000000604001981 */ /* 0x000ee8000c1e1500 */
[----:B--2---:R-:W-:Y:S04]  /*33f80*/  @P3 STL [R1+0x1420], R60 ;  /* 0x0014203c01003387 */ /* 0x004fe80000100800 */
[----:B----4-:R-:W-:Y:S04]  /*33f90*/  @P3 STL [R1+0x1424], R51 ;  /* 0x0014243301003387 */ /* 0x010fe80000100800 */
[----:B------:R-:W2:Y:S04]  /*33fa0*/  LDL.LU.64 R32, [R1+0x2988] ;  /* 0x0029880001207983 */ /* 0x000ea80000300a00 */
[----:B------:R-:W4:Y:S04]  /*33fb0*/  LDL.LU.64 R30, [R1+0x2980] ;  /* 0x00298000011e7983 */ /* 0x000f280000300a00 */
[----:B------:R-:W-:Y:S04]  /*33fc0*/  @P6 STL [R1+0x1418], R52 ;  /* 0x0014183401006387 */ /* 0x000fe80000100800 */
[----:B------:R-:W-:Y:S04]  /*33fd0*/  @P6 STL [R1+0x141c], R61 ;  /* 0x00141c3d01006387 */ /* 0x000fe80000100800 */
[----:B------:R-:W2:Y:S04]  /*33fe0*/  LDL.LU.64 R80, [R1+0x2978] ;  /* 0x0029780001507983 */ /* 0x000ea80000300a00 */
[----:B------:R-:W2:Y:S04]  /*33ff0*/  LDL R90, [R1+0x1820] ;  /* 0x00182000015a7983 */ /* 0x000ea80000100800 */
[----:B---3--:R0:W-:Y:S04]  /*34000*/  @P4 STL [R1+0x1414], R50 ;  /* 0x0014143201004387 */ /* 0x0081e80000100800 */
[----:B0-----:R-:W3:Y:S04]  /*34010*/  LDL R50, [R1+0x181c] ;  /* 0x00181c0001327983 */ /* 0x001ee80000100800 */
[----:B------:R-:W4:Y:S01]  /*34020*/  LDL.LU.64 R18, [R1+0x2970] ;  /* 0x0029700001127983 */ /* 0x000f220000300a00 */
[----:B------:R-:W-:-:S03]  /*34030*/  ISETP.GT.AND P3, PT, R86, 0x6f, PT ;  /* 0x0000006f5600780c */ /* 0x000fc60003f64270 */
[----:B------:R0:W-:Y:S01]  /*34040*/  @P4 STL [R1+0x1410], R53 ;  /* 0x0014103501004387 */ /* 0x0001e20000100800 */
[----:B------:R-:W-:Y:S02]  /*34050*/  IMAD.MOV.U32 R2, RZ, RZ, R59 ;  /* 0x000000ffff027224 */ /* 0x000fe400078e003b */
[----:B------:R-:W-:Y:S02]  /*34060*/  IMAD.MOV.U32 R3, RZ, RZ, R58 ;  /* 0x000000ffff037224 */ /* 0x000fe400078e003a */
[----:B------:R-:W-:Y:S01]  /*34070*/  IMAD.MOV.U32 R52, RZ, RZ, R55 ;  /* 0x000000ffff347224 */ /* 0x000fe200078e0037 */
[----:B------:R1:W-:Y:S04]  /*34080*/  STL.64 [R1+0x9c8], R4 ;  /* 0x0009c80401007387 */ /* 0x0003e80000100a00 */
[----:B------:R-:W-:Y:S01]  /*34090*/  STL.64 [R1+0x9b8], R2 ;  /* 0x0009b80201007387 */ /* 0x000fe20000100a00 */
[----:B0-----:R-:W-:-:S05]  /*340a0*/  IMAD.MOV.U32 R53, RZ, RZ, R54 ;  /* 0x000000ffff357224 */ /* 0x001fca00078e0036 */
[----:B------:R-:W-:Y:S04]  /*340b0*/  STL.64 [R1+0x9c0], R52 ;  /* 0x0009c03401007387 */ /* 0x000fe80000100a00 */
[----:B------:R-:W4:Y:S04]  /*340c0*/  LDL.LU R91, [R1+0x1968] ;  /* 0x00196800015b7983 */ /* 0x000f280000300800 */
[----:B-1----:R-:W4:Y:S04]  /*340d0*/  LDL.LU R4, [R1+0x1988] ;  /* 0x0019880001047983 */ /* 0x002f280000300800 */
[----:B------:R-:W4:Y:S04]  /*340e0*/  LDL.LU R5, [R1+0x196c] ;  /* 0x00196c0001057983 */ /* 0x000f280000300800 */
[----:B------:R0:W-:Y:S04]  /*340f0*/  @P1 STL [R1+0x1828], R0 ;  /* 0x0018280001001387 */ /* 0x0001e80000100800 */
[----:B------:R-:W4:Y:S04]  /*34100*/  @P1 LDG.E.U16 R87, desc[UR6][R52.64] ;  /* 0x0000000634571981 */ /* 0x000f28000c1e1500 */
        /* <DEDUP_REMOVED lines=8> */
[----:B------:R-:W4:Y:S04]  /*34190*/  LDL.64 R62, [R1+0x960] ;  /* 0x00096000013e7983 */ /* 0x000f280000100a00 */
[----:B------:R-:W4:Y:S01]  /*341a0*/  LDL R57, [R1+0x13e8] ;  /* 0x0013e80001397983 */ /* 0x000f220000100800 */
[----:B------:R-:W-:-:S03]  /*341b0*/  ISETP.GT.AND P6, PT, R86, 0x70, PT ;  /* 0x000000705600780c */ /* 0x000fc60003fc4270 */
[----:B------:R-:W4:Y:S04]  /*341c0*/  LDL R61, [R1+0x13e4] ;  /* 0x0013e400013d7983 */ /* 0x000f280000100800 */
[----:B------:R-:W4:Y:S04]  /*341d0*/  LDL R52, [R1+0x13e0] ;  /* 0x0013e00001347983 */ /* 0x000f280000100800 */
[----:B------:R-:W4:Y:S04]  /*341e0*/  LDL.LU R53, [R1+0x1994] ;  /* 0x0019940001357983 */ /* 0x000f280000300800 */
[----:B------:R-:W4:Y:S04]  /*341f0*/  LDL.LU R58, [R1+0x19b4] ;  /* 0x0019b400013a7983 */ /* 0x000f280000300800 */
[----:B------:R-:W4:Y:S04]  /*34200*/  LDL.LU R59, [R1+0x1998] ;  /* 0x00199800013b7983 */ /* 0x000f280000300800 */
[----:B------:R-:W4:Y:S04]  /*34210*/  LDL.LU R54, [R1+0x19b8] ;  /* 0x0019b80001367983 */ /* 0x000f280000300800 */
[----:B------:R-:W4:Y:S04]  /*34220*/  LDL.LU R55, [R1+0x199c] ;  /* 0x00199c0001377983 */ /* 0x000f280000300800 */
[----:B--2---:R0:W2:Y:S04]  /*34230*/  @P3 LDG.E.U16 R90, desc[UR6][R2.64] ;  /* 0x00000006025a3981 */ /* 0x0040a8000c1e1500 */
[----:B---3--:R-:W3:Y:S04]  /*34240*/  @P3 LDG.E.U16 R50, desc[UR6][R84.64] ;  /* 0x0000000654323981 */ /* 0x008ee8000c1e1500 */
[----:B----4-:R-:W4:Y:S04]  /*34250*/  @P6 LDG.E.U16 R18, desc[UR6][R22.64] ;  /* 0x0000000616126981 */ /* 0x010f28000c1e1500 */
[----:B------:R-:W4:Y:S01]  /*34260*/  @P6 LDG.E.U16 R19, desc[UR6][R34.64] ;  /* 0x0000000622136981 */ /* 0x000f22000c1e1500 */
[----:B------:R-:W-:-:S03]  /*34270*/  ISETP.GT.AND P6, PT, R86, 0x74, PT ;  /* 0x000000745600780c */ /* 0x000fc60003fc4270 */
[----:B------:R1:W-:Y:S01]  /*34280*/  @P1 STL [R1+0x1824], R87 ;  /* 0x0018245701001387 */ /* 0x0003e20000100800 */
[----:B------:R-:W-:Y:S01]  /*34290*/  ISETP.GT.AND P1, PT, R86, 0x72, PT ;  /* 0x000000725600780c */ /* 0x000fe20003f24270 */
[----:B0-----:R-:W-:Y:S02]  /*342a0*/  IMAD.MOV.U32 R2, RZ, RZ, R4 ;  /* 0x000000ffff027224 */ /* 0x001fe400078e0004 */
[----:B-1----:R-:W4:Y:S04]  /*342b0*/  LDL.LU R87, [R1+0x19bc] ;  /* 0x0019bc0001577983 */ /* 0x002f280000300800 */
[----:B------:R-:W4:Y:S01]  /*342c0*/  LDL.LU.64 R84, [R1+0x2968] ;  /* 0x0029680001547983 */ /* 0x000f220000300a00 */
[----:B------:R-:W-:Y:S01]  /*342d0*/  LOP3.LUT R65, R65, R64, RZ, 0x3c, !PT ;  /* 0x0000004041417212 */ /* 0x000fe200078e3cff */
[----:B------:R-:W-:-:S03]  /*342e0*/  IMAD.MOV.U32 R4, RZ, RZ, R0 ;  /* 0x000000ffff047224 */ /* 0x000fc600078e0000 */
[C---:B------:R-:W-:Y:S01]  /*342f0*/  LOP3.LUT R64, R65.reuse, R64, RZ, 0x3c, !PT ;  /* 0x0000004041407212 */ /* 0x040fe200078e3cff */
[----:B------:R-:W-:Y:S01]  /*34300*/  IMAD.MOV.U32 R3, RZ, RZ, R91 ;  /* 0x000000ffff037224 */ /* 0x000fe200078e005b */
[----:B------:R-:W4:Y:S04]  /*34310*/  @P1 LDG.E.U16 R89, desc[UR6][R4.64] ;  /* 0x0000000604591981 */ /* 0x000f28000c1e1500 */
[----:B------:R-:W4:Y:S01]  /*34320*/  @P6 LDG.E.U16 R56, desc[UR6][R26.64] ;  /* 0x000000061a386981 */ /* 0x000f22000c1e1500 */
[----:B------:R-:W-:-:S03]  /*34330*/  LOP3.LUT R65, R65, R64, RZ, 0x3c, !PT ;  /* 0x0000004041417212 */ /* 0x000fc600078e3cff */
[----:B------:R-:W4:Y:S04]  /*34340*/  @P6 LDG.E.U16 R57, desc[UR6][R62.64] ;  /* 0x000000063e396981 */ /* 0x000f28000c1e1500 */
[----:B------:R-:W4:Y:S04]  /*34350*/  @P1 LDG.E.U16 R88, desc[UR6][R64.64] ;  /* 0x0000000640581981 */ /* 0x000f28000c1e1500 */
[----:B---3--:R0:W-:Y:S04]  /*34360*/  @P3 STL [R1+0x181c], R50 ;  /* 0x00181c3201003387 */ /* 0x0081e80000100800 */
[----:B--2---:R-:W-:Y:S01]  /*34370*/  @P3 STL [R1+0x1820], R90 ;  /* 0x0018205a01003387 */ /* 0x004fe20000100800 */
[----:B------:R-:W-:-:S02]  /*34380*/  ISETP.GT.AND P3, PT, R86, 0x73, PT ;  /* 0x000000735600780c */ /* 0x000fc40003f64270 */
[C---:B------:R-:W-:Y:S01]  /*34390*/  ISETP.GT.AND P4, PT, R86.reuse, 0x71, PT ;  /* 0x000000715600780c */ /* 0x040fe20003f84270 */
[----:B------:R-:W2:Y:S04]  /*343a0*/  LDL.LU.64 R22, [R1+0x2960] ;  /* 0x0029600001167983 */ /* 0x000ea80000300a00 */
[----:B------:R-:W3:Y:S06]  /*343b0*/  LDL.LU.64 R34, [R1+0x2958] ;  /* 0x0029580001227983 */ /* 0x000eec0000300a00 */
[----:B------:R-:W2:Y:S04]  /*343c0*/  @P3 LDG.E.U16 R60, desc[UR6][R36.64] ;  /* 0x00000006243c3981 */ /* 0x000ea8000c1e1500 */
[----:B------:R-:W3:Y:S04]  /*343d0*/  @P3 LDG.E.U16 R51, desc[UR6][R2.64] ;  /* 0x0000000602333981 */ /* 0x000ee8000c1e1500 */
[----:B------:R-:W3:Y:S04]  /*343e0*/  @P4 LDG.E.U16 R79, desc[UR6][R28.64] ;  /* 0x000000061c4f4981 */ /* 0x000ee8000c1e1500 */
[----:B------:R-:W3:Y:S01]  /*343f0*/  @P4 LDG.E.U16 R80, desc[UR6][R40.64] ;  /* 0x0000000628504981 */ /* 0x000ee2000c1e1500 */
[----:B------:R-:W-:-:S03]  /*34400*/  ISETP.GT.AND P4, PT, R86, 0x75, PT ;  /* 0x000000755600780c */ /* 0x000fc60003f84270 */
[----:B------:R-:W3:Y:S04]  /*34410*/  LDL.LU.64 R28, [R1+0x2950] ;  /* 0x00295000011c7983 */ /* 0x000ee80000300a00 */
[----:B------:R-:W3:Y:S04]  /*34420*/  LDL.LU.64 R40, [R1+0x2948] ;  /* 0x0029480001287983 */ /* 0x000ee80000300a00 */
[----:B0-----:R-:W3:Y:S04]  /*34430*/  LDL R50, [R1+0x1818] ;  /* 0x0018180001327983 */ /* 0x001ee80000100800 */
[----:B------:R-:W3:Y:S04]  /*34440*/  LDL R0, [R1+0x1814] ;  /* 0x0018140001007983 */ /* 0x000ee80000100800 */
[----:B------:R-:W-:Y:S04]  /*34450*/  STL.64 [R1+0x978], R2 ;  /* 0x0009780201007387 */ /* 0x000fe80000100a00 */
[----:B------:R-:W3:Y:S04]  /*34460*/  @P4 LDG.E.U16 R52, desc[UR6][R20.64] ;  /* 0x0000000614344981 */ /* 0x000ee8000c1e1500 */
[----:B------:R-:W-:Y:S04]  /*34470*/  STL.64 [R1+0x980], R4 ;  /* 0x0009800401007387 */ /* 0x000fe80000100a00 */
[----:B------:R-:W-:Y:S04]  /*34480*/  STL.64 [R1+0x988], R64 ;  /* 0x0009884001007387 */ /* 0x000fe80000100a00 */
[----:B------:R-:W3:Y:S04]  /*34490*/  @P4 LDG.E.U16 R61, desc[UR6][R82.64] ;  /* 0x00000006523d4981 */ /* 0x000ee8000c1e1500 */
[----:B----4-:R-:W-:Y:S04]  /*344a0*/  @P1 STL [R1+0x13f8], R89 ;  /* 0x0013f85901001387 */ /* 0x010fe80000100800 */
[----:B------:R-:W-:Y:S04]  /*344b0*/  @P1 STL [R1+0x13fc], R88 ;  /* 0x0013fc5801001387 */ /* 0x000fe80000100800 */
[----:B------:R-:W4:Y:S04]  /*344c0*/  LDL.LU.64 R36, [R1+0x2940] ;  /* 0x0029400001247983 */ /* 0x000f280000300a00 */
[----:B--2---:R-:W-:Y:S04]  /*344d0*/  @P3 STL [R1+0x13f0], R60 ;  /* 0x0013f03c01003387 */ /* 0x004fe80000100800 */
[----:B---3--:R-:W-:Y:S04]  /*344e0*/  @P3 STL [R1+0x13f4], R51 ;  /* 0x0013f43301003387 */ /* 0x008fe80000100800 */
[----:B------:R-:W2:Y:S04]  /*344f0*/  LDL.LU.64 R26, [R1+0x2938] ;  /* 0x00293800011a7983 */ /* 0x000ea80000300a00 */
[----:B------:R0:W-:Y:S04]  /*34500*/  @P6 STL [R1+0x13ec], R56 ;  /* 0x0013ec3801006387 */ /* 0x0001e80000100800 */
[----:B0-----:R-:W3:Y:S04]  /*34510*/  LDL R56, [R1+0x1810] ;  /* 0x0018100001387983 */ /* 0x001ee80000100800 */
[----:B------:R0:W-:Y:S04]  /*34520*/  @P6 STL [R1+0x13e8], R57 ;  /* 0x0013e83901006387 */ /* 0x0001e80000100800 */
[----:B0-----:R-:W2:Y:S01]  /*34530*/  LDL R57, [R1+0x180c] ;  /* 0x00180c0001397983 */ /* 0x001ea20000100800 */
[----:B------:R-:W-:-:S03]  /*34540*/  ISETP.GT.AND P1, PT, R86, 0x76, PT ;  /* 0x000000765600780c */ /* 0x000fc60003f24270 */
[----:B------:R-:W4:Y:S01]  /*34550*/  LDL.LU.64 R82, [R1+0x2930] ;  /* 0x0029300001527983 */ /* 0x000f220000300a00 */
[----:B------:R-:W-:-:S03]  /*34560*/  ISETP.GT.AND P3, PT, R86, 0x77, PT ;  /* 0x000000775600780c */ /* 0x000fc60003f64270 */
[----:B------:R-:W4:Y:S04]  /*34570*/  LDL.LU.64 R20, [R1+0x2928] ;  /* 0x0029280001147983 */ /* 0x000f280000300a00 */
[----:B------:R0:W-:Y:S01]  /*34580*/  @P4 STL [R1+0x13e0], R52 ;  /* 0x0013e03401004387 */ /* 0x0001e20000100800 */
[----:B------:R-:W-:Y:S02]  /*34590*/  IMAD.MOV.U32 R2, RZ, RZ, R58 ;  /* 0x000000ffff027224 */ /* 0x000fe400078e003a */
[----:B------:R-:W-:Y:S02]  /*345a0*/  IMAD.MOV.U32 R3, RZ, RZ, R53 ;  /* 0x000000ffff037224 */ /* 0x000fe400078e0035 */
[----:B------:R-:W-:Y:S01]  /*345b0*/  IMAD.MOV.U32 R53, RZ, RZ, R59 ;  /* 0x000000ffff357224 */ /* 0x000fe200078e003b */
[----:B------:R-:W-:Y:S04]  /*345c0*/  @P4 STL [R1+0x13e4], R61 ;  /* 0x0013e43d01004387 */ /* 0x000fe80000100800 */
[----:B------:R-:W4:Y:S01]  /*345d0*/  LDL.LU R64, [R1+0x19c0] ;  /* 0x0019c00001407983 */ /* 0x000f220000300800 */
[----:B0-----:R-:W-:-:S02]  /*345e0*/  IMAD.MOV.U32 R52, RZ, RZ, R54 ;  /* 0x000000ffff347224 */ /* 0x001fc400078e0036 */
[----:B------:R-:W-:Y:S01]  /*345f0*/  IMAD.MOV.U32 R54, RZ, RZ, R87 ;  /* 0x000000ffff367224 */ /* 0x000fe200078e0057 */
[----:B------:R-:W-:Y:S04]  /*34600*/  STL.64 [R1+0x938], R2 ;  /* 0x0009380201007387 */ /* 0x000fe80000100a00 */
[----:B------:R0:W-:Y:S04]  /*34610*/  STL.64 [R1+0x940], R52 ;  /* 0x0009403401007387 */ /* 0x0001e80000100a00 */
[----:B------:R-:W4:Y:S04]  /*34620*/  @P1 LDG.E.U16 R0, desc[UR6][R52.64] ;  /* 0x0000000634001981 */ /* 0x000f28000c1e1500 */
[----:B------:R-:W4:Y:S04]  /*34630*/  @P1 LDG.E.U16 R50, desc[UR6][R54.64] ;  /* 0x0000000636321981 */ /* 0x000f28000c1e1500 */
[----:B------:R1:W-:Y:S04]  /*34640*/  STL.64 [R1+0x948], R54 ;  /* 0x0009483601007387 */ /* 0x0003e80000100a00 */
        /* <DEDUP_REMOVED lines=8> */
[----:B------:R-:W4:Y:S04]  /*346d0*/  LDL R51, [R1+0x13c4] ;  /* 0x0013c40001337983 */ /* 0x000f280000100800 */
[----:B0-----:R-:W4:Y:S04]  /*346e0*/  LDL R52, [R1+0x13b8] ;  /* 0x0013b80001347983 */ /* 0x001f280000100800 */
[----:B------:R-:W4:Y:S04]  /*346f0*/  LDL R61, [R1+0x13bc] ;  /* 0x0013bc00013d7983 */ /* 0x000f280000100800 */
[----:B------:R-:W4:Y:S04]  /*34700*/  LDL R87, [R1+0x13b0] ;  /* 0x0013b00001577983 */ /* 0x000f280000100800 */
[----:B------:R-:W4:Y:S04]  /*34710*/  LDL R53, [R1+0x13b4] ;  /* 0x0013b40001357983 */ /* 0x000f280000100800 */
[----:B------:R-:W4:Y:S01]  /*34720*/  LDL.LU R58, [R1+0x19ec] ;  /* 0x0019ec00013a7983 */ /* 0x000f220000300800 */
[----:B------:R-:W-:-:S03]  /*34730*/  ISETP.GT.AND P6, PT, R86, 0x78, PT ;  /* 0x000000785600780c */ /* 0x000fc60003fc4270 */
[----:B------:R-:W4:Y:S04]  /*34740*/  LDL.LU R59, [R1+0x1a0c] ;  /* 0x001a0c00013b7983 */ /* 0x000f280000300800 */
[----:B-1----:R-:W4:Y:S04]  /*34750*/  LDL.LU R54, [R1+0x19f0] ;  /* 0x0019f00001367983 */ /* 0x002f280000300800 */
[----:B------:R-:W4:Y:S04]  /*34760*/  LDL.LU R55, [R1+0x1a10] ;  /* 0x001a100001377983 */ /* 0x000f280000300800 */
[----:B---3--:R0:W3:Y:S04]  /*34770*/  @P3 LDG.E.U16 R56, desc[UR6][R2.64] ;  /* 0x0000000602383981 */ /* 0x0080e8000c1e1500 */
[----:B--2---:R-:W2:Y:S01]  /*34780*/  @P3 LDG.E.U16 R57, desc[UR6][R44.64] ;  /* 0x000000062c393981 */ /* 0x004ea2000c1e1500 */
[----:B------:R-:W-:-:S03]  /*34790*/  ISETP.GT.AND P4, PT, R86, 0x79, PT ;  /* 0x000000795600780c */ /* 0x000fc60003f84270 */
[----:B----4-:R-:W4:Y:S04]  /*347a0*/  @P6 LDG.E.U16 R20, desc[UR6][R42.64] ;  /* 0x000000062a146981 */ /* 0x010f28000c1e1500 */
[----:B------:R-:W4:Y:S01]  /*347b0*/  @P6 LDG.E.U16 R21, desc[UR6][R38.64] ;  /* 0x0000000626156981 */ /* 0x000f22000c1e1500 */
[----:B------:R-:W-:-:S03]  /*347c0*/  ISETP.GT.AND P6, PT, R86, 0x7c, PT ;  /* 0x0000007c5600780c */ /* 0x000fc60003fc4270 */
[----:B------:R1:W-:Y:S01]  /*347d0*/  @P1 STL [R1+0x1818], R50 ;  /* 0x0018183201001387 */ /* 0x0003e20000100800 */
[----:B------:R-:W-:Y:S01]  /*347e0*/  LOP3.LUT R5, R5, R4, RZ, 0x3c, !PT ;  /* 0x0000000405057212 */ /* 0x000fe200078e3cff */
[----:B0-----:R-:W-:Y:S02]  /*347f0*/  IMAD.MOV.U32 R2, RZ, RZ, R65 ;  /* 0x000000ffff027224 */ /* 0x001fe400078e0041 */
[----:B------:R-:W-:Y:S01]  /*34800*/  IMAD.MOV.U32 R3, RZ, RZ, R64 ;  /* 0x000000ffff037224 */ /* 0x000fe200078e0040 */
[----:B------:R-:W4:Y:S04]  /*34810*/  @P4 LDG.E.U16 R81, desc[UR6][R24.64] ;  /* 0x0000000618514981 */ /* 0x000f28000c1e1500 */
[----:B-1----:R-:W4:Y:S04]  /*34820*/  LDL.LU R50, [R1+0x19f4] ;  /* 0x0019f40001327983 */ /* 0x002f280000300800 */
[----:B------:R0:W-:Y:S01]  /*34830*/  @P1 STL [R1+0x1814], R0 ;  /* 0x0018140001001387 */ /* 0x0001e20000100800 */
[----:B------:R-:W-:-:S02]  /*34840*/  ISETP.GT.AND P1, PT, R86, 0x7a, PT ;  /* 0x0000007a5600780c */ /* 0x000fc40003f24270 */
[C---:B------:R-:W-:Y:S01]  /*34850*/  LOP3.LUT R4, R5.reuse, R4, RZ, 0x3c, !PT ;  /* 0x0000000405047212 */ /* 0x040fe200078e3cff */
[----:B------:R-:W4:Y:S04]  /*34860*/  @P4 LDG.E.U16 R82, desc[UR6][R48.64] ;  /* 0x0000000630524981 */ /* 0x000f28000c1e1500 */
[----:B------:R-:W4:Y:S04]  /*34870*/  @P6 LDG.E.U16 R52, desc[UR6][R30.64] ;  /* 0x000000061e346981 */ /* 0x000f28000c1e1500 */
[----:B------:R-:W4:Y:S04]  /*34880*/  @P6 LDG.E.U16 R61, desc[UR6][R32.64] ;  /* 0x00000006203d6981 */ /* 0x000f28000c1e1500 */
[----:B0-----:R-:W4:Y:S04]  /*34890*/  LDL.LU R0, [R1+0x1a14] ;  /* 0x001a140001007983 */ /* 0x001f280000300800 */
[----:B------:R-:W4:Y:S01]  /*348a0*/  LDL.LU.64 R44, [R1+0x2920] ;  /* 0x00292000012c7983 */ /* 0x000f220000300a00 */
[----:B------:R-:W-:Y:S01]  /*348b0*/  LOP3.LUT R5, R5, R4, RZ, 0x3c, !PT ;  /* 0x0000000405057212 */ /* 0x000fe200078e3cff */
[----:B------:R-:W-:-:S02]  /*348c0*/  IMAD.MOV.U32 R64, RZ, RZ, R89 ;  /* 0x000000ffff407224 */ /* 0x000fc400078e0059 */
[----:B------:R-:W-:Y:S01]  /*348d0*/  IMAD.MOV.U32 R65, RZ, RZ, R88 ;  /* 0x000000ffff417224 */ /* 0x000fe200078e0058 */
[C---:B------:R-:W-:Y:S01]  /*348e0*/  ISETP.GT.AND P4, PT, R86.reuse, 0x7d, PT ;  /* 0x0000007d5600780c */ /* 0x040fe20003f84270 */
[----:B------:R-:W4:Y:S04]  /*348f0*/  @P1 LDG.E.U16 R63, desc[UR6][R4.64] ;  /* 0x00000006043f1981 */ /* 0x000f28000c1e1500 */
[----:B------:R-:W4:Y:S08]  /*34900*/  @P1 LDG.E.U16 R62, desc[UR6][R64.64] ;  /* 0x00000006403e1981 */ /* 0x000f30000c1e1500 */
[----:B------:R-:W4:Y:S04]  /*34910*/  @P4 LDG.E.U16 R87, desc[UR6][R22.64] ;  /* 0x0000000616574981 */ /* 0x000f28000c1e1500 */
[----:B------:R-:W4:Y:S04]  /*34920*/  @P4 LDG.E.U16 R53, desc[UR6][R84.64] ;  /* 0x0000000654354981 */ /* 0x000f28000c1e1500 */
[----:B--2---:R0:W-:Y:S04]  /*34930*/  @P3 STL [R1+0x180c], R57 ;  /* 0x00180c3901003387 */ /* 0x0041e80000100800 */
[----:B---3--:R1:W-:Y:S01]  /*34940*/  @P3 STL [R1+0x1810], R56 ;  /* 0x0018103801003387 */ /* 0x0083e20000100800 */
[----:B------:R-:W-:-:S03]  /*34950*/  ISETP.GT.AND P3, PT, R86, 0x7b, PT ;  /* 0x0000007b5600780c */ /* 0x000fc60003f64270 */
[----:B------:R-:W2:Y:S04]  /*34960*/  LDL.LU.64 R42, [R1+0x2918] ;  /* 0x00291800012a7983 */ /* 0x000ea80000300a00 */
[----:B------:R-:W3:Y:S04]  /*34970*/  LDL.LU.64 R38, [R1+0x2910] ;  /* 0x0029100001267983 */ /* 0x000ee80000300a00 */
[----:B------:R-:W2:Y:S04]  /*34980*/  LDL.LU.64 R24, [R1+0x2908] ;  /* 0x0029080001187983 */ /* 0x000ea80000300a00 */
[----:B------:R-:W2:Y:S04]  /*34990*/  LDL.LU.64 R48, [R1+0x2900] ;  /* 0x0029000001307983 */ /* 0x000ea80000300a00 */
[----:B0-----:R-:W2:Y:S04]  /*349a0*/  LDL R57, [R1+0x1804] ;  /* 0x0018040001397983 */ /* 0x001ea80000100800 */
[----:B-1----:R-:W2:Y:S04]  /*349b0*/  LDL R56, [R1+0x1808] ;  /* 0x0018080001387983 */ /* 0x002ea80000100800 */
[----:B------:R-:W2:Y:S04]  /*349c0*/  @P3 LDG.E.U16 R60, desc[UR6][R46.64] ;  /* 0x000000062e3c3981 */ /* 0x000ea8000c1e1500 */
[----:B------:R0:W3:Y:S04]  /*349d0*/  @P3 LDG.E.U16 R51, desc[UR6][R2.64] ;  /* 0x0000000602333981 */ /* 0x0000e8000c1e1500 */
[----:B------:R-:W-:Y:S04]  /*349e0*/  STL.64 [R1+0x908], R64 ;  /* 0x0009084001007387 */ /* 0x000fe80000100a00 */
[----:B------:R0:W-:Y:S04]  /*349f0*/  STL.64 [R1+0x8f8], R2 ;  /* 0x0008f80201007387 */ /* 0x0001e80000100a00 */
[----:B------:R-:W-:Y:S04]  /*34a00*/  STL.64 [R1+0x900], R4 ;  /* 0x0009000401007387 */ /* 0x000fe80000100a00 */
[----:B----4-:R-:W-:Y:S04]  /*34a10*/  @P1 STL [R1+0x13c8], R63 ;  /* 0x0013c83f01001387 */ /* 0x010fe80000100800 */
[----:B------:R-:W-:Y:S04]  /*34a20*/  @P1 STL [R1+0x13cc], R62 ;  /* 0x0013cc3e01001387 */ /* 0x000fe80000100800 */
[----:B------:R-:W4:Y:S01]  /*34a30*/  LDL.LU.64 R46, [R1+0x28f8] ;  /* 0x0028f800012e7983 */ /* 0x000f220000300a00 */
[----:B------:R-:W-:Y:S01]  /*34a40*/  ISETP.GT.AND P1, PT, R86, 0x7e, PT ;  /* 0x0000007e5600780c */ /* 0x000fe20003f24270 */
[----:B0-----:R-:W-:-:S02]  /*34a50*/  IMAD.MOV.U32 R2, RZ, RZ, R59 ;  /* 0x000000ffff027224 */ /* 0x001fc400078e003b */
[----:B------:R-:W-:Y:S01]  /*34a60*/  IMAD.MOV.U32 R3, RZ, RZ, R58 ;  /* 0x000000ffff037224 */ /* 0x000fe200078e003a */
[----:B--2---:R-:W-:Y:S04]  /*34a70*/  @P3 STL [R1+0x13c0], R60 ;  /* 0x0013c03c01003387 */ /* 0x004fe80000100800 */
[----:B---3--:R-:W-:Y:S04]  /*34a80*/  @P3 STL [R1+0x13c4], R51 ;  /* 0x0013c43301003387 */ /* 0x008fe80000100800 */
[----:B------:R-:W2:Y:S04]  /*34a90*/  LDL.LU.64 R32, [R1+0x28f0] ;  /* 0x0028f00001207983 */ /* 0x000ea80000300a00 */
[----:B------:R-:W3:Y:S04]  /*34aa0*/  LDL.LU.64 R30, [R1+0x28e8] ;  /* 0x0028e800011e7983 */ /* 0x000ee80000300a00 */
[----:B------:R-:W-:Y:S04]  /*34ab0*/  @P6 STL [R1+0x13b8], R52 ;  /* 0x0013b83401006387 */ /* 0x000fe80000100800 */
[----:B------:R-:W-:Y:S04]  /*34ac0*/  @P6 STL [R1+0x13bc], R61 ;  /* 0x0013bc3d01006387 */ /* 0x000fe80000100800 */
[----:B------:R-:W2:Y:S04]  /*34ad0*/  LDL.LU.64 R84, [R1+0x28e0] ;  /* 0x0028e00001547983 */ /* 0x000ea80000300a00 */
[----:B------:R-:W2:Y:S04]  /*34ae0*/  LDL.LU.64 R22, [R1+0x28d8] ;  /* 0x0028d80001167983 */ /* 0x000ea80000300a00 */
[----:B------:R-:W2:Y:S04]  /*34af0*/  LDL R7, [R1+0x1800] ;  /* 0x0018000001077983 */ /* 0x000ea80000100800 */
[----:B------:R0:W-:Y:S04]  /*34b00*/  @P4 STL [R1+0x13b0], R87 ;  /* 0x0013b05701004387 */ /* 0x0001e80000100800 */
[----:B0-----:R-:W3:Y:S04]  /*34b10*/  LDL R87, [R1+0x17fc] ;  /* 0x0017fc0001577983 */ /* 0x001ee80000100800 */
[----:B------:R0:W-:Y:S01]  /*34b20*/  @P4 STL [R1+0x13b4], R53 ;  /* 0x0013b43501004387 */ /* 0x0001e20000100800 */
[----:B------:R-:W-:-:S02]  /*34b30*/  IMAD.MOV.U32 R52, RZ, RZ, R55 ;  /* 0x000000ffff347224 */ /* 0x000fc400078e0037 */
[----:B------:R-:W-:Y:S01]  /*34b40*/  IMAD.MOV.U32 R55, RZ, RZ, R50 ;  /* 0x000000ffff377224 */ /* 0x000fe200078e0032 */
[----:B------:R-:W4:Y:S01]  /*34b50*/  LDL.64 R90, [R1+0x898] ;  /* 0x00089800015a7983 */ /* 0x000f220000100a00 */
[----:B0-----:R-:W-:Y:S02]  /*34b60*/  IMAD.MOV.U32 R53, RZ, RZ, R54 ;  /* 0x000000ffff357224 */ /* 0x001fe400078e0036 */
[----:B------:R-:W-:Y:S01]  /*34b70*/  IMAD.MOV.U32 R54, RZ, RZ, R0 ;  /* 0x000000ffff367224 */ /* 0x000fe200078e0000 */
[----:B------:R-:W-:Y:S04]  /*34b80*/  STL.64 [R1+0x8b8], R2 ;  /* 0x0008b80201007387 */ /* 0x000fe80000100a00 */
[----:B------:R-:W4:Y:S04]  /*34b90*/  @P1 LDG.E.U16 R57, desc[UR6][R52.64] ;  /* 0x0000000634391981 */ /* 0x000f28000c1e1500 */
[----:B------:R-:W4:Y:S04]  /*34ba0*/  @P1 LDG.E.U16 R56, desc[UR6][R54.64] ;  /* 0x0000000636381981 */ /* 0x000f28000c1e1500 */
[----:B------:R0:W-:Y:S04]  /*34bb0*/  STL.64 [R1+0x8c0], R52 ;  /* 0x0008c03401007387 */ /* 0x0001e80000100a00 */
[----:B------:R1:W-:Y:S04]  /*34bc0*/  STL.64 [R1+0x8c8], R54 ;  /* 0x0008c83601007387 */ /* 0x0003e80000100a00 */
[----:B------:R-:W4:Y:S04]  /*34bd0*/  LDL.LU R64, [R1+0x1a18] ;  /* 0x001a180001407983 */ /* 0x000f280000300800 */
[----:B------:R-:W4:Y:S04]  /*34be0*/  LDL.LU R65, [R1+0x1a38] ;  /* 0x001a380001417983 */ /* 0x000f280000300800 */
[----:B------:R-:W4:Y:S04]  /*34bf0*/  LDL.LU R4, [R1+0x1a1c] ;  /* 0x001a1c0001047983 */ /* 0x000f280000300800 */
[----:B------:R-:W4:Y:S04]  /*34c00*/  LDL.LU R5, [R1+0x1a3c] ;  /* 0x001a3c0001057983 */ /* 0x000f280000300800 */
[----:B------:R-:W4:Y:S04]  /*34c10*/  LDL.LU R88, [R1+0x1a20] ;  /* 0x001a200001587983 */ /* 0x000f280000300800 */
[----:B------:R-:W4:Y:S04]  /*34c20*/  LDL.LU R50, [R1+0x1a40] ;  /* 0x001a400001327983 */ /* 0x000f280000300800 */
[----:B------:R-:W4:Y:S01]  /*34c30*/  LDL R0, [R1+0x139c] ;  /* 0x00139c0001007983 */ /* 0x000f220000100800 */
[----:B------:R-:W-:-:S03]  /*34c40*/  ISETP.GT.AND P3, PT, R86, 0x7f, PT ;  /* 0x0000007f5600780c */ /* 0x000fc60003f64270 */
[----:B------:R-:W4:Y:S04]  /*34c50*/  LDL R89, [R1+0x1398] ;  /* 0x0013980001597983 */ /* 0x000f280000100800 */
[----:B------:R-:W4:Y:S04]  /*34c60*/  LDL R63, [R1+0x1390] ;  /* 0x00139000013f7983 */ /* 0x000f280000100800 */
[----:B------:R-:W4:Y:S04]  /*34c70*/  LDL R62, [R1+0x1394] ;  /* 0x00139400013e7983 */ /* 0x000f280000100800 */
[----:B------:R-:W4:Y:S04]  /*34c80*/  LDL R60, [R1+0x1388] ;  /* 0x00138800013c7983 */ /* 0x000f280000100800 */
[----:B------:R-:W4:Y:S04]  /*34c90*/  LDL R51, [R1+0x138c] ;  /* 0x00138c0001337983 */ /* 0x000f280000100800 */
[----:B0-----:R-:W4:Y:S04]  /*34ca0*/  LDL R52, [R1+0x1380] ;  /* 0x0013800001347983 */ /* 0x001f280000100800 */
[----:B------:R-:W4:Y:S04]  /*34cb0*/  LDL R61, [R1+0x1384] ;  /* 0x00138400013d7983 */ /* 0x000f280000100800 */
[----:B------:R-:W4:Y:S04]  /*34cc0*/  LDL.LU R53, [R1+0x1a44] ;  /* 0x001a440001357983 */ /* 0x000f280000300800 */
[----:B------:R-:W4:Y:S04]  /*34cd0*/  LDL.LU R58, [R1+0x1a64] ;  /* 0x001a6400013a7983 */ /* 0x000f280000300800 */
[----:B------:R-:W4:Y:S04]  /*34ce0*/  LDL.LU R59, [R1+0x1a48] ;  /* 0x001a4800013b7983 */ /* 0x000f280000300800 */
[----:B-1----:R-:W4:Y:S04]  /*34cf0*/  LDL.LU R54, [R1+0x1a68] ;  /* 0x001a680001367983 */ /* 0x002f280000300800 */
[----:B------:R-:W4:Y:S04]  /*34d00*/  LDL.LU R55, [R1+0x1a4c] ;  /* 0x001a4c0001377983 */ /* 0x000f280000300800 */
[----:B--2---:R0:W2:Y:S04]  /*34d10*/  @P3 LDG.E.U16 R7, desc[UR6][R2.64] ;  /* 0x0000000602073981 */ /* 0x0040a8000c1e1500 */
[----:B---3--:R-:W3:Y:S04]  /*34d20*/  @P3 LDG.E.U16 R87, desc[UR6][R34.64] ;  /* 0x0000000622573981 */ /* 0x008ee8000c1e1500 */
[----:B----4-:R1:W-:Y:S04]  /*34d30*/  @P1 STL [R1+0x1808], R56 ;  /* 0x0018083801001387 */ /* 0x0103e80000100800 */
[----:B-1----:R-:W4:Y:S04]  /*34d40*/  LDL.LU R56, [R1+0x1a6c] ;  /* 0x001a6c0001387983 */ /* 0x002f280000300800 */
[----:B------:R1:W-:Y:S01]  /*34d50*/  @P1 STL [R1+0x1804], R57 ;  /* 0x0018043901001387 */ /* 0x0003e20000100800 */
[----:B------:R-:W-:Y:S01]  /*34d60*/  ISETP.GT.AND P1, PT, R86, 0x82, PT ;  /* 0x000000825600780c */ /* 0x000fe20003f24270 */
[----:B0-----:R-:W-:-:S02]  /*34d70*/  IMAD.MOV.U32 R2, RZ, RZ, R65 ;  /* 0x000000ffff027224 */ /* 0x001fc400078e0041 */
[----:B------:R-:W-:Y:S02]  /*34d80*/  IMAD.MOV.U32 R3, RZ, RZ, R64 ;  /* 0x000000ffff037224 */ /* 0x000fe400078e0040 */
[----:B------:R-:W-:Y:S02]  /*34d90*/  IMAD.MOV.U32 R64, RZ, RZ, R50 ;  /* 0x000000ffff407224 */ /* 0x000fe400078e0032 */
[----:B------:R-:W-:Y:S01]  /*34da0*/  IMAD.MOV.U32 R65, RZ, RZ, R88 ;  /* 0x000000ffff417224 */ /* 0x000fe200078e0058 */
[C---:B------:R-:W-:Y:S02]  /*34db0*/  ISETP.GT.AND P6, PT, R86.reuse, 0x80, PT ;  /* 0x000000805600780c */ /* 0x040fe40003fc4270 */
[----:B------:R-:W-:Y:S02]  /*34dc0*/  ISETP.GT.AND P4, PT, R86, 0x81, PT ;  /* 0x000000815600780c */ /* 0x000fe40003f84270 */
[-C--:B------:R-:W-:Y:S01]  /*34dd0*/  LOP3.LUT R5, R5, R4.reuse, RZ, 0x3c, !PT ;  /* 0x0000000405057212 */ /* 0x080fe200078e3cff */
[----:B-1----:R-:W4:Y:S04]  /*34de0*/  LDL R57, [R1+0x17f8] ;  /* 0x0017f80001397983 */ /* 0x002f280000100800 */
[----:B------:R-:W4:Y:S04]  /*34df0*/  LDL.LU.64 R34, [R1+0x28d0] ;  /* 0x0028d00001227983 */ /* 0x000f280000300a00 */
[----:B------:R-:W4:Y:S01]  /*34e00*/  @P1 LDG.E.U16 R0, desc[UR6][R64.64] ;  /* 0x0000000640001981 */ /* 0x000f22000c1e1500 */
[----:B------:R-:W-:-:S03]  /*34e10*/  LOP3.LUT R4, R5, R4, RZ, 0x3c, !PT ;  /* 0x0000000405047212 */ /* 0x000fc600078e3cff */
[----:B------:R-:W4:Y:S04]  /*34e20*/  @P6 LDG.E.U16 R22, desc[UR6][R28.64] ;  /* 0x000000061c166981 */ /* 0x000f28000c1e1500 */
[----:B------:R-:W4:Y:S01]  /*34e30*/  @P6 LDG.E.U16 R23, desc[UR6][R40.64] ;  /* 0x0000000628176981 */ /* 0x000f22000c1e1500 */
[C---:B------:R-:W-:Y:S02]  /*34e40*/  ISETP.GT.AND P6, PT, R86.reuse, 0x84, PT ;  /* 0x000000845600780c */ /* 0x040fe40003fc4270 */
[----:B------:R-:W-:Y:S01]  /*34e50*/  LOP3.LUT R5, R5, R4, RZ, 0x3c, !PT ;  /* 0x0000000405057212 */ /* 0x000fe200078e3cff */
[----:B------:R-:W4:Y:S04]  /*34e60*/  @P4 LDG.E.U16 R83, desc[UR6][R90.64] ;  /* 0x000000065a534981 */ /* 0x000f28000c1e1500 */
[----:B------:R-:W4:Y:S01]  /*34e70*/  @P4 LDG.E.U16 R84, desc[UR6][R36.64] ;  /* 0x0000000624544981 */ /* 0x000f22000c1e1500 */
[----:B------:R-:W-:-:S03]  /*34e80*/  ISETP.GT.AND P4, PT, R86, 0x85, PT ;  /* 0x000000855600780c */ /* 0x000fc60003f84270 */
[----:B------:R-:W4:Y:S04]  /*34e90*/  @P1 LDG.E.U16 R89, desc[UR6][R4.64] ;  /* 0x0000000604591981 */ /* 0x000f28000c1e1500 */
[----:B------:R-:W4:Y:S04]  /*34ea0*/  @P6 LDG.E.U16 R60, desc[UR6][R42.64] ;  /* 0x000000062a3c6981 */ /* 0x000f28000c1e1500 */
[----:B------:R-:W4:Y:S04]  /*34eb0*/  @P6 LDG.E.U16 R51, desc[UR6][R44.64] ;  /* 0x000000062c336981 */ /* 0x000f28000c1e1500 */
[----:B------:R-:W4:Y:S04]  /*34ec0*/  @P4 LDG.E.U16 R52, desc[UR6][R24.64] ;  /* 0x0000000618344981 */ /* 0x000f28000c1e1500 */
[----:B------:R-:W4:Y:S04]  /*34ed0*/  @P4 LDG.E.U16 R61, desc[UR6][R38.64] ;  /* 0x00000006263d4981 */ /* 0x000f28000c1e1500 */
[----:B---3--:R0:W-:Y:S04]  /*34ee0*/  @P3 STL [R1+0x17fc], R87 ;  /* 0x0017fc5701003387 */ /* 0x0081e80000100800 */
[----:B--2---:R-:W-:Y:S01]  /*34ef0*/  @P3 STL [R1+0x1800], R7 ;  /* 0x0018000701003387 */ /* 0x004fe20000100800 */
[----:B------:R-:W-:-:S03]  /*34f00*/  ISETP.GT.AND P3, PT, R86, 0x83, PT ;  /* 0x000000835600780c */ /* 0x000fc60003f64270 */
[----:B------:R-:W2:Y:S04]  /*34f10*/  LDL.LU.64 R28, [R1+0x28c8] ;  /* 0x0028c800011c7983 */ /* 0x000ea80000300a00 */
[----:B------:R-:W3:Y:S04]  /*34f20*/  LDL.LU.64 R40, [R1+0x28c0] ;  /* 0x0028c00001287983 */ /* 0x000ee80000300a00 */
[----:B------:R-:W2:Y:S04]  /*34f30*/  LDL.LU.64 R36, [R1+0x28b8] ;  /* 0x0028b80001247983 */ /* 0x000ea80000300a00 */
[----:B0-----:R-:W2:Y:S04]  /*34f40*/  LDL R87, [R1+0x17f4] ;  /* 0x0017f40001577983 */ /* 0x001ea80000100800 */
[----:B------:R-:W2:Y:S04]  /*34f50*/  @P3 LDG.E.U16 R63, desc[UR6][R26.64] ;  /* 0x000000061a3f3981 */ /* 0x000ea8000c1e1500 */
[----:B------:R0:W3:Y:S04]  /*34f60*/  @P3 LDG.E.U16 R62, desc[UR6][R2.64] ;  /* 0x00000006023e3981 */ /* 0x0000e8000c1e1500 */
[----:B------:R-:W-:Y:S04]  /*34f70*/  STL.64 [R1+0x888], R64 ;  /* 0x0008884001007387 */ /* 0x000fe80000100a00 */
[----:B------:R-:W-:Y:S04]  /*34f80*/  STL.64 [R1+0x878], R2 ;  /* 0x0008780201007387 */ /* 0x000fe80000100a00 */
[----:B------:R-:W-:Y:S04]  /*34f90*/  STL.64 [R1+0x880], R4 ;  /* 0x0008800401007387 */ /* 0x000fe80000100a00 */
[----:B------:R-:W3:Y:S04]  /*34fa0*/  LDL R50, [R1+0x17f0] ;  /* 0x0017f00001327983 */ /* 0x000ee80000100800 */
[----:B----4-:R1:W-:Y:S04]  /*34fb0*/  @P1 STL [R1+0x139c], R0 ;  /* 0x00139c0001001387 */ /* 0x0103e80000100800 */
[----:B-1----:R-:W4:Y:S04]  /*34fc0*/  LDL R0, [R1+0x17ec] ;  /* 0x0017ec0001007983 */ /* 0x002f280000100800 */
[----:B------:R-:W-:Y:S01]  /*34fd0*/  @P1 STL [R1+0x1398], R89 ;  /* 0x0013985901001387 */ /* 0x000fe20000100800 */
[----:B------:R-:W-:-:S03]  /*34fe0*/  ISETP.GT.AND P1, PT, R86, 0x86, PT ;  /* 0x000000865600780c */ /* 0x000fc60003f24270 */
[----:B------:R-:W4:Y:S01]  /*34ff0*/  LDL.LU.64 R26, [R1+0x28b0] ;  /* 0x0028b000011a7983 */ /* 0x000f220000300a00 */
[----:B------:R-:W-:Y:S02]  /*35000*/  IMAD.MOV.U32 R4, RZ, RZ, R56 ;  /* 0x000000ffff047224 */ /* 0x000fe400078e0038 */
[----:B------:R-:W-:Y:S02]  /*35010*/  IMAD.MOV.U32 R5, RZ, RZ, R55 ;  /* 0x000000ffff057224 */ /* 0x000fe400078e0037 */
[----:B0-----:R-:W-:Y:S02]  /*35020*/  IMAD.MOV.U32 R3, RZ, RZ, R53 ;  /* 0x000000ffff037224 */ /* 0x001fe400078e0035 */
[----:B------:R-:W-:-:S03]  /*35030*/  IMAD.MOV.U32 R53, RZ, RZ, R59 ;  /* 0x000000ffff357224 */ /* 0x000fc600078e003b */
[----:B------:R-:W4:Y:S01]  /*35040*/  @P1 LDG.E.U16 R57, desc[UR6][R4.64] ;  /* 0x0000000604391981 */ /* 0x000f22000c1e1500 */
[----:B------:R-:W-:-:S03]  /*35050*/  IMAD.MOV.U32 R2, RZ, RZ, R58 ;  /* 0x000000ffff027224 */ /* 0x000fc600078e003a */
        /* <DEDUP_REMOVED lines=8> */
[----:B------:R0:W-:Y:S02]  /*350e0*/  @P4 STL [R1+0x1380], R52 ;  /* 0x0013803401004387 */ /* 0x0001e40000100800 */
[----:B0-----:R-:W-:-:S05]  /*350f0*/  IMAD.MOV.U32 R52, RZ, RZ, R54 ;  /* 0x000000ffff347224 */ /* 0x001fca00078e0036 */
[----:B------:R-:W3:Y:S04]  /*35100*/  @P1 LDG.E.U16 R87, desc[UR6][R52.64] ;  /* 0x0000000634571981 */ /* 0x000ee8000c1e1500 */
[----:B------:R-:W-:Y:S04]  /*35110*/  @P4 STL [R1+0x1384], R61 ;  /* 0x0013843d01004387 */ /* 0x000fe80000100800 */
[----:B------:R0:W-:Y:S04]  /*35120*/  STL.64 [R1+0x848], R4 ;  /* 0x0008480401007387 */ /* 0x0001e80000100a00 */
[----:B------:R-:W-:Y:S04]  /*35130*/  STL.64 [R1+0x838], R2 ;  /* 0x0008380201007387 */ /* 0x000fe80000100a00 */
[----:B------:R1:W-:Y:S04]  /*35140*/  STL.64 [R1+0x840], R52 ;  /* 0x0008403401007387 */ /* 0x0003e80000100a00 */
[----:B------:R-:W3:Y:S01]  /*35150*/  LDL R7, [R1+0x1370] ;  /* 0x0013700001077983 */ /* 0x000ee20000100800 */
[----:B------:R-:W-:-:S03]  /*35160*/  ISETP.GT.AND P3, PT, R86, 0x87, PT ;  /* 0x000000875600780c */ /* 0x000fc60003f64270 */
[----:B------:R-:W3:Y:S04]  /*35170*/  LDL.LU R90, [R1+0x1a70] ;  /* 0x001a7000015a7983 */ /* 0x000ee80000300800 */
[----:B------:R-:W3:Y:S04]  /*35180*/  LDL.LU R91, [R1+0x1a90] ;  /* 0x001a9000015b7983 */ /* 0x000ee80000300800 */
[----:B------:R-:W3:Y:S04]  /*35190*/  LDL.LU R64, [R1+0x1a74] ;  /* 0x001a740001407983 */ /* 0x000ee80000300800 */
[----:B------:R-:W3:Y:S04]  /*351a0*/  LDL.LU R65, [R1+0x1a94] ;  /* 0x001a940001417983 */ /* 0x000ee80000300800 */
[----:B0-----:R-:W3:Y:S04]  /*351b0*/  LDL.LU R4, [R1+0x1a78] ;  /* 0x001a780001047983 */ /* 0x001ee80000300800 */
[----:B------:R-:W3:Y:S04]  /*351c0*/  LDL.LU R56, [R1+0x1a98] ;  /* 0x001a980001387983 */ /* 0x000ee80000300800 */
[----:B-1----:R-:W3:Y:S04]  /*351d0*/  LDL R53, [R1+0x136c] ;  /* 0x00136c0001357983 */ /* 0x002ee80000100800 */
[----:B------:R-:W3:Y:S04]  /*351e0*/  LDL R5, [R1+0x1368] ;  /* 0x0013680001057983 */ /* 0x000ee80000100800 */
[----:B----4-:R-:W4:Y:S04]  /*351f0*/  @P3 LDG.E.U16 R0, desc[UR6][R48.64] ;  /* 0x0000000630003981 */ /* 0x010f28000c1e1500 */
[----:B------:R-:W4:Y:S01]  /*35200*/  @P3 LDG.E.U16 R50, desc[UR6][R2.64] ;  /* 0x0000000602323981 */ /* 0x000f22000c1e1500 */
[----:B------:R-:W-:-:S03]  /*35210*/  ISETP.GT.AND P4, PT, R86, 0x89, PT ;  /* 0x000000895600780c */ /* 0x000fc60003f84270 */
[----:B------:R0:W-:Y:S04]  /*35220*/  @P1 STL [R1+0x17f8], R57 ;  /* 0x0017f83901001387 */ /* 0x0001e80000100800 */
[----:B------:R-:W4:Y:S01]  /*35230*/  LDL.64 R58, [R1+0x7f0] ;  /* 0x0007f000013a7983 */ /* 0x000f220000100a00 */
[----:B------:R-:W-:-:S05]  /*35240*/  ISETP.GT.AND P6, PT, R86, 0x88, PT ;  /* 0x000000885600780c */ /* 0x000fca0003fc4270 */
[----:B------:R-:W4:Y:S04]  /*35250*/  @P4 LDG.E.U16 R85, desc[UR6][R30.64] ;  /* 0x000000061e554981 */ /* 0x000f28000c1e1500 */
[----:B0-----:R-:W4:Y:S04]  /*35260*/  LDL R57, [R1+0x1364] ;  /* 0x0013640001397983 */ /* 0x001f280000100800 */
[----:B--2---:R-:W2:Y:S04]  /*35270*/  @P6 LDG.E.U16 R24, desc[UR6][R46.64] ;  /* 0x000000062e186981 */ /* 0x004ea8000c1e1500 */
[----:B------:R-:W2:Y:S04]  /*35280*/  @P6 LDG.E.U16 R25, desc[UR6][R32.64] ;  /* 0x0000000620196981 */ /* 0x000ea8000c1e1500 */
[----:B---3--:R0:W-:Y:S04]  /*35290*/  @P1 STL [R1+0x17f4], R87 ;  /* 0x0017f45701001387 */ /* 0x0081e80000100800 */
[----:B------:R-:W3:Y:S04]  /*352a0*/  @P4 LDG.E.U16 R7, desc[UR6][R34.64] ;  /* 0x0000000622074981 */ /* 0x000ee8000c1e1500 */
[----:B0-----:R-:W2:Y:S04]  /*352b0*/  LDL R87, [R1+0x1360] ;  /* 0x0013600001577983 */ /* 0x001ea80000100800 */
[----:B------:R-:W3:Y:S01]  /*352c0*/  LDL.LU.64 R48, [R1+0x2888] ;  /* 0x0028880001307983 */ /* 0x000ee20000300a00 */
[----:B------:R-:W-:-:S03]  /*352d0*/  ISETP.GT.AND P1, PT, R86, 0x8a, PT ;  /* 0x0000008a5600780c */ /* 0x000fc60003f24270 */
[----:B----4-:R-:W-:Y:S04]  /*352e0*/  @P3 STL [R1+0x17ec], R0 ;  /* 0x0017ec0001003387 */ /* 0x010fe80000100800 */
[----:B------:R0:W-:Y:S04]  /*352f0*/  @P3 STL [R1+0x17f0], R50 ;  /* 0x0017f03201003387 */ /* 0x0001e80000100800 */
[----:B------:R-:W4:Y:S04]  /*35300*/  LDL.LU.64 R46, [R1+0x2880] ;  /* 0x00288000012e7983 */ /* 0x000f280000300a00 */
[----:B------:R-:W4:Y:S04]  /*35310*/  LDL R89, [R1+0x1358] ;  /* 0x0013580001597983 */ /* 0x000f280000100800 */
[----:B------:R-:W4:Y:S04]  /*35320*/  LDL R88, [R1+0x135c] ;  /* 0x00135c0001587983 */ /* 0x000f280000100800 */
[----:B------:R-:W4:Y:S04]  /*35330*/  LDL R63, [R1+0x1350] ;  /* 0x00135000013f7983 */ /* 0x000f280000100800 */
[----:B------:R-:W4:Y:S01]  /*35340*/  LDL R62, [R1+0x1354] ;  /* 0x00135400013e7983 */ /* 0x000f220000100800 */
[----:B------:R-:W-:Y:S01]  /*35350*/  LOP3.LUT R65, R65, R64, RZ, 0x3c, !PT ;  /* 0x0000004041417212 */ /* 0x000fe200078e3cff */
[----:B------:R-:W-:-:S02]  /*35360*/  IMAD.MOV.U32 R66, RZ, RZ, R56 ;  /* 0x000000ffff427224 */ /* 0x000fc400078e0038 */
[----:B------:R-:W-:Y:S01]  /*35370*/  IMAD.MOV.U32 R67, RZ, RZ, R4 ;  /* 0x000000ffff437224 */ /* 0x000fe200078e0004 */
[----:B------:R-:W4:Y:S01]  /*35380*/  LDL.LU R51, [R1+0x1a9c] ;  /* 0x001a9c0001337983 */ /* 0x000f220000300800 */
[----:B------:R-:W-:-:S03]  /*35390*/  LOP3.LUT R64, R65, R64, RZ, 0x3c, !PT ;  /* 0x0000004041407212 */ /* 0x000fc600078e3cff */
[----:B------:R-:W4:Y:S04]  /*353a0*/  LDL.LU R60, [R1+0x1abc] ;  /* 0x001abc00013c7983 */ /* 0x000f280000300800 */
[----:B------:R-:W4:Y:S04]  /*353b0*/  LDL.LU R61, [R1+0x1aa0] ;  /* 0x001aa000013d7983 */ /* 0x000f280000300800 */
[----:B------:R-:W4:Y:S01]  /*353c0*/  @P1 LDG.E.U16 R53, desc[UR6][R66.64] ;  /* 0x0000000642351981 */ /* 0x000f22000c1e1500 */
[----:B------:R-:W-:-:S03]  /*353d0*/  LOP3.LUT R65, R65, R64, RZ, 0x3c, !PT ;  /* 0x0000004041417212 */ /* 0x000fc600078e3cff */
[----:B------:R-:W4:Y:S04]  /*353e0*/  LDL.LU R52, [R1+0x1ac0] ;  /* 0x001ac00001347983 */ /* 0x000f280000300800 */
[----:B------:R-:W4:Y:S04]  /*353f0*/  LDL.LU R54, [R1+0x1aa4] ;  /* 0x001aa40001367983 */ /* 0x000f280000300800 */
[----:B------:R-:W4:Y:S04]  /*35400*/  LDL.LU R55, [R1+0x1ac4] ;  /* 0x001ac40001377983 */ /* 0x000f280000300800 */
[----:B0-----:R-:W4:Y:S04]  /*35410*/  LDL R50, [R1+0x17e8] ;  /* 0x0017e80001327983 */ /* 0x001f280000100800 */
[----:B------:R-:W4:Y:S04]  /*35420*/  @P1 LDG.E.U16 R5, desc[UR6][R64.64] ;  /* 0x0000000640051981 */ /* 0x000f28000c1e1500 */
[----:B------:R-:W4:Y:S04]  /*35430*/  LDL.LU.64 R32, [R1+0x2878] ;  /* 0x0028780001207983 */ /* 0x000f280000300a00 */
[----:B------:R-:W4:Y:S01]  /*35440*/  LDL R0, [R1+0x17e4] ;  /* 0x0017e40001007983 */ /* 0x000f220000100800 */
[----:B------:R-:W-:Y:S01]  /*35450*/  ISETP.GT.AND P3, PT, R86, 0x8b, PT ;  /* 0x0000008b5600780c */ /* 0x000fe20003f64270 */
[----:B------:R-:W-:-:S02]  /*35460*/  IMAD.MOV.U32 R2, RZ, RZ, R91 ;  /* 0x000000ffff027224 */ /* 0x000fc400078e005b */
[----:B------:R-:W-:Y:S01]  /*35470*/  IMAD.MOV.U32 R3, RZ, RZ, R90 ;  /* 0x000000ffff037224 */ /* 0x000fe200078e005a */
[----:B------:R-:W4:Y:S04]  /*35480*/  LDL.LU.64 R30, [R1+0x2870] ;  /* 0x00287000011e7983 */ /* 0x000f280000300a00 */
[----:B------:R-:W4:Y:S05]  /*35490*/  LDL.LU.64 R34, [R1+0x2868] ;  /* 0x0028680001227983 */ /* 0x000f2a0000300a00 */
[----:B------:R-:W4:Y:S01]  /*354a0*/  @P3 LDG.E.U16 R57, desc[UR6][R2.64] ;  /* 0x0000000602393981 */ /* 0x000f22000c1e1500 */
[----:B------:R-:W-:-:S03]  /*354b0*/  ISETP.GT.AND P6, PT, R86, 0x8c, PT ;  /* 0x0000008c5600780c */ /* 0x000fc60003fc4270 */
[----:B--2---:R-:W2:Y:S04]  /*354c0*/  @P3 LDG.E.U16 R87, desc[UR6][R58.64] ;  /* 0x000000063a573981 */ /* 0x004ea8000c1e1500 */
[----:B---3--:R-:W-:Y:S04]  /*354d0*/  @P4 STL [R1+0x1370], R7 ;  /* 0x0013700701004387 */ /* 0x008fe80000100800 */
[----:B------:R-:W3:Y:S01]  /*354e0*/  LDL R56, [R1+0x17e0] ;  /* 0x0017e00001387983 */ /* 0x000ee20000100800 */
[----:B------:R-:W-:-:S03]  /*354f0*/  ISETP.GT.AND P4, PT, R86, 0x8d, PT ;  /* 0x0000008d5600780c */ /* 0x000fc60003f84270 */
[----:B----4-:R-:W4:Y:S04]  /*35500*/  @P6 LDG.E.U16 R89, desc[UR6][R40.64] ;  /* 0x0000000628596981 */ /* 0x010f28000c1e1500 */
[----:B------:R-:W4:Y:S06]  /*35510*/  @P6 LDG.E.U16 R88, desc[UR6][R28.64] ;  /* 0x000000061c586981 */ /* 0x000f2c000c1e1500 */
[----:B------:R-:W4:Y:S04]  /*35520*/  @P4 LDG.E.U16 R63, desc[UR6][R26.64] ;  /* 0x000000061a3f4981 */ /* 0x000f28000c1e1500 */
[----:B------:R-:W4:Y:S04]  /*35530*/  @P4 LDG.E.U16 R62, desc[UR6][R36.64] ;  /* 0x00000006243e4981 */ /* 0x000f28000c1e1500 */
[----:B------:R-:W-:Y:S04]  /*35540*/  STL.64 [R1+0x7f8], R2 ;  /* 0x0007f80201007387 */ /* 0x000fe80000100a00 */
[----:B------:R-:W-:Y:S04]  /*35550*/  STL.64 [R1+0x800], R64 ;  /* 0x0008004001007387 */ /* 0x000fe80000100a00 */
[----:B------:R-:W-:Y:S04]  /*35560*/  STL.64 [R1+0x808], R66 ;  /* 0x0008084201007387 */ /* 0x000fe80000100a00 */
[----:B------:R0:W-:Y:S01]  /*35570*/  @P1 STL [R1+0x136c], R53 ;  /* 0x00136c3501001387 */ /* 0x0001e20000100800 */
[----:B------:R-:W-:-:S03]  /*35580*/  LOP3.LUT R55, R55, R54, RZ, 0x3c, !PT ;  /* 0x0000003637377212 */ /* 0x000fc600078e3cff */
[----:B0-----:R-:W4:Y:S04]  /*35590*/  LDL R53, [R1+0x17dc] ;  /* 0x0017dc0001357983 */ /* 0x001f280000100800 */
[----:B------:R0:W-:Y:S01]  /*355a0*/  @P1 STL [R1+0x1368], R5 ;  /* 0x0013680501001387 */ /* 0x0001e20000100800 */
[----:B------:R-:W-:-:S03]  /*355b0*/  ISETP.GT.AND P1, PT, R86, 0x8e, PT ;  /* 0x0000008e5600780c */ /* 0x000fc60003f24270 */
[----:B------:R-:W4:Y:S04]  /*355c0*/  LDL R59, [R1+0x1340] ;  /* 0x00134000013b7983 */ /* 0x000f280000100800 */
[----:B------:R-:W4:Y:S01]  /*355d0*/  LDL R58, [R1+0x1344] ;  /* 0x00134400013a7983 */ /* 0x000f220000100800 */
[----:B------:R-:W-:-:S04]  /*355e0*/  LOP3.LUT R54, R55, R54, RZ, 0x3c, !PT ;  /* 0x0000003637367212 */ /* 0x000fc800078e3cff */
[----:B------:R-:W-:Y:S01]  /*355f0*/  LOP3.LUT R55, R55, R54, RZ, 0x3c, !PT ;  /* 0x0000003637377212 */ /* 0x000fe200078e3cff */
[----:B------:R-:W-:Y:S02]  /*35600*/  IMAD.MOV.U32 R4, RZ, RZ, R52 ;  /* 0x000000ffff047224 */ /* 0x000fe400078e0034 */
[----:B0-----:R-:W-:Y:S02]  /*35610*/  IMAD.MOV.U32 R5, RZ, RZ, R61 ;  /* 0x000000ffff057224 */ /* 0x001fe400078e003d */
[----:B------:R-:W4:Y:S04]  /*35620*/  @P1 LDG.E.U16 R50, desc[UR6][R54.64] ;  /* 0x0000000636321981 */ /* 0x000f28000c1e1500 */
[----:B------:R-:W4:Y:S04]  /*35630*/  @P1 LDG.E.U16 R0, desc[UR6][R4.64] ;  /* 0x0000000604001981 */ /* 0x000f28000c1e1500 */
[----:B------:R0:W-:Y:S04]  /*35640*/  @P3 STL [R1+0x1364], R57 ;  /* 0x0013643901003387 */ /* 0x0001e80000100800 */
[----:B0-----:R-:W4:Y:S01]  /*35650*/  LDL.LU R57, [R1+0x1ac8] ;  /* 0x001ac80001397983 */ /* 0x001f220000300800 */
[----:B------:R-:W-:-:S02]  /*35660*/  IMAD.MOV.U32 R2, RZ, RZ, R60 ;  /* 0x000000ffff027224 */ /* 0x000fc400078e003c */
[----:B------:R-:W-:Y:S01]  /*35670*/  IMAD.MOV.U32 R3, RZ, RZ, R51 ;  /* 0x000000ffff037224 */ /* 0x000fe200078e0033 */
[----:B--2---:R0:W-:Y:S01]  /*35680*/  @P3 STL [R1+0x1360], R87 ;  /* 0x0013605701003387 */ /* 0x0041e20000100800 */
[----:B------:R-:W-:-:S03]  /*35690*/  ISETP.GT.AND P3, PT, R86, 0x8f, PT ;  /* 0x0000008f5600780c */ /* 0x000fc60003f64270 */
[----:B0-----:R-:W2:Y:S04]  /*356a0*/  LDL.LU R87, [R1+0x1ae8] ;  /* 0x001ae80001577983 */ /* 0x001ea80000300800 */
[----:B------:R-:W2:Y:S04]  /*356b0*/  LDL.LU.64 R28, [R1+0x2860] ;  /* 0x00286000011c7983 */ /* 0x000ea80000300a00 */
[----:B------:R-:W2:Y:S04]  /*356c0*/  LDL.LU.64 R40, [R1+0x2858] ;  /* 0x0028580001287983 */ /* 0x000ea80000300a00 */
[----:B---3--:R-:W3:Y:S04]  /*356d0*/  @P3 LDG.E.U16 R56, desc[UR6][R2.64] ;  /* 0x0000000602383981 */ /* 0x008ee8000c1e1500 */
[----:B----4-:R-:W-:Y:S04]  /*356e0*/  @P6 STL [R1+0x1358], R89 ;  /* 0x0013585901006387 */ /* 0x010fe80000100800 */
[----:B------:R-:W-:Y:S04]  /*356f0*/  @P6 STL [R1+0x135c], R88 ;  /* 0x00135c5801006387 */ /* 0x000fe80000100800 */
[----:B------:R-:W4:Y:S04]  /*35700*/  LDL.LU.64 R36, [R1+0x2850] ;  /* 0x0028500001247983 */ /* 0x000f280000300a00 */
[----:B------:R-:W2:Y:S04]  /*35710*/  LDL.LU.64 R26, [R1+0x2848] ;  /* 0x00284800011a7983 */ /* 0x000ea80000300a00 */
[----:B------:R0:W-:Y:S04]  /*35720*/  @P4 STL [R1+0x1350], R63 ;  /* 0x0013503f01004387 */ /* 0x0001e80000100800 */
[----:B------:R-:W-:Y:S01]  /*35730*/  @P4 STL [R1+0x1354], R62 ;  /* 0x0013543e01004387 */ /* 0x000fe20000100800 */
[----:B------:R-:W-:-:S03]  /*35740*/  ISETP.GT.AND P4, PT, R86, 0x91, PT ;  /* 0x000000915600780c */ /* 0x000fc60003f84270 */
[----:B------:R-:W4:Y:S10]  /*35750*/  @P3 LDG.E.U16 R53, desc[UR6][R44.64] ;  /* 0x000000062c353981 */ /* 0x000f34000c1e1500 */
[----:B------:R-:W4:Y:S04]  /*35760*/  @P4 LDG.E.U16 R59, desc[UR6][R46.64] ;  /* 0x000000062e3b4981 */ /* 0x000f28000c1e1500 */
[----:B------:R-:W4:Y:S04]  /*35770*/  @P4 LDG.E.U16 R58, desc[UR6][R48.64] ;  /* 0x00000006303a4981 */ /* 0x000f28000c1e1500 */
[----:B------:R-:W-:Y:S04]  /*35780*/  STL.64 [R1+0x7c8], R54 ;  /* 0x0007c83601007387 */ /* 0x000fe80000100a00 */
[----:B------:R-:W-:Y:S04]  /*35790*/  STL.64 [R1+0x7b8], R2 ;  /* 0x0007b80201007387 */ /* 0x000fe80000100a00 */
[----:B------:R-:W-:Y:S04]  /*357a0*/  STL.64 [R1+0x7c0], R4 ;  /* 0x0007c00401007387 */ /* 0x000fe80000100a00 */
[----:B0-----:R-:W4:Y:S04]  /*357b0*/  LDL.LU R63, [R1+0x1acc] ;  /* 0x001acc00013f7983 */ /* 0x001f280000300800 */
[----:B------:R0:W-:Y:S04]  /*357c0*/  @P1 STL [R1+0x17e8], R50 ;  /* 0x0017e83201001387 */ /* 0x0001e80000100800 */
[----:B0-----:R-:W4:Y:S04]  /*357d0*/  LDL.LU R50, [R1+0x1aec] ;  /* 0x001aec0001327983 */ /* 0x001f280000300800 */
[----:B------:R-:W4:Y:S04]  /*357e0*/  LDL.LU R51, [R1+0x1ad0] ;  /* 0x001ad00001337983 */ /* 0x000f280000300800 */
[----:B------:R-:W4:Y:S04]  /*357f0*/  LDL.LU R52, [R1+0x1af0] ;  /* 0x001af00001347983 */ /* 0x000f280000300800 */
[----:B------:R0:W-:Y:S04]  /*35800*/  @P1 STL [R1+0x17e4], R0 ;  /* 0x0017e40001001387 */ /* 0x0001e80000100800 */
[----:B------:R-:W4:Y:S04]  /*35810*/  LDL R54, [R1+0x1338] ;  /* 0x0013380001367983 */ /* 0x000f280000100800 */
[----:B------:R-:W4:Y:S04]  /*35820*/  LDL R55, [R1+0x1334] ;  /* 0x0013340001377983 */ /* 0x000f280000100800 */
[----:B0-----:R-:W4:Y:S01]  /*35830*/  LDL R0, [R1+0x133c] ;  /* 0x00133c0001007983 */ /* 0x001f220000100800 */
[----:B------:R-:W-:-:S03]  /*35840*/  ISETP.GT.AND P6, PT, R86, 0x90, PT ;  /* 0x000000905600780c */ /* 0x000fc60003fc4270 */
[----:B---3--:R0:W-:Y:S10]  /*35850*/  @P3 STL [R1+0x17e0], R56 ;  /* 0x0017e03801003387 */ /* 0x0081f40000100800 */
[----:B--2---:R-:W2:Y:S04]  /*35860*/  @P6 LDG.E.U16 R26, desc[UR6][R42.64] ;  /* 0x000000062a1a6981 */ /* 0x004ea8000c1e1500 */
[----:B------:R-:W3:Y:S04]  /*35870*/  @P6 LDG.E.U16 R27, desc[UR6][R38.64] ;  /* 0x00000006261b6981 */ /* 0x000ee8000c1e1500 */
[----:B0-----:R-:W2:Y:S04]  /*35880*/  LDL R56, [R1+0x1330] ;  /* 0x0013300001387983 */ /* 0x001ea80000100800 */
[----:B------:R-:W3:Y:S01]  /*35890*/  LDL.LU.64 R44, [R1+0x2840] ;  /* 0x00284000012c7983 */ /* 0x000ee20000300a00 */
[----:B------:R-:W-:-:S03]  /*358a0*/  IMAD.MOV.U32 R60, RZ, RZ, R87 ;  /* 0x000000ffff3c7224 */ /* 0x000fc600078e0057 */
[----:B----4-:R0:W-:Y:S04]  /*358b0*/  @P3 STL [R1+0x17dc], R53 ;  /* 0x0017dc3501003387 */ /* 0x0101e80000100800 */
[----:B------:R-:W4:Y:S04]  /*358c0*/  LDL.LU.64 R42, [R1+0x2838] ;  /* 0x00283800012a7983 */ /* 0x000f280000300a00 */
[----:B------:R-:W3:Y:S04]  /*358d0*/  LDL.LU.64 R38, [R1+0x2830] ;  /* 0x0028300001267983 */ /* 0x000ee80000300a00 */
[----:B------:R-:W3:Y:S04]  /*358e0*/  LDL.LU.64 R48, [R1+0x2828] ;  /* 0x0028280001307983 */ /* 0x000ee80000300a00 */
[----:B------:R-:W3:Y:S04]  /*358f0*/  LDL.LU.64 R46, [R1+0x2820] ;  /* 0x00282000012e7983 */ /* 0x000ee80000300a00 */
[----:B------:R-:W-:Y:S04]  /*35900*/  @P4 STL [R1+0x1340], R59 ;  /* 0x0013403b01004387 */ /* 0x000fe80000100800 */
[----:B------:R1:W-:Y:S04]  /*35910*/  @P4 STL [R1+0x1344], R58 ;  /* 0x0013443a01004387 */ /* 0x0003e80000100800 */
[----:B------:R-:W3:Y:S04]  /*35920*/  LDL.64 R2, [R1+0x768] ;  /* 0x0007680001027983 */ /* 0x000ee80000100a00 */
[----:B------:R-:W3:Y:S01]  /*35930*/  LDL R87, [R1+0x132c] ;  /* 0x00132c0001577983 */ /* 0x000ee20000100800 */
[----:B------:R-:W-:Y:S01]  /*35940*/  ISETP.GT.AND P1, PT, R86, 0x92, PT ;  /* 0x000000925600780c */ /* 0x000fe20003f24270 */
[----:B------:R-:W-:-:S02]  /*35950*/  IMAD.MOV.U32 R61, RZ, RZ, R57 ;  /* 0x000000ffff3d7224 */ /* 0x000fc400078e0039 */
[----:B------:R-:W4:Y:S04]  /*35960*/  LDL R91, [R1+0x1328] ;  /* 0x00132800015b7983 */ /* 0x000f280000100800 */
[----:B------:R-:W-:Y:S04]  /*35970*/  STL.64 [R1+0x778], R60 ;  /* 0x0007783c01007387 */ /* 0x000fe80000100a00 */
[----:B------:R-:W4:Y:S04]  /*35980*/  LDL R64, [R1+0x1324] ;  /* 0x0013240001407983 */ /* 0x000f280000100800 */
[----:B------:R-:W4:Y:S04]  /*35990*/  LDL R65, [R1+0x1320] ;  /* 0x0013200001417983 */ /* 0x000f280000100800 */
[----:B------:R-:W4:Y:S04]  /*359a0*/  LDL.LU R4, [R1+0x1af4] ;  /* 0x001af40001047983 */ /* 0x000f280000300800 */
[----:B------:R-:W4:Y:S04]  /*359b0*/  LDL.LU R5, [R1+0x1b14] ;  /* 0x001b140001057983 */ /* 0x000f280000300800 */
[----:B------:R-:W4:Y:S04]  /*359c0*/  LDL.LU R88, [R1+0x1af8] ;  /* 0x001af80001587983 */ /* 0x000f280000300800 */
[----:B0-----:R-:W4:Y:S04]  /*359d0*/  LDL.LU R53, [R1+0x1b18] ;  /* 0x001b180001357983 */ /* 0x001f280000300800 */
[----:B-1----:R-:W4:Y:S01]  /*359e0*/  LDL.LU R58, [R1+0x1afc] ;  /* 0x001afc00013a7983 */ /* 0x002f220000300800 */
[----:B------:R-:W-:-:S03]  /*359f0*/  IMAD.MOV.U32 R62, RZ, RZ, R50 ;  /* 0x000000ffff3e7224 */ /* 0x000fc600078e0032 */
[----:B------:R-:W4:Y:S01]  /*35a00*/  LDL.LU R59, [R1+0x1b1c] ;  /* 0x001b1c00013b7983 */ /* 0x000f220000300800 */
[----:B------:R-:W-:Y:S02]  /*35a10*/  IMAD.MOV.U32 R67, RZ, RZ, R51 ;  /* 0x000000ffff437224 */ /* 0x000fe400078e0033 */
[----:B------:R-:W-:Y:S01]  /*35a20*/  IMAD.MOV.U32 R66, RZ, RZ, R52 ;  /* 0x000000ffff427224 */ /* 0x000fe200078e0034 */
[C---:B------:R-:W-:Y:S01]  /*35a30*/  ISETP.GT.AND P3, PT, R86.reuse, 0x93, PT ;  /* 0x000000935600780c */ /* 0x040fe20003f64270 */
[----:B------:R-:W4:Y:S04]  /*35a40*/  @P1 LDG.E.U16 R54, desc[UR6][R62.64] ;  /* 0x000000063e361981 */ /* 0x000f28000c1e1500 */
[----:B------:R-:W4:Y:S04]  /*35a50*/  LDL R57, [R1+0x17d8] ;  /* 0x0017d80001397983 */ /* 0x000f280000100800 */
[----:B------:R-:W4:Y:S04]  /*35a60*/  LDL R50, [R1+0x17d4] ;  /* 0x0017d40001327983 */ /* 0x000f280000100800 */
[----:B------:R-:W4:Y:S04]  /*35a70*/  @P1 LDG.E.U16 R0, desc[UR6][R66.64] ;  /* 0x0000000642001981 */ /* 0x000f28000c1e1500 */
[----:B------:R-:W4:Y:S01]  /*35a80*/  @P3 LDG.E.U16 R55, desc[UR6][R60.64] ;  /* 0x000000063c373981 */ /* 0x000f22000c1e1500 */
[----:B------:R-:W-:-:S03]  /*35a90*/  ISETP.GT.AND P6, PT, R86, 0x94, PT ;  /* 0x000000945600780c */ /* 0x000fc60003fc4270 */
[----:B--2---:R-:W2:Y:S01]  /*35aa0*/  @P3 LDG.E.U16 R56, desc[UR6][R32.64] ;  /* 0x0000000620383981 */ /* 0x004ea2000c1e1500 */
[----:B------:R-:W-:-:S09]  /*35ab0*/  ISETP.GT.AND P4, PT, R86, 0x95, PT ;  /* 0x000000955600780c */ /* 0x000fd20003f84270 */
[----:B---3--:R0:W3:Y:S04]  /*35ac0*/  @P6 LDG.E.U16 R87, desc[UR6][R2.64] ;  /* 0x0000000602576981 */ /* 0x0080e8000c1e1500 */
[----:B------:R-:W-:Y:S04]  /*35ad0*/  STL.64 [R1+0x788], R66 ;  /* 0x0007884201007387 */ /* 0x000fe80000100a00 */
[----:B------:R-:W-:Y:S04]  /*35ae0*/  STL.64 [R1+0x780], R62 ;  /* 0x0007803e01007387 */ /* 0x000fe80000100a00 */
[----:B----4-:R-:W4:Y:S04]  /*35af0*/  @P6 LDG.E.U16 R91, desc[UR6][R30.64] ;  /* 0x000000061e5b6981 */ /* 0x010f28000c1e1500 */
[----:B------:R-:W4:Y:S04]  /*35b00*/  @P4 LDG.E.U16 R64, desc[UR6][R34.64] ;  /* 0x0000000622404981 */ /* 0x000f28000c1e1500 */
[----:B------:R-:W4:Y:S01]  /*35b10*/  @P4 LDG.E.U16 R65, desc[UR6][R28.64] ;  /* 0x000000061c414981 */ /* 0x000f22000c1e1500 */
[----:B------:R-:W-:-:S04]  /*35b20*/  LOP3.LUT R59, R59, R58, RZ, 0x3c, !PT ;  /* 0x0000003a3b3b7212 */ /* 0x000fc800078e3cff */
[----:B------:R-:W-:Y:S01]  /*35b30*/  LOP3.LUT R58, R59, R58, RZ, 0x3c, !PT ;  /* 0x0000003a3b3a7212 */ /* 0x000fe200078e3cff */
[----:B------:R1:W-:Y:S04]  /*35b40*/  @P1 STL [R1+0x133c], R0 ;  /* 0x00133c0001001387 */ /* 0x0003e80000100800 */
[----:B-1----:R-:W4:Y:S04]  /*35b50*/  LDL R0, [R1+0x17d0] ;  /* 0x0017d00001007983 */ /* 0x002f280000100800 */
[----:B------:R1:W-:Y:S01]  /*35b60*/  @P1 STL [R1+0x1338], R54 ;  /* 0x0013383601001387 */ /* 0x0003e20000100800 */
[----:B------:R-:W-:-:S03]  /*35b70*/  ISETP.GT.AND P1, PT, R86, 0x96, PT ;  /* 0x000000965600780c */ /* 0x000fc60003f24270 */
[----:B------:R-:W4:Y:S04]  /*35b80*/  LDL R89, [R1+0x17cc] ;  /* 0x0017cc0001597983 */ /* 0x000f280000100800 */
[----:B------:R-:W4:Y:S01]  /*35b90*/  LDL.LU.64 R32, [R1+0x2818] ;  /* 0x0028180001207983 */ /* 0x000f220000300a00 */
[----:B------:R-:W-:-:S03]  /*35ba0*/  LOP3.LUT R59, R59, R58, RZ, 0x3c, !PT ;  /* 0x0000003a3b3b7212 */ /* 0x000fc600078e3cff */
[----:B------:R-:W4:Y:S04]  /*35bb0*/  LDL R62, [R1+0x1314] ;  /* 0x00131400013e7983 */ /* 0x000f280000100800 */
[----:B------:R-:W4:Y:S01]  /*35bc0*/  LDL R63, [R1+0x1310] ;  /* 0x00131000013f7983 */ /* 0x000f220000100800 */
[----:B0-----:R-:W-:Y:S02]  /*35bd0*/  IMAD.MOV.U32 R2, RZ, RZ, R5 ;  /* 0x000000ffff027224 */ /* 0x001fe400078e0005 */
[----:B------:R-:W-:Y:S01]  /*35be0*/  IMAD.MOV.U32 R3, RZ, RZ, R4 ;  /* 0x000000ffff037224 */ /* 0x000fe200078e0004 */
[----:B------:R-:W4:Y:S01]  /*35bf0*/  LDL.LU R51, [R1+0x1b20] ;  /* 0x001b200001337983 */ /* 0x000f220000300800 */
[----:B------:R-:W-:Y:S02]  /*35c00*/  IMAD.MOV.U32 R4, RZ, RZ, R53 ;  /* 0x000000ffff047224 */ /* 0x000fe400078e0035 */
[----:B------:R-:W-:Y:S01]  /*35c10*/  IMAD.MOV.U32 R5, RZ, RZ, R88 ;  /* 0x000000ffff057224 */ /* 0x000fe200078e0058 */
[----:B------:R-:W4:Y:S04]  /*35c20*/  LDL.LU R60, [R1+0x1b40] ;  /* 0x001b4000013c7983 */ /* 0x000f280000300800 */
[----:B------:R-:W4:Y:S04]  /*35c30*/  LDL.LU R61, [R1+0x1b24] ;  /* 0x001b2400013d7983 */ /* 0x000f280000300800 */
[----:B------:R-:W4:Y:S04]  /*35c40*/  LDL.LU R52, [R1+0x1b44] ;  /* 0x001b440001347983 */ /* 0x000f280000300800 */
[----:B------:R-:W4:Y:S04]  /*35c50*/  @P1 LDG.E.U16 R57, desc[UR6][R58.64] ;  /* 0x000000063a391981 */ /* 0x000f28000c1e1500 */
[----:B-1----:R-:W4:Y:S04]  /*35c60*/  LDL.LU R54, [R1+0x1b28] ;  /* 0x001b280001367983 */ /* 0x002f280000300800 */
[----:B------:R0:W-:Y:S04]  /*35c70*/  @P3 STL [R1+0x1334], R55 ;  /* 0x0013343701003387 */ /* 0x0001e80000100800 */
[----:B------:R-:W4:Y:S04]  /*35c80*/  @P1 LDG.E.U16 R50, desc[UR6][R4.64] ;  /* 0x0000000604321981 */ /* 0x000f28000c1e1500 */
[----:B0-----:R-:W4:Y:S04]  /*35c90*/  LDL.LU R55, [R1+0x1b48] ;  /* 0x001b480001377983 */ /* 0x001f280000300800 */
[----:B--2---:R0:W-:Y:S04]  /*35ca0*/  @P3 STL [R1+0x1330], R56 ;  /* 0x0013303801003387 */ /* 0x0041e80000100800 */
[----:B0-----:R-:W2:Y:S04]  /*35cb0*/  LDL R56, [R1+0x130c] ;  /* 0x00130c0001387983 */ /* 0x001ea80000100800 */
[----:B---3--:R0:W-:Y:S01]  /*35cc0*/  @P6 STL [R1+0x132c], R87 ;  /* 0x00132c5701006387 */ /* 0x0081e20000100800 */
[----:B------:R-:W-:-:S03]  /*35cd0*/  ISETP.GT.AND P3, PT, R86, 0x97, PT ;  /* 0x000000975600780c */ /* 0x000fc60003f64270 */
[----:B0-----:R-:W3:Y:S04]  /*35ce0*/  LDL R87, [R1+0x1308] ;  /* 0x0013080001577983 */ /* 0x001ee80000100800 */
[----:B------:R-:W3:Y:S04]  /*35cf0*/  LDL.LU.64 R30, [R1+0x2810] ;  /* 0x00281000011e7983 */ /* 0x000ee80000300a00 */
[----:B----4-:R-:W-:Y:S04]  /*35d00*/  @P6 STL [R1+0x1328], R91 ;  /* 0x0013285b01006387 */ /* 0x010fe80000100800 */
[----:B------:R-:W4:Y:S04]  /*35d10*/  LDL.LU.64 R34, [R1+0x2808] ;  /* 0x0028080001227983 */ /* 0x000f280000300a00 */
[----:B------:R-:W4:Y:S04]  /*35d20*/  LDL.LU.64 R28, [R1+0x2800] ;  /* 0x00280000011c7983 */ /* 0x000f280000300a00 */
[----:B------:R-:W-:Y:S04]  /*35d30*/  @P4 STL [R1+0x1320], R65 ;  /* 0x0013204101004387 */ /* 0x000fe80000100800 */
[----:B------:R-:W-:Y:S04]  /*35d40*/  @P4 STL [R1+0x1324], R64 ;  /* 0x0013244001004387 */ /* 0x000fe80000100800 */
[----:B------:R-:W-:Y:S01]  /*35d50*/  STL.64 [R1+0x748], R58 ;  /* 0x0007483a01007387 */ /* 0x000fe20000100a00 */
[----:B------:R-:W-:-:S03]  /*35d60*/  ISETP.GT.AND P4, PT, R86, 0x99, PT ;  /* 0x000000995600780c */ /* 0x000fc60003f84270 */
[----:B------:R-:W-:Y:S04]  /*35d70*/  STL.64 [R1+0x738], R2 ;  /* 0x0007380201007387 */ /* 0x000fe80000100a00 */
[----:B------:R-:W-:Y:S04]  /*35d80*/  STL.64 [R1+0x740], R4 ;  /* 0x0007400401007387 */ /* 0x000fe80000100a00 */
[----:B------:R-:W4:Y:S04]  /*35d90*/  LDL R53, [R1+0x1304] ;  /* 0x0013040001357983 */ /* 0x000f280000100800 */
[----:B------:R0:W4:Y:S04]  /*35da0*/  @P3 LDG.E.U16 R0, desc[UR6][R2.64] ;  /* 0x0000000602003981 */ /* 0x000128000c1e1500 */
[----:B------:R-:W4:Y:S04]  /*35db0*/  @P3 LDG.E.U16 R89, desc[UR6][R40.64] ;  /* 0x0000000628593981 */ /* 0x000f28000c1e1500 */
[----:B------:R-:W4:Y:S04]  /*35dc0*/  @P4 LDG.E.U16 R62, desc[UR6][R42.64] ;  /* 0x000000062a3e4981 */ /* 0x000f28000c1e1500 */
[----:B------:R-:W4:Y:S04]  /*35dd0*/  @P4 LDG.E.U16 R63, desc[UR6][R38.64] ;  /* 0x00000006263f4981 */ /* 0x000f28000c1e1500 */
[----:B------:R1:W-:Y:S04]  /*35de0*/  @P1 STL [R1+0x17d8], R57 ;  /* 0x0017d83901001387 */ /* 0x0003e80000100800 */
[----:B-1----:R-:W4:Y:S04]  /*35df0*/  LDL R57, [R1+0x1300] ;  /* 0x0013000001397983 */ /* 0x002f280000100800 */
[----:B------:R1:W-:Y:S01]  /*35e00*/  @P1 STL [R1+0x17d4], R50 ;  /* 0x0017d43201001387 */ /* 0x0003e20000100800 */
[----:B------:R-:W-:-:S02]  /*35e10*/  ISETP.GT.AND P1, PT, R86, 0x9a, PT ;  /* 0x0000009a5600780c */ /* 0x000fc40003f24270 */
[-C--:B------:R-:W-:Y:S01]  /*35e20*/  LOP3.LUT R55, R55, R54.reuse, RZ, 0x3c, !PT ;  /* 0x0000003637377212 */ /* 0x080fe200078e3cff */
[----:B------:R-:W-:Y:S02]  /*35e30*/  IMAD.MOV.U32 R4, RZ, RZ, R52 ;  /* 0x000000ffff047224 */ /* 0x000fe400078e0034 */
[----:B------:R-:W-:Y:S01]  /*35e40*/  IMAD.MOV.U32 R5, RZ, RZ, R61 ;  /* 0x000000ffff057224 */ /* 0x000fe200078e003d */
[----:B------:R-:W4:Y:S01]  /*35e50*/  LDL.64 R58, [R1+0x6e0] ;  /* 0x0006e000013a7983 */ /* 0x000f220000100a00 */
[----:B------:R-:W-:-:S04]  /*35e60*/  LOP3.LUT R54, R55, R54, RZ, 0x3c, !PT ;  /* 0x0000003637367212 */ /* 0x000fc800078e3cff */
[----:B------:R-:W-:Y:S01]  /*35e70*/  LOP3.LUT R55, R55, R54, RZ, 0x3c, !PT ;  /* 0x0000003637377212 */ /* 0x000fe200078e3cff */
[----:B-1----:R-:W4:Y:S04]  /*35e80*/  LDL R50, [R1+0x12fc] ;  /* 0x0012fc0001327983 */ /* 0x002f280000100800 */
[----:B--2---:R-:W2:Y:S04]  /*35e90*/  @P1 LDG.E.U16 R56, desc[UR6][R54.64] ;  /* 0x0000000636381981 */ /* 0x004ea8000c1e1500 */
[----:B---3--:R-:W3:Y:S01]  /*35ea0*/  @P1 LDG.E.U16 R87, desc[UR6][R4.64] ;  /* 0x0000000604571981 */ /* 0x008ee2000c1e1500 */
[----:B------:R-:W-:Y:S01]  /*35eb0*/  ISETP.GT.AND P6, PT, R86, 0x98, PT ;  /* 0x000000985600780c */ /* 0x000fe20003fc4270 */
[----:B0-----:R-:W-:-:S02]  /*35ec0*/  IMAD.MOV.U32 R2, RZ, RZ, R60 ;  /* 0x000000ffff027224 */ /* 0x001fc400078e003c */
[----:B------:R-:W-:-:S10]  /*35ed0*/  IMAD.MOV.U32 R3, RZ, RZ, R51 ;  /* 0x000000ffff037224 */ /* 0x000fd400078e0033 */
[----:B----4-:R-:W4:Y:S04]  /*35ee0*/  @P6 LDG.E.U16 R28, desc[UR6][R36.64] ;  /* 0x00000006241c6981 */ /* 0x010f28000c1e1500 */
[----:B------:R-:W4:Y:S04]  /*35ef0*/  @P6 LDG.E.U16 R29, desc[UR6][R44.64] ;  /* 0x000000062c1d6981 */ /* 0x000f28000c1e1500 */
[----:B------:R0:W-:Y:S04]  /*35f00*/  @P3 STL [R1+0x17d0], R0 ;  /* 0x0017d00001003387 */ /* 0x0001e80000100800 */
[----:B0-----:R-:W4:Y:S04]  /*35f10*/  LDL R0, [R1+0x12f8] ;  /* 0x0012f80001007983 */ /* 0x001f280000100800 */
[----:B------:R-:W4:Y:S04]  /*35f20*/  LDL.LU.64 R40, [R1+0x27f8] ;  /* 0x0027f80001287983 */ /* 0x000f280000300a00 */
[----:B------:R-:W-:Y:S04]  /*35f30*/  @P3 STL [R1+0x17cc], R89 ;  /* 0x0017cc5901003387 */ /* 0x000fe80000100800 */
[----:B------:R-:W4:Y:S04]  /*35f40*/  LDL.LU.64 R36, [R1+0x27f0] ;  /* 0x0027f00001247983 */ /* 0x000f280000300a00 */
[----:B------:R-:W4:Y:S04]  /*35f50*/  LDL.LU.64 R44, [R1+0x27e8] ;  /* 0x0027e800012c7983 */ /* 0x000f280000300a00 */
[----:B------:R-:W4:Y:S04]  /*35f60*/  LDL.LU.64 R42, [R1+0x27e0] ;  /* 0x0027e000012a7983 */ /* 0x000f280000300a00 */
[----:B------:R-:W4:Y:S04]  /*35f70*/  LDL.LU.64 R38, [R1+0x27d8] ;  /* 0x0027d80001267983 */ /* 0x000f280000300a00 */
[----:B------:R-:W-:Y:S04]  /*35f80*/  @P4 STL [R1+0x1310], R63 ;  /* 0x0013103f01004387 */ /* 0x000fe80000100800 */
[----:B------:R-:W-:Y:S04]  /*35f90*/  @P4 STL [R1+0x1314], R62 ;  /* 0x0013143e01004387 */ /* 0x000fe80000100800 */
[----:B------:R-:W-:Y:S04]  /*35fa0*/  STL.64 [R1+0x708], R54 ;  /* 0x0007083601007387 */ /* 0x000fe80000100a00 */
[----:B------:R-:W-:Y:S04]  /*35fb0*/  STL.64 [R1+0x6f8], R2 ;  /* 0x0006f80201007387 */ /* 0x000fe80000100a00 */
[----:B------:R-:W-:Y:S04]  /*35fc0*/  STL.64 [R1+0x700], R4 ;  /* 0x0007000401007387 */ /* 0x000fe80000100a00 */
[----:B------:R-:W4:Y:S01]  /*35fd0*/  LDL R90, [R1+0x12f4] ;  /* 0x0012f400015a7983 */ /* 0x000f220000100800 */
[----:B------:R-:W-:-:S13]  /*35fe0*/  ISETP.GT.AND P3, PT, R86, 0x9b, PT ;  /* 0x0000009b5600780c */ /* 0x000fda0003f64270 */
[----:B------:R-:W4:Y:S04]  /*35ff0*/  @P3 LDG.E.U16 R57, desc[UR6][R48.64] ;  /* 0x0000000630393981 */ /* 0x000f28000c1e1500 */
[----:B------:R-:W4:Y:S04]  /*36000*/  @P3 LDG.E.U16 R53, desc[UR6][R2.64] ;  /* 0x0000000602353981 */ /* 0x000f28000c1e1500 */
[----:B--2---:R0:W-:Y:S04]  /*36010*/  @P1 STL [R1+0x130c], R56 ;  /* 0x00130c3801001387 */ /* 0x0041e80000100800 */
[----:B0-----:R-:W2:Y:S04]  /*36020*/  LDL R56, [R1+0x12f0] ;  /* 0x0012f00001387983 */ /* 0x001ea80000100800 */
[----:B------:R-:W2:Y:S01]  /*36030*/  LDL.LU R91, [R1+0x1b4c] ;  /* 0x001b4c00015b7983 */ /* 0x000ea20000300800 */
[----:B------:R-:W-:-:S03]  /*36040*/  ISETP.GT.AND P6, PT, R86, 0x9c, PT ;  /* 0x0000009c5600780c */ /* 0x000fc60003fc4270 */
[----:B------:R-:W2:Y:S04]  /*36050*/  LDL.LU R64, [R1+0x1b6c] ;  /* 0x001b6c0001407983 */ /* 0x000ea80000300800 */
[----:B------:R-:W2:Y:S04]  /*36060*/  LDL.LU R4, [R1+0x1b50] ;  /* 0x001b500001047983 */ /* 0x000ea80000300800 */
[----:B------:R-:W2:Y:S04]  /*36070*/  LDL.LU R5, [R1+0x1b70] ;  /* 0x001b700001057983 */ /* 0x000ea80000300800 */
[----:B------:R-:W2:Y:S04]  /*36080*/  LDL.LU R65, [R1+0x1b54] ;  /* 0x001b540001417983 */ /* 0x000ea80000300800 */
[----:B------:R-:W2:Y:S04]  /*36090*/  LDL.LU R54, [R1+0x1b74] ;  /* 0x001b740001367983 */ /* 0x000ea80000300800 */
[----:B------:R-:W2:Y:S04]  /*360a0*/  LDL R55, [R1+0x17c8] ;  /* 0x0017c80001377983 */ /* 0x000ea80000100800 */
[----:B---3--:R0:W-:Y:S04]  /*360b0*/  @P1 STL [R1+0x1308], R87 ;  /* 0x0013085701001387 */ /* 0x0081e80000100800 */
[----:B------:R-:W3:Y:S04]  /*360c0*/  @P6 LDG.E.U16 R50, desc[UR6][R46.64] ;  /* 0x000000062e326981 */ /* 0x000ee8000c1e1500 */
[----:B0-----:R-:W3:Y:S04]  /*360d0*/  LDL R87, [R1+0x17c4] ;  /* 0x0017c40001577983 */ /* 0x001ee80000100800 */
[----:B------:R-:W3:Y:S04]  /*360e0*/  LDL.LU.64 R48, [R1+0x27d0] ;  /* 0x0027d00001307983 */ /* 0x000ee80000300a00 */
[----:B------:R-:W3:Y:S04]  /*360f0*/  LDL R89, [R1+0x17bc] ;  /* 0x0017bc0001597983 */ /* 0x000ee80000100800 */
[----:B------:R-:W3:Y:S01]  /*36100*/  LDL R88, [R1+0x17c0] ;  /* 0x0017c00001587983 */ /* 0x000ee20000100800 */
[----:B------:R-:W-:-:S03]  /*36110*/  ISETP.GT.AND P4, PT, R86, 0x9d, PT ;  /* 0x0000009d5600780c */ /* 0x000fc60003f84270 */
[----:B----4-:R-:W4:Y:S10]  /*36120*/  @P6 LDG.E.U16 R0, desc[UR6][R58.64] ;  /* 0x000000063a006981 */ /* 0x010f34000c1e1500 */
[----:B------:R-:W4:Y:S04]  /*36130*/  @P4 LDG.E.U16 R90, desc[UR6][R32.64] ;  /* 0x00000006205a4981 */ /* 0x000f28000c1e1500 */
[----:B------:R-:W-:Y:S04]  /*36140*/  @P3 STL [R1+0x1300], R57 ;  /* 0x0013003901003387 */ /* 0x000fe80000100800 */
[----:B------:R-:W-:Y:S04]  /*36150*/  @P3 STL [R1+0x1304], R53 ;  /* 0x0013043501003387 */ /* 0x000fe80000100800 */
[----:B------:R-:W4:Y:S04]  /*36160*/  LDL.LU.64 R46, [R1+0x27c8] ;  /* 0x0027c800012e7983 */ /* 0x000f280000300a00 */
[----:B------:R-:W4:Y:S04]  /*36170*/  LDL R63, [R1+0x12e0] ;  /* 0x0012e000013f7983 */ /* 0x000f280000100800 */
[----:B------:R-:W4:Y:S04]  /*36180*/  LDL R62, [R1+0x12e4] ;  /* 0x0012e400013e7983 */ /* 0x000f280000100800 */
[----:B--2---:R-:W2:Y:S01]  /*36190*/  @P4 LDG.E.U16 R56, desc[UR6][R30.64] ;  /* 0x000000061e384981 */ /* 0x004ea2000c1e1500 */
[----:B------:R-:W-:-:S02]  /*361a0*/  ISETP.GT.AND P1, PT, R86, 0x9e, PT ;  /* 0x0000009e5600780c */ /* 0x000fc40003f24270 */
[----:B------:R-:W-:Y:S01]  /*361b0*/  ISETP.GT.AND P3, PT, R86, 0x9f, PT ;  /* 0x0000009f5600780c */ /* 0x000fe20003f64270 */
[----:B------:R-:W-:Y:S01]  /*361c0*/  IMAD.MOV.U32 R2, RZ, RZ, R64 ;  /* 0x000000ffff027224 */ /* 0x000fe200078e0040 */
[----:B------:R-:W2:Y:S01]  /*361d0*/  LDL.LU R51, [R1+0x1b78] ;  /* 0x001b780001337983 */ /* 0x000ea20000300800 */
[----:B------:R-:W-:Y:S01]  /*361e0*/  LOP3.LUT R5, R5, R4, RZ, 0x3c, !PT ;  /* 0x0000000405057212 */ /* 0x000fe200078e3cff */
[----:B------:R-:W-:-:S03]  /*361f0*/  IMAD.MOV.U32 R64, RZ, RZ, R54 ;  /* 0x000000ffff407224 */ /* 0x000fc600078e0036 */
[----:B------:R-:W-:-:S04]  /*36200*/  LOP3.LUT R4, R5, R4, RZ, 0x3c, !PT ;  /* 0x0000000405047212 */ /* 0x000fc800078e3cff */
[----:B------:R-:W-:Y:S01]  /*36210*/  LOP3.LUT R5, R5, R4, RZ, 0x3c, !PT ;  /* 0x0000000405057212 */ /* 0x000fe200078e3cff */
[----:B------:R-:W2:Y:S04]  /*36220*/  @P1 LDG.E.U16 R55, desc[UR6][R64.64] ;  /* 0x0000000640371981 */ /* 0x000ea8000c1e1500 */
[----:B---3--:R0:W-:Y:S01]  /*36230*/  @P6 STL [R1+0x12fc], R50 ;  /* 0x0012fc3201006387 */ /* 0x0081e20000100800 */
[----:B------:R-:W-:-:S03]  /*36240*/  IMAD.MOV.U32 R3, RZ, RZ, R91 ;  /* 0x000000ffff037224 */ /* 0x000fc600078e005b */
[----:B------:R-:W3:Y:S04]  /*36250*/  @P1 LDG.E.U16 R87, desc[UR6][R4.64] ;  /* 0x0000000604571981 */ /* 0x000ee8000c1e1500 */
[----:B------:R-:W3:Y:S04]  /*36260*/  @P3 LDG.E.U16 R89, desc[UR6][R34.64] ;  /* 0x0000000622593981 */ /* 0x000ee8000c1e1500 */
[----:B------:R-:W3:Y:S04]  /*36270*/  @P3 LDG.E.U16 R88, desc[UR6][R2.64] ;  /* 0x0000000602583981 */ /* 0x000ee8000c1e1500 */
        /* <DEDUP_REMOVED lines=8> */
[----:B----4-:R0:W-:Y:S04]  /*36300*/  @P6 STL [R1+0x12f8], R0 ;  /* 0x0012f80001006387 */ /* 0x0101e80000100800 */
[----:B0-----:R-:W4:Y:S04]  /*36310*/  LDL R0, [R1+0x12d0] ;  /* 0x0012d00001007983 */ /* 0x001f280000100800 */
[----:B------:R-:W4:Y:S04]  /*36320*/  LDL.LU.64 R32, [R1+0x27c0] ;  /* 0x0027c00001207983 */ /* 0x000f280000300a00 */
[----:B------:R-:W4:Y:S04]  /*36330*/  LDL.LU.64 R30, [R1+0x27b8] ;  /* 0x0027b800011e7983 */ /* 0x000f280000300a00 */
[----:B--2---:R0:W-:Y:S04]  /*36340*/  @P4 STL [R1+0x12f0], R56 ;  /* 0x0012f03801004387 */ /* 0x0041e80000100800 */
[----:B0-----:R-:W2:Y:S04]  /*36350*/  LDL R56, [R1+0x12cc] ;  /* 0x0012cc0001387983 */ /* 0x001ea80000100800 */
[----:B------:R-:W2:Y:S04]  /*36360*/  LDL.LU R93, [R1+0x12c0] ;  /* 0x0012c000015d7983 */ /* 0x000ea80000300800 */
[----:B------:R-:W-:Y:S01]  /*36370*/  @P4 STL [R1+0x12f4], R90 ;  /* 0x0012f45a01004387 */ /* 0x000fe20000100800 */
[----:B------:R-:W-:-:S13]  /*36380*/  ISETP.GT.AND P4, PT, R86, 0xa1, PT ;  /* 0x000000a15600780c */ /* 0x000fda0003f84270 */
[----:B------:R-:W2:Y:S04]  /*36390*/  @P4 LDG.E.U16 R63, desc[UR6][R42.64] ;  /* 0x000000062a3f4981 */ /* 0x000ea8000c1e1500 */
[----:B------:R-:W2:Y:S04]  /*363a0*/  @P4 LDG.E.U16 R62, desc[UR6][R44.64] ;  /* 0x000000062c3e4981 */ /* 0x000ea8000c1e1500 */
[----:B------:R-:W-:Y:S04]  /*363b0*/  STL.64 [R1+0x6c8], R64 ;  /* 0x0006c84001007387 */ /* 0x000fe80000100a00 */
[----:B------:R-:W-:Y:S04]  /*363c0*/  STL.64 [R1+0x6b8], R2 ;  /* 0x0006b80201007387 */ /* 0x000fe80000100a00 */
[----:B------:R-:W-:Y:S04]  /*363d0*/  STL.64 [R1+0x6c0], R4 ;  /* 0x0006c00401007387 */ /* 0x000fe80000100a00 */
[----:B------:R0:W-:Y:S01]  /*363e0*/  @P1 STL [R1+0x17c8], R55 ;  /* 0x0017c83701001387 */ /* 0x0001e20000100800 */
[----:B---3--:R-:W-:-:S03]  /*363f0*/  LOP3.LUT R53, R53, R52, RZ, 0x3c, !PT ;  /* 0x0000003435357212 */ /* 0x008fc600078e3cff */
[----:B0-----:R-:W3:Y:S04]  /*36400*/  LDL.64 R54, [R1+0x660] ;  /* 0x0006600001367983 */ /* 0x001ee80000100a00 */
[----:B------:R0:W-:Y:S01]  /*36410*/  @P1 STL [R1+0x17c4], R87 ;  /* 0x0017c45701001387 */ /* 0x0001e20000100800 */
[C---:B------:R-:W-:Y:S02]  /*36420*/  ISETP.GT.AND P1, PT, R86.reuse, 0xa2, PT ;  /* 0x000000a25600780c */ /* 0x040fe40003f24270 */
[----:B------:R-:W-:Y:S01]  /*36430*/  LOP3.LUT R52, R53, R52, RZ, 0x3c, !PT ;  /* 0x0000003435347212 */ /* 0x000fe200078e3cff */
[----:B0-----:R-:W3:Y:S04]  /*36440*/  LDL R87, [R1+0x12c8] ;  /* 0x0012c80001577983 */ /* 0x001ee80000100800 */
[----:B------:R-:W3:Y:S04]  /*36450*/  LDL.LU.64 R34, [R1+0x27b0] ;  /* 0x0027b00001227983 */ /* 0x000ee80000300a00 */
[----:B------:R-:W-:Y:S04]  /*36460*/  @P3 STL [R1+0x17bc], R89 ;  /* 0x0017bc5901003387 */ /* 0x000fe80000100800 */
[----:B------:R-:W-:Y:S01]  /*36470*/  @P3 STL [R1+0x17c0], R88 ;  /* 0x0017c05801003387 */ /* 0x000fe20000100800 */
[----:B------:R-:W-:Y:S01]  /*36480*/  ISETP.GT.AND P3, PT, R86, 0xa3, PT ;  /* 0x000000a35600780c */ /* 0x000fe20003f64270 */
[----:B------:R-:W-:-:S02]  /*36490*/  IMAD.MOV.U32 R4, RZ, RZ, R61 ;  /* 0x000000ffff047224 */ /* 0x000fc400078e003d */
[----:B------:R-:W-:Y:S01]  /*364a0*/  IMAD.MOV.U32 R5, RZ, RZ, R60 ;  /* 0x000000ffff057224 */ /* 0x000fe200078e003c */
[----:B------:R-:W-:Y:S01]  /*364b0*/  LOP3.LUT R53, R53, R52, RZ, 0x3c, !PT ;  /* 0x0000003435357212 */ /* 0x000fe200078e3cff */
[----:B------:R-:W-:Y:S02]  /*364c0*/  IMAD.MOV.U32 R2, RZ, RZ, R50 ;  /* 0x000000ffff027224 */ /* 0x000fe400078e0032 */
[----:B------:R-:W-:Y:S01]  /*364d0*/  IMAD.MOV.U32 R3, RZ, RZ, R51 ;  /* 0x000000ffff037224 */ /* 0x000fe200078e0033 */
[----:B------:R-:W3:Y:S04]  /*364e0*/  @P1 LDG.E.U16 R59, desc[UR6][R4.64] ;  /* 0x00000006043b1981 */ /* 0x000ee8000c1e1500 */
[----:B------:R-:W3:Y:S04]  /*364f0*/  @P1 LDG.E.U16 R58, desc[UR6][R52.64] ;  /* 0x00000006343a1981 */ /* 0x000ee8000c1e1500 */
[----:B------:R-:W3:Y:S04]  /*36500*/  @P3 LDG.E.U16 R57, desc[UR6][R2.64] ;  /* 0x0000000602393981 */ /* 0x000ee8000c1e1500 */
[----:B----4-:R-:W4:Y:S01]  /*36510*/  @P3 LDG.E.U16 R0, desc[UR6][R38.64] ;  /* 0x0000000626003981 */ /* 0x010f22000c1e1500 */
[----:B------:R-:W-:-:S13]  /*36520*/  ISETP.GT.AND P6, PT, R86, 0xa0, PT ;  /* 0x000000a05600780c */ /* 0x000fda0003fc4270 */
[----:B------:R-:W4:Y:S04]  /*36530*/  @P6 LDG.E.U16 R30, desc[UR6][R40.64] ;  /* 0x00000006281e6981 */ /* 0x000f28000c1e1500 */
[----:B------:R-:W4:Y:S04]  /*36540*/  @P6 LDG.E.U16 R31, desc[UR6][R36.64] ;  /* 0x00000006241f6981 */ /* 0x000f28000c1e1500 */
[----:B------:R-:W4:Y:S04]  /*36550*/  LDL.LU.64 R40, [R1+0x27a8] ;  /* 0x0027a80001287983 */ /* 0x000f280000300a00 */
[----:B------:R-:W4:Y:S04]  /*36560*/  LDL.LU.64 R36, [R1+0x27a0] ;  /* 0x0027a00001247983 */ /* 0x000f280000300a00 */
[----:B------:R-:W4:Y:S04]  /*36570*/  LDL.LU.64 R44, [R1+0x2798] ;  /* 0x00279800012c7983 */ /* 0x000f280000300a00 */
[----:B------:R-:W4:Y:S04]  /*36580*/  LDL.LU.64 R42, [R1+0x2790] ;  /* 0x00279000012a7983 */ /* 0x000f280000300a00 */
[----:B--2---:R-:W-:Y:S04]  /*36590*/  @P4 STL [R1+0x12e0], R63 ;  /* 0x0012e03f01004387 */ /* 0x004fe80000100800 */
[----:B------:R-:W-:Y:S04]  /*365a0*/  @P4 STL [R1+0x12e4], R62 ;  /* 0x0012e43e01004387 */ /* 0x000fe80000100800 */
[----:B------:R-:W2:Y:S01]  /*365b0*/  LDL R50, [R1+0x12c4] ;  /* 0x0012c40001327983 */ /* 0x000ea20000100800 */
[----:B------:R-:W-:-:S03]  /*365c0*/  ISETP.GT.AND P6, PT, R86, 0xa4, PT ;  /* 0x000000a45600780c */ /* 0x000fc60003fc4270 */
[----:B------:R-:W-:Y:S04]  /*365d0*/  STL.64 [R1+0x678], R2 ;  /* 0x0006780201007387 */ /* 0x000fe80000100a00 */
[----:B------:R-:W-:Y:S04]  /*365e0*/  STL.64 [R1+0x688], R52 ;  /* 0x0006883401007387 */ /* 0x000fe80000100a00 */
[----:B------:R-:W-:Y:S04]  /*365f0*/  STL.64 [R1+0x680], R4 ;  /* 0x0006800401007387 */ /* 0x000fe80000100a00 */
[----:B------:R-:W2:Y:S01]  /*36600*/  @P6 LDG.E.U16 R56, desc[UR6][R48.64] ;  /* 0x0000000630386981 */ /* 0x000ea2000c1e1500 */
[----:B------:R-:W-:-:S03]  /*36610*/  ISETP.GT.AND P4, PT, R86, 0xa5, PT ;  /* 0x000000a55600780c */ /* 0x000fc60003f84270 */
[----:B---3--:R-:W3:Y:S10]  /*36620*/  @P6 LDG.E.U16 R87, desc[UR6][R54.64] ;  /* 0x0000000636576981 */ /* 0x008ef4000c1e1500 */
[----:B------:R-:W3:Y:S04]  /*36630*/  @P4 LDG.E.U16 R93, desc[UR6][R32.64] ;  /* 0x00000006205d4981 */ /* 0x000ee8000c1e1500 */
[----:B------:R-:W-:Y:S04]  /*36640*/  @P1 STL [R1+0x12d8], R59 ;  /* 0x0012d83b01001387 */ /* 0x000fe80000100800 */
[----:B------:R-:W-:Y:S04]  /*36650*/  @P1 STL [R1+0x12dc], R58 ;  /* 0x0012dc3a01001387 */ /* 0x000fe80000100800 */
[----:B------:R-:W3:Y:S04]  /*36660*/  LDL.LU.64 R38, [R1+0x2788] ;  /* 0x0027880001267983 */ /* 0x000ee80000300a00 */
[----:B------:R0:W-:Y:S04]  /*36670*/  @P3 STL [R1+0x12d4], R57 ;  /* 0x0012d43901003387 */ /* 0x0001e80000100800 */
[----:B0-----:R-:W3:Y:S04]  /*36680*/  LDL.LU R57, [R1+0x1ba4] ;  /* 0x001ba40001397983 */ /* 0x001ee80000300800 */
[----:B----4-:R0:W-:Y:S04]  /*36690*/  @P3 STL [R1+0x12d0], R0 ;  /* 0x0012d00001003387 */ /* 0x0101e80000100800 */
[----:B0-----:R-:W4:Y:S04]  /*366a0*/  LDL.LU R0, [R1+0x1bc4] ;  /* 0x001bc40001007983 */ /* 0x001f280000300800 */
[----:B------:R-:W4:Y:S04]  /*366b0*/  LDL.LU.64 R48, [R1+0x2780] ;  /* 0x0027800001307983 */ /* 0x000f280000300a00 */
        /* <DEDUP_REMOVED lines=8> */
[----:B--2---:R-:W2:Y:S01]  /*36740*/  @P4 LDG.E.U16 R50, desc[UR6][R46.64] ;  /* 0x000000062e324981 */ /* 0x004ea2000c1e1500 */
[----:B------:R-:W-:-:S03]  /*36750*/  ISETP.GT.AND P1, PT, R86, 0xa6, PT ;  /* 0x000000a65600780c */ /* 0x000fc60003f24270 */
[----:B------:R-:W2:Y:S04]  /*36760*/  LDL R63, [R1+0x12b4] ;  /* 0x0012b400013f7983 */ /* 0x000ea80000100800 */
[----:B------:R-:W2:Y:S01]  /*36770*/  LDL R51, [R1+0x12b0] ;  /* 0x0012b00001337983 */ /* 0x000ea20000100800 */
[----:B------:R-:W-:-:S03]  /*36780*/  ISETP.GT.AND P3, PT, R86, 0xa7, PT ;  /* 0x000000a75600780c */ /* 0x000fc60003f64270 */
[----:B------:R-:W2:Y:S04]  /*36790*/  LDL.LU R60, [R1+0x1bd0] ;  /* 0x001bd000013c7983 */ /* 0x000ea80000300800 */
[----:B------:R-:W2:Y:S04]  /*367a0*/  LDL.LU R61, [R1+0x1bf0] ;  /* 0x001bf000013d7983 */ /* 0x000ea80000300800 */
[----:B------:R-:W2:Y:S04]  /*367b0*/  LDL.LU R52, [R1+0x1bd4] ;  /* 0x001bd40001347983 */ /* 0x000ea80000300800 */
[----:B------:R-:W2:Y:S04]  /*367c0*/  LDL.LU R53, [R1+0x1bf4] ;  /* 0x001bf40001357983 */ /* 0x000ea80000300800 */
[----:B------:R-:W2:Y:S04]  /*367d0*/  LDL.LU R58, [R1+0x1bd8] ;  /* 0x001bd800013a7983 */ /* 0x000ea80000300800 */
[----:B------:R-:W2:Y:S04]  /*367e0*/  LDL.LU R59, [R1+0x1bf8] ;  /* 0x001bf800013b7983 */ /* 0x000ea80000300800 */
[----:B------:R-:W2:Y:S04]  /*367f0*/  LDL R54, [R1+0x12ac] ;  /* 0x0012ac0001367983 */ /* 0x000ea80000100800 */
[----:B---3--:R0:W-:Y:S04]  /*36800*/  @P6 STL [R1+0x12c8], R87 ;  /* 0x0012c85701006387 */ /* 0x0081e80000100800 */
[----:B------:R-:W-:Y:S04]  /*36810*/  @P6 STL [R1+0x12cc], R56 ;  /* 0x0012cc3801006387 */ /* 0x000fe80000100800 */
[----:B------:R-:W3:Y:S04]  /*36820*/  LDL.LU.64 R46, [R1+0x2778] ;  /* 0x00277800012e7983 */ /* 0x000ee80000300a00 */
[----:B------:R-:W3:Y:S04]  /*36830*/  LDL R55, [R1+0x12a8] ;  /* 0x0012a80001377983 */ /* 0x000ee80000100800 */
[----:B0-----:R-:W3:Y:S01]  /*36840*/  LDL R87, [R1+0x12a4] ;  /* 0x0012a40001577983 */ /* 0x001ee20000100800 */
[----:B----4-:R-:W-:-:S04]  /*36850*/  LOP3.LUT R5, R5, R4, RZ, 0x3c, !PT ;  /* 0x0000000405057212 */ /* 0x010fc800078e3cff */
[C---:B------:R-:W-:Y:S01]  /*36860*/  LOP3.LUT R4, R5.reuse, R4, RZ, 0x3c, !PT ;  /* 0x0000000405047212 */ /* 0x040fe200078e3cff */
[----:B------:R-:W-:Y:S02]  /*36870*/  IMAD.MOV.U32 R66, RZ, RZ, R64 ;  /* 0x000000ffff427224 */ /* 0x000fe400078e0040 */
[----:B------:R-:W-:Y:S02]  /*36880*/  IMAD.MOV.U32 R67, RZ, RZ, R7 ;  /* 0x000000ffff437224 */ /* 0x000fe400078e0007 */
[----:B------:R-:W-:Y:S01]  /*36890*/  IMAD.MOV.U32 R2, RZ, RZ, R0 ;  /* 0x000000ffff027224 */ /* 0x000fe200078e0000 */
[----:B------:R-:W-:Y:S01]  /*368a0*/  LOP3.LUT R5, R5, R4, RZ, 0x3c, !PT ;  /* 0x0000000405057212 */ /* 0x000fe200078e3cff */
[----:B------:R-:W-:Y:S01]  /*368b0*/  IMAD.MOV.U32 R3, RZ, RZ, R57 ;  /* 0x000000ffff037224 */ /* 0x000fe200078e0039 */
[----:B------:R-:W4:Y:S04]  /*368c0*/  @P3 LDG.E.U16 R62, desc[UR6][R34.64] ;  /* 0x00000006223e3981 */ /* 0x000f28000c1e1500 */
[----:B------:R0:W3:Y:S04]  /*368d0*/  @P1 LDG.E.U16 R88, desc[UR6][R4.64] ;  /* 0x0000000604581981 */ /* 0x0000e8000c1e1500 */
[----:B------:R-:W4:Y:S04]  /*368e0*/  @P1 LDG.E.U16 R65, desc[UR6][R66.64] ;  /* 0x0000000642411981 */ /* 0x000f28000c1e1500 */
[----:B------:R1:W4:Y:S04]  /*368f0*/  @P3 LDG.E.U16 R89, desc[UR6][R2.64] ;  /* 0x0000000602593981 */ /* 0x000328000c1e1500 */
[----:B--2---:R2:W-:Y:S04]  /*36900*/  @P4 STL [R1+0x12c4], R50 ;  /* 0x0012c43201004387 */ /* 0x0045e80000100800 */
[----:B--2---:R-:W2:Y:S04]  /*36910*/  LDL R50, [R1+0x12a0] ;  /* 0x0012a00001327983 */ /* 0x004ea80000100800 */
[----:B------:R-:W2:Y:S04]  /*36920*/  LDL.LU R90, [R1+0x1294] ;  /* 0x00129400015a7983 */ /* 0x000ea80000300800 */
[----:B------:R-:W2:Y:S04]  /*36930*/  LDL.LU.64 R32, [R1+0x2770] ;  /* 0x0027700001207983 */ /* 0x000ea80000300a00 */
[----:B------:R0:W-:Y:S01]  /*36940*/  STL [R1+0x221c], R93 ;  /* 0x00221c5d01007387 */ /* 0x0001e20000100800 */
[----:B------:R-:W-:-:S03]  /*36950*/  ISETP.GT.AND P4, PT, R86, 0xa9, PT ;  /* 0x000000a95600780c */ /* 0x000fc60003f84270 */
[----:B0-----:R-:W2:Y:S04]  /*36960*/  LDL.LU R93, [R1+0x1298] ;  /* 0x00129800015d7983 */ /* 0x001ea80000300800 */
[----:B------:R-:W2:Y:S04]  /*36970*/  LDL.LU R91, [R1+0x1290] ;  /* 0x00129000015b7983 */ /* 0x000ea80000300800 */
[----:B------:R-:W2:Y:S04]  /*36980*/  LDL.64 R56, [R1+0x5e8] ;  /* 0x0005e80001387983 */ /* 0x000ea80000100a00 */
[----:B------:R-:W2:Y:S04]  /*36990*/  LDL R0, [R1+0x129c] ;  /* 0x00129c0001007983 */ /* 0x000ea80000100800 */
[----:B------:R-:W-:Y:S04]  /*369a0*/  STL.64 [R1+0x638], R2 ;  /* 0x0006380201007387 */ /* 0x000fe80000100a00 */
[----:B------:R-:W-:Y:S04]  /*369b0*/  STL.64 [R1+0x648], R66 ;  /* 0x0006484201007387 */ /* 0x000fe80000100a00 */
[----:B------:R0:W-:Y:S04]  /*369c0*/  STL.64 [R1+0x640], R4 ;  /* 0x0006400401007387 */ /* 0x0001e80000100a00 */
[----:B------:R-:W2:Y:S04]  /*369d0*/  @P4 LDG.E.U16 R51, desc[UR6][R42.64] ;  /* 0x000000062a334981 */ /* 0x000ea8000c1e1500 */
[----:B------:R-:W2:Y:S01]  /*369e0*/  @P4 LDG.E.U16 R63, desc[UR6][R44.64] ;  /* 0x000000062c3f4981 */ /* 0x000ea2000c1e1500 */
[----:B0-----:R-:W-:-:S02]  /*369f0*/  IMAD.MOV.U32 R4, RZ, RZ, R53 ;  /* 0x000000ffff047224 */ /* 0x001fc400078e0035 */
[----:B------:R-:W-:Y:S02]  /*36a00*/  IMAD.MOV.U32 R5, RZ, RZ, R52 ;  /* 0x000000ffff057224 */ /* 0x000fe400078e0034 */
[----:B------:R-:W-:Y:S02]  /*36a10*/  IMAD.MOV.U32 R52, RZ, RZ, R59 ;  /* 0x000000ffff347224 */ /* 0x000fe400078e003b */
[----:B------:R-:W-:Y:S02]  /*36a20*/  IMAD.MOV.U32 R53, RZ, RZ, R58 ;  /* 0x000000ffff357224 */ /* 0x000fe400078e003a */
[----:B-1----:R-:W-:Y:S02]  /*36a30*/  IMAD.MOV.U32 R2, RZ, RZ, R61 ;  /* 0x000000ffff027224 */ /* 0x002fe400078e003d */
[----:B------:R-:W-:Y:S01]  /*36a40*/  IMAD.MOV.U32 R3, RZ, RZ, R60 ;  /* 0x000000ffff037224 */ /* 0x000fe200078e003c */
[----:B---3--:R-:W-:Y:S04]  /*36a50*/  @P1 STL [R1+0x17b4], R88 ;  /* 0x0017b45801001387 */ /* 0x008fe80000100800 */
[----:B----4-:R0:W-:Y:S01]  /*36a60*/  @P1 STL [R1+0x17b8], R65 ;  /* 0x0017b84101001387 */ /* 0x0101e20000100800 */
[----:B------:R-:W-:-:S03]  /*36a70*/  ISETP.GT.AND P1, PT, R86, 0xaa, PT ;  /* 0x000000aa5600780c */ /* 0x000fc60003f24270 */
[----:B------:R-:W3:Y:S04]  /*36a80*/  LDL.LU.64 R34, [R1+0x2768] ;  /* 0x0027680001227983 */ /* 0x000ee80000300a00 */
[----:B------:R-:W-:Y:S04]  /*36a90*/  @P3 STL [R1+0x17ac], R62 ;  /* 0x0017ac3e01003387 */ /* 0x000fe80000100800 */
[----:B------:R-:W-:Y:S01]  /*36aa0*/  @P3 STL [R1+0x17b0], R89 ;  /* 0x0017b05901003387 */ /* 0x000fe20000100800 */
[----:B------:R-:W-:-:S03]  /*36ab0*/  ISETP.GT.AND P3, PT, R86, 0xab, PT ;  /* 0x000000ab5600780c */ /* 0x000fc60003f64270 */
[----:B------:R-:W4:Y:S04]  /*36ac0*/  @P1 LDG.E.U16 R55, desc[UR6][R4.64] ;  /* 0x0000000604371981 */ /* 0x000f28000c1e1500 */
[----:B------:R-:W4:Y:S06]  /*36ad0*/  @P1 LDG.E.U16 R54, desc[UR6][R52.64] ;  /* 0x0000000634361981 */ /* 0x000f2c000c1e1500 */
[----:B------:R-:W4:Y:S04]  /*36ae0*/  @P3 LDG.E.U16 R87, desc[UR6][R2.64] ;  /* 0x0000000602573981 */ /* 0x000f28000c1e1500 */
[----:B--2---:R-:W2:Y:S01]  /*36af0*/  @P3 LDG.E.U16 R50, desc[UR6][R38.64] ;  /* 0x0000000626323981 */ /* 0x004ea2000c1e1500 */
[----:B------:R-:W-:-:S13]  /*36b00*/  ISETP.GT.AND P6, PT, R86, 0xa8, PT ;  /* 0x000000a85600780c */ /* 0x000fda0003fc4270 */
[----:B------:R-:W2:Y:S04]  /*36b10*/  @P6 LDG.E.U16 R32, desc[UR6][R40.64] ;  /* 0x0000000628206981 */ /* 0x000ea8000c1e1500 */
[----:B------:R-:W2:Y:S04]  /*36b20*/  @P6 LDG.E.U16 R33, desc[UR6][R36.64] ;  /* 0x0000000624216981 */ /* 0x000ea8000c1e1500 */
[----:B------:R-:W2:Y:S04]  /*36b30*/  LDL.LU.64 R40, [R1+0x2760] ;  /* 0x0027600001287983 */ /* 0x000ea80000300a00 */
[----:B------:R-:W2:Y:S04]  /*36b40*/  LDL.LU.64 R36, [R1+0x2758] ;  /* 0x0027580001247983 */ /* 0x000ea80000300a00 */
[----:B------:R-:W2:Y:S04]  /*36b50*/  LDL.LU.64 R44, [R1+0x2750] ;  /* 0x00275000012c7983 */ /* 0x000ea80000300a00 */
[----:B------:R-:W2:Y:S04]  /*36b60*/  LDL.LU.64 R42, [R1+0x2748] ;  /* 0x00274800012a7983 */ /* 0x000ea80000300a00 */
[----:B------:R-:W-:Y:S04]  /*36b70*/  @P4 STL [R1+0x12b0], R51 ;  /* 0x0012b03301004387 */ /* 0x000fe80000100800 */
[----:B------:R-:W-:Y:S04]  /*36b80*/  @P4 STL [R1+0x12b4], R63 ;  /* 0x0012b43f01004387 */ /* 0x000fe80000100800 */
[----:B------:R-:W-:Y:S04]  /*36b90*/  STL.64 [R1+0x608], R52 ;  /* 0x0006083401007387 */ /* 0x000fe80000100a00 */
[----:B------:R-:W-:Y:S04]  /*36ba0*/  STL.64 [R1+0x5f8], R2 ;  /* 0x0005f80201007387 */ /* 0x000fe80000100a00 */
[----:B------:R1:W-:Y:S01]  /*36bb0*/  STL.64 [R1+0x600], R4 ;  /* 0x0006000401007387 */ /* 0x0003e20000100a00 */
[----:B------:R-:W-:-:S02]  /*36bc0*/  ISETP.GT.AND P6, PT, R86, 0xac, PT ;  /* 0x000000ac5600780c */ /* 0x000fc40003fc4270 */
[----:B------:R-:W-:-:S11]  /*36bd0*/  ISETP.GT.AND P4, PT, R86, 0xad, PT ;  /* 0x000000ad5600780c */ /* 0x000fd60003f84270 */
[----:B------:R-:W2:Y:S04]  /*36be0*/  @P6 LDG.E.U16 R0, desc[UR6][R56.64] ;  /* 0x0000000638006981 */ /* 0x000ea8000c1e1500 */
[----:B------:R-:W2:Y:S04]  /*36bf0*/  @P6 LDG.E.U16 R93, desc[UR6][R48.64] ;  /* 0x00000006305d6981 */ /* 0x000ea8000c1e1500 */
[----:B------:R-:W2:Y:S04]  /*36c00*/  @P4 LDG.E.U16 R90, desc[UR6][R46.64] ;  /* 0x000000062e5a4981 */ /* 0x000ea8000c1e1500 */
[----:B---3--:R-:W3:Y:S04]  /*36c10*/  @P4 LDG.E.U16 R91, desc[UR6][R34.64] ;  /* 0x00000006225b4981 */ /* 0x008ee8000c1e1500 */
[----:B----4-:R-:W-:Y:S04]  /*36c20*/  @P1 STL [R1+0x12a8], R55 ;  /* 0x0012a83701001387 */ /* 0x010fe80000100800 */
[----:B------:R4:W-:Y:S04]  /*36c30*/  @P1 STL [R1+0x12ac], R54 ;  /* 0x0012ac3601001387 */ /* 0x0009e80000100800 */
[----:B------:R-:W3:Y:S04]  /*36c40*/  LDL.LU.64 R38, [R1+0x2740] ;  /* 0x0027400001267983 */ /* 0x000ee80000300a00 */
[----:B------:R-:W3:Y:S04]  /*36c50*/  LDL.LU R64, [R1+0x1bfc] ;  /* 0x001bfc0001407983 */ /* 0x000ee80000300800 */
[----:B0-----:R-:W3:Y:S04]  /*36c60*/  LDL.LU R65, [R1+0x1c1c] ;  /* 0x001c1c0001417983 */ /* 0x001ee80000300800 */
[----:B-1----:R-:W3:Y:S04]  /*36c70*/  LDL.LU R4, [R1+0x1c00] ;  /* 0x001c000001047983 */ /* 0x002ee80000300800 */
[----:B------:R-:W3:Y:S04]  /*36c80*/  LDL.LU R5, [R1+0x1c20] ;  /* 0x001c200001057983 */ /* 0x000ee80000300800 */
[----:B------:R-:W3:Y:S04]  /*36c90*/  LDL.LU R62, [R1+0x1c04] ;  /* 0x001c0400013e7983 */ /* 0x000ee80000300800 */
[----:B------:R-:W3:Y:S04]  /*36ca0*/  LDL.LU R63, [R1+0x1c24] ;  /* 0x001c2400013f7983 */ /* 0x000ee80000300800 */
[----:B------:R-:W3:Y:S04]  /*36cb0*/  LDL R51, [R1+0x17a8] ;  /* 0x0017a80001337983 */ /* 0x000ee80000100800 */
[----:B--2---:R-:W-:Y:S04]  /*36cc0*/  @P3 STL [R1+0x12a0], R50 ;  /* 0x0012a03201003387 */ /* 0x004fe80000100800 */
[----:B------:R-:W-:Y:S04]  /*36cd0*/  @P3 STL [R1+0x12a4], R87 ;  /* 0x0012a45701003387 */ /* 0x000fe80000100800 */
[----:B------:R-:W2:Y:S04]  /*36ce0*/  LDL R60, [R1+0x17a4] ;  /* 0x0017a400013c7983 */ /* 0x000ea80000100800 */
[----:B------:R-:W2:Y:S04]  /*36cf0*/  LDL R58, [R1+0x179c] ;  /* 0x00179c00013a7983 */ /* 0x000ea80000100800 */
[----:B------:R-:W2:Y:S04]  /*36d00*/  LDL R61, [R1+0x17a0] ;  /* 0x0017a000013d7983 */ /* 0x000ea80000100800 */
[----:B----4-:R-:W4:Y:S04]  /*36d10*/  LDL R54, [R1+0x1280] ;  /* 0x0012800001367983 */ /* 0x010f280000100800 */
[----:B------:R-:W4:Y:S01]  /*36d20*/  LDL R59, [R1+0x1284] ;  /* 0x00128400013b7983 */ /* 0x000f220000100800 */
[----:B------:R-:W-:-:S03]  /*36d30*/  ISETP.GT.AND P1, PT, R86, 0xae, PT ;  /* 0x000000ae5600780c */ /* 0x000fc60003f24270 */
[----:B------:R-:W4:Y:S04]  /*36d40*/  LDL.64 R52, [R1+0x5a0] ;  /* 0x0005a00001347983 */ /* 0x000f280000100a00 */
[----:B------:R-:W4:Y:S04]  /*36d50*/  LDL.LU R55, [R1+0x1c28] ;  /* 0x001c280001377983 */ /* 0x000f280000300800 */
[----:B------:R-:W4:Y:S04]  /*36d60*/  LDL.LU R48, [R1+0x1c48] ;  /* 0x001c480001307983 */ /* 0x000f280000300800 */
[----:B------:R-:W4:Y:S04]  /*36d70*/  LDL.LU R49, [R1+0x1c2c] ;  /* 0x001c2c0001317983 */ /* 0x000f280000300800 */
[----:B------:R0:W-:Y:S04]  /*36d80*/  @P6 STL [R1+0x129c], R0 ;  /* 0x00129c0001006387 */ /* 0x0001e80000100800 */
[----:B0-----:R-:W4:Y:S04]  /*36d90*/  LDL.LU R0, [R1+0x1c4c] ;  /* 0x001c4c0001007983 */ /* 0x001f280000300800 */
[----:B------:R0:W-:Y:S04]  /*36da0*/  STL [R1+0x2238], R93 ;  /* 0x0022385d01007387 */ /* 0x0001e80000100800 */
[----:B0-----:R-:W4:Y:S04]  /*36db0*/  LDL.LU R93, [R1+0x1270] ;  /* 0x00127000015d7983 */ /* 0x001f280000300800 */
[----:B------:R-:W4:Y:S04]  /*36dc0*/  LDL.LU.64 R46, [R1+0x2738] ;  /* 0x00273800012e7983 */ /* 0x000f280000300a00 */
[----:B------:R-:W4:Y:S04]  /*36dd0*/  LDL.LU R56, [R1+0x1c30] ;  /* 0x001c300001387983 */ /* 0x000f280000300800 */
[----:B------:R-:W4:Y:S04]  /*36de0*/  LDL.LU R57, [R1+0x1c50] ;  /* 0x001c500001397983 */ /* 0x000f280000300800 */
[----:B------:R-:W4:Y:S04]  /*36df0*/  LDL R87, [R1+0x127c] ;  /* 0x00127c0001577983 */ /* 0x000f280000100800 */
[----:B------:R-:W4:Y:S01]  /*36e00*/  LDL R50, [R1+0x1278] ;  /* 0x0012780001327983 */ /* 0x000f220000100800 */
[----:B---3--:R-:W-:-:S02]  /*36e10*/  LOP3.LUT R5, R5, R4, RZ, 0x3c, !PT ;  /* 0x0000000405057212 */ /* 0x008fc400078e3cff */
[----:B------:R-:W-:Y:S02]  /*36e20*/  LOP3.LUT R63, R63, R62, RZ, 0x3c, !PT ;  /* 0x0000003e3f3f7212 */ /* 0x000fe400078e3cff */
[----:B------:R-:W-:Y:S02]  /*36e30*/  LOP3.LUT R4, R5, R4, RZ, 0x3c, !PT ;  /* 0x0000000405047212 */ /* 0x000fe400078e3cff */
[----:B------:R-:W-:Y:S02]  /*36e40*/  LOP3.LUT R62, R63, R62, RZ, 0x3c, !PT ;  /* 0x0000003e3f3e7212 */ /* 0x000fe400078e3cff */
[----:B------:R-:W-:Y:S02]  /*36e50*/  LOP3.LUT R5, R5, R4, RZ, 0x3c, !PT ;  /* 0x0000000405057212 */ /* 0x000fe400078e3cff */
[----:B------:R-:W-:-:S05]  /*36e60*/  LOP3.LUT R63, R63, R62, RZ, 0x3c, !PT ;  /* 0x0000003e3f3f7212 */ /* 0x000fca00078e3cff */
[----:B------:R-:W3:Y:S04]  /*36e70*/  @P1 LDG.E.U16 R51, desc[UR6][R62.64] ;  /* 0x000000063e331981 */ /* 0x000ee8000c1e1500 */
[----:B------:R0:W-:Y:S04]  /*36e80*/  STL [R1+0x2220], R90 ;  /* 0x0022205a01007387 */ /* 0x0001e80000100800 */
[----:B0-----:R-:W3:Y:S04]  /*36e90*/  LDL.LU R90, [R1+0x1274] ;  /* 0x00127400015a7983 */ /* 0x001ee80000300800 */
[----:B------:R-:W3:Y:S04]  /*36ea0*/  LDL.LU R88, [R1+0x1264] ;  /* 0x0012640001587983 */ /* 0x000ee80000300800 */
[----:B------:R-:W3:Y:S04]  /*36eb0*/  LDL.LU R89, [R1+0x1260] ;  /* 0x0012600001597983 */ /* 0x000ee80000300800 */
[----:B------:R-:W3:Y:S01]  /*36ec0*/  LDL.LU.64 R34, [R1+0x2730] ;  /* 0x0027300001227983 */ /* 0x000ee20000300a00 */
[----:B------:R-:W-:-:S02]  /*36ed0*/  ISETP.GT.AND P3, PT, R86, 0xaf, PT ;  /* 0x000000af5600780c */ /* 0x000fc40003f64270 */
[C---:B------:R-:W-:Y:S01]  /*36ee0*/  ISETP.GT.AND P4, PT, R86.reuse, 0xb1, PT ;  /* 0x000000b15600780c */ /* 0x040fe20003f84270 */
[----:B------:R-:W-:Y:S02]  /*36ef0*/  IMAD.MOV.U32 R2, RZ, RZ, R65 ;  /* 0x000000ffff027224 */ /* 0x000fe400078e0041 */
[----:B------:R-:W-:Y:S01]  /*36f00*/  IMAD.MOV.U32 R3, RZ, RZ, R64 ;  /* 0x000000ffff037224 */ /* 0x000fe200078e0040 */
[----:B--2---:R0:W2:Y:S07]  /*36f10*/  @P1 LDG.E.U16 R60, desc[UR6][R4.64] ;  /* 0x00000006043c1981 */ /* 0x0040ae000c1e1500 */
[----:B------:R-:W2:Y:S04]  /*36f20*/  @P3 LDG.E.U16 R58, desc[UR6][R40.64] ;  /* 0x00000006283a3981 */ /* 0x000ea8000c1e1500 */
[----:B------:R-:W2:Y:S04]  /*36f30*/  @P3 LDG.E.U16 R61, desc[UR6][R2.64] ;  /* 0x00000006023d3981 */ /* 0x000ea8000c1e1500 */
[----:B----4-:R-:W4:Y:S04]  /*36f40*/  @P4 LDG.E.U16 R54, desc[UR6][R42.64] ;  /* 0x000000062a364981 */ /* 0x010f28000c1e1500 */
[----:B------:R-:W4:Y:S04]  /*36f50*/  @P4 LDG.E.U16 R59, desc[UR6][R44.64] ;  /* 0x000000062c3b4981 */ /* 0x000f28000c1e1500 */
[----:B------:R-:W-:Y:S01]  /*36f60*/  STL [R1+0x2224], R91 ;  /* 0x0022245b01007387 */ /* 0x000fe20000100800 */
[----:B------:R-:W-:-:S03]  /*36f70*/  ISETP.GT.AND P6, PT, R86, 0xb0, PT ;  /* 0x000000b05600780c */ /* 0x000fc60003fc4270 */
[----:B------:R-:W-:Y:S04]  /*36f80*/  STL.64 [R1+0x5c8], R62 ;  /* 0x0005c83e01007387 */ /* 0x000fe80000100a00 */
[----:B------:R-:W-:Y:S04]  /*36f90*/  STL.64 [R1+0x5b8], R2 ;  /* 0x0005b80201007387 */ /* 0x000fe80000100a00 */
[----:B------:R0:W-:Y:S02]  /*36fa0*/  STL.64 [R1+0x5c0], R4 ;  /* 0x0005c00401007387 */ /* 0x0001e40000100a00 */
[----:B0-----:R-:W-:-:S02]  /*36fb0*/  IMAD.MOV.U32 R4, RZ, RZ, R48 ;  /* 0x000000ffff047224 */ /* 0x001fc400078e0030 */
[----:B------:R-:W-:Y:S02]  /*36fc0*/  IMAD.MOV.U32 R48, RZ, RZ, R0 ;  /* 0x000000ffff307224 */ /* 0x000fe400078e0000 */
[----:B------:R-:W-:Y:S01]  /*36fd0*/  IMAD.MOV.U32 R5, RZ, RZ, R55 ;  /* 0x000000ffff057224 */ /* 0x000fe200078e0037 */
[----:B---3--:R0:W3:Y:S04]  /*36fe0*/  @P6 LDG.E.U16 R35, desc[UR6][R52.64] ;  /* 0x0000000634236981 */ /* 0x0080e8000c1e1500 */
[----:B------:R-:W3:Y:S01]  /*36ff0*/  @P6 LDG.E.U16 R34, desc[UR6][R36.64] ;  /* 0x0000000624226981 */ /* 0x000ee2000c1e1500 */
[----:B0-----:R-:W-:Y:S02]  /*37000*/  IMAD.MOV.U32 R52, RZ, RZ, R57 ;  /* 0x000000ffff347224 */ /* 0x001fe400078e0039 */
[----:B------:R-:W-:Y:S01]  /*37010*/  IMAD.MOV.U32 R53, RZ, RZ, R56 ;  /* 0x000000ffff357224 */ /* 0x000fe200078e0038 */
[----:B--2---:R-:W-:Y:S04]  /*37020*/  @P1 STL [R1+0x17a4], R60 ;  /* 0x0017a43c01001387 */ /* 0x004fe80000100800 */
[----:B------:R-:W-:Y:S01]  /*37030*/  @P1 STL [R1+0x17a8], R51 ;  /* 0x0017a83301001387 */ /* 0x000fe20000100800 */
[----:B------:R-:W-:-:S03]  /*37040*/  ISETP.GT.AND P1, PT, R86, 0xb2, PT ;  /* 0x000000b25600780c */ /* 0x000fc60003f24270 */
[----:B------:R-:W2:Y:S10]  /*37050*/  LDL.LU.64 R40, [R1+0x2728] ;  /* 0x0027280001287983 */ /* 0x000eb40000300a00 */
[----:B------:R-:W2:Y:S04]  /*37060*/  @P1 LDG.E.U16 R50, desc[UR6][R48.64] ;  /* 0x0000000630321981 */ /* 0x000ea8000c1e1500 */
[----:B------:R-:W3:Y:S04]  /*37070*/  @P1 LDG.E.U16 R87, desc[UR6][R52.64] ;  /* 0x0000000634571981 */ /* 0x000ee8000c1e1500 */
[----:B------:R-:W-:Y:S04]  /*37080*/  @P3 STL [R1+0x179c], R58 ;  /* 0x00179c3a01003387 */ /* 0x000fe80000100800 */
[----:B------:R-:W-:Y:S04]  /*37090*/  @P3 STL [R1+0x17a0], R61 ;  /* 0x0017a03d01003387 */ /* 0x000fe80000100800 */
[----:B------:R-:W3:Y:S04]  /*370a0*/  LDL.LU.64 R36, [R1+0x2720] ;  /* 0x0027200001247983 */ /* 0x000ee80000300a00 */
[----:B------:R-:W3:Y:S04]  /*370b0*/  LDL.LU.64 R44, [R1+0x2718] ;  /* 0x00271800012c7983 */ /* 0x000ee80000300a00 */
[----:B------:R-:W3:Y:S04]  /*370c0*/  LDL.LU.64 R42, [R1+0x2710] ;  /* 0x00271000012a7983 */ /* 0x000ee80000300a00 */
[----:B----4-:R-:W-:Y:S04]  /*370d0*/  @P4 STL [R1+0x1280], R54 ;  /* 0x0012803601004387 */ /* 0x010fe80000100800 */
[----:B------:R-:W-:Y:S04]  /*370e0*/  @P4 STL [R1+0x1284], R59 ;  /* 0x0012843b01004387 */ /* 0x000fe80000100800 */
[----:B------:R-:W4:Y:S04]  /*370f0*/  LDL.64 R2, [R1+0x568] ;  /* 0x0005680001027983 */ /* 0x000f280000100a00 */
[----:B------:R-:W4:Y:S04]  /*37100*/  LDL R64, [R1+0x126c] ;  /* 0x00126c0001407983 */ /* 0x000f280000100800 */
[----:B------:R0:W-:Y:S04]  /*37110*/  STL.64 [R1+0x578], R4 ;  /* 0x0005780401007387 */ /* 0x0001e80000100a00 */
[----:B------:R1:W-:Y:S04]  /*37120*/  STL.64 [R1+0x580], R48 ;  /* 0x0005803001007387 */ /* 0x0003e80000100a00 */
[----:B------:R-:W4:Y:S01]  /*37130*/  LDL R0, [R1+0x1268] ;  /* 0x0012680001007983 */ /* 0x000f220000100800 */
[----:B------:R-:W-:-:S03]  /*37140*/  ISETP.GT.AND P3, PT, R86, 0xb3, PT ;  /* 0x000000b35600780c */ /* 0x000fc60003f64270 */
[----:B------:R0:W-:Y:S10]  /*37150*/  STL.64 [R1+0x588], R52 ;  /* 0x0005883401007387 */ /* 0x0001f40000100a00 */
[----:B------:R-:W4:Y:S01]  /*37160*/  @P3 LDG.E.U16 R90, desc[UR6][R4.64] ;  /* 0x00000006045a3981 */ /* 0x000f22000c1e1500 */
[----:B------:R-:W-:-:S03]  /*37170*/  ISETP.GT.AND P6, PT, R86, 0xb4, PT ;  /* 0x000000b45600780c */ /* 0x000fc60003fc4270 */
[----:B------:R-:W4:Y:S04]  /*37180*/  @P3 LDG.E.U16 R93, desc[UR6][R38.64] ;  /* 0x00000006265d3981 */ /* 0x000f28000c1e1500 */
[----:B--2---:R-:W-:Y:S04]  /*37190*/  @P1 STL [R1+0x1278], R50 ;  /* 0x0012783201001387 */ /* 0x004fe80000100800 */
[----:B---3--:R2:W-:Y:S04]  /*371a0*/  @P1 STL [R1+0x127c], R87 ;  /* 0x00127c5701001387 */ /* 0x0085e80000100800 */
[----:B------:R-:W3:Y:S04]  /*371b0*/  LDL.LU R65, [R1+0x1c68] ;  /* 0x001c680001417983 */ /* 0x000ee80000300800 */
[----:B0-----:R-:W3:Y:S04]  /*371c0*/  LDL.LU R4, [R1+0x1c88] ;  /* 0x001c880001047983 */ /* 0x001ee80000300800 */
[----:B------:R-:W3:Y:S04]  /*371d0*/  LDL.LU R5, [R1+0x1c6c] ;  /* 0x001c6c0001057983 */ /* 0x000ee80000300800 */
[----:B------:R-:W3:Y:S04]  /*371e0*/  LDL.LU R62, [R1+0x1c8c] ;  /* 0x001c8c00013e7983 */ /* 0x000ee80000300800 */
[----:B------:R-:W3:Y:S04]  /*371f0*/  LDL.LU R63, [R1+0x1c70] ;  /* 0x001c7000013f7983 */ /* 0x000ee80000300800 */
[----:B------:R-:W3:Y:S04]  /*37200*/  LDL.LU R51, [R1+0x1c90] ;  /* 0x001c900001337983 */ /* 0x000ee80000300800 */
[----:B-1----:R-:W3:Y:S04]  /*37210*/  LDL R48, [R1+0x1794] ;  /* 0x0017940001307983 */ /* 0x002ee80000100800 */
[----:B------:R-:W3:Y:S04]  /*37220*/  LDL R60, [R1+0x1798] ;  /* 0x00179800013c7983 */ /* 0x000ee80000100800 */
[----:B------:R-:W3:Y:S04]  /*37230*/  LDL.64 R52, [R1+0x530] ;  /* 0x0005300001347983 */ /* 0x000ee80000100a00 */
[----:B------:R-:W3:Y:S04]  /*37240*/  LDL R49, [R1+0x178c] ;  /* 0x00178c0001317983 */ /* 0x000ee80000100800 */
[----:B----4-:R-:W4:Y:S01]  /*37250*/  @P6 LDG.E.U16 R0, desc[UR6][R46.64] ;  /* 0x000000062e006981 */ /* 0x010f22000c1e1500 */
[----:B------:R-:W-:-:S02]  /*37260*/  ISETP.GT.AND P4, PT, R86, 0xb5, PT ;  /* 0x000000b55600780c */ /* 0x000fc40003f84270 */
[C---:B------:R-:W-:Y:S01]  /*37270*/  ISETP.GT.AND P1, PT, R86.reuse, 0xb6, PT ;  /* 0x000000b65600780c */ /* 0x040fe20003f24270 */
[----:B------:R3:W4:Y:S04]  /*37280*/  @P6 LDG.E.U16 R64, desc[UR6][R2.64] ;  /* 0x0000000602406981 */ /* 0x000728000c1e1500 */
[----:B------:R-:W4:Y:S04]  /*37290*/  LDL R61, [R1+0x1790] ;  /* 0x00179000013d7983 */ /* 0x000f280000100800 */
[----:B------:R-:W4:Y:S04]  /*372a0*/  LDL.LU R91, [R1+0x124c] ;  /* 0x00124c00015b7983 */ /* 0x000f280000300800 */
[----:B------:R-:W4:Y:S04]  /*372b0*/  @P4 LDG.E.U16 R88, desc[UR6][R40.64] ;  /* 0x0000000628584981 */ /* 0x000f28000c1e1500 */
[----:B------:R-:W4:Y:S04]  /*372c0*/  @P4 LDG.E.U16 R89, desc[UR6][R36.64] ;  /* 0x0000000624594981 */ /* 0x000f28000c1e1500 */
[----:B------:R-:W-:Y:S04]  /*372d0*/  STL [R1+0x223c], R90 ;  /* 0x00223c5a01007387 */ /* 0x000fe80000100800 */
[----:B------:R-:W4:Y:S04]  /*372e0*/  LDL.LU.64 R38, [R1+0x2708] ;  /* 0x0027080001267983 */ /* 0x000f280000300a00 */
[----:B------:R-:W4:Y:S04]  /*372f0*/  LDL.64 R58, [R1+0x510] ;  /* 0x00051000013a7983 */ /* 0x000f280000100a00 */
[----:B------:R-:W4:Y:S04]  /*37300*/  LDL.LU R54, [R1+0x1c94] ;  /* 0x001c940001367983 */ /* 0x000f280000300800 */
[----:B------:R-:W4:Y:S04]  /*37310*/  LDL.LU R55, [R1+0x1cb4] ;  /* 0x001cb40001377983 */ /* 0x000f280000300800 */
[----:B------:R-:W4:Y:S04]  /*37320*/  LDL.LU R56, [R1+0x1c98] ;  /* 0x001c980001387983 */ /* 0x000f280000300800 */
[----:B------:R-:W4:Y:S04]  /*37330*/  LDL.LU R57, [R1+0x1cb8] ;  /* 0x001cb80001397983 */ /* 0x000f280000300800 */
[----:B--2---:R-:W2:Y:S04]  /*37340*/  LDL.LU R87, [R1+0x1c9c] ;  /* 0x001c9c0001577983 */ /* 0x004ea80000300800 */
[----:B------:R-:W2:Y:S01]  /*37350*/  LDL.LU R50, [R1+0x1cbc] ;  /* 0x001cbc0001327983 */ /* 0x000ea20000300800 */
[----:B------:R-:W-:-:S03]  /*37360*/  ISETP.GT.AND P3, PT, R86, 0xb7, PT ;  /* 0x000000b75600780c */ /* 0x000fc60003f64270 */
[----:B------:R0:W-:Y:S04]  /*37370*/  STL [R1+0x2240], R93 ;  /* 0x0022405d01007387 */ /* 0x0001e80000100800 */
[----:B0-----:R-:W2:Y:S04]  /*37380*/  LDL.LU R93, [R1+0x1250] ;  /* 0x00125000015d7983 */ /* 0x001ea80000300800 */
[----:B------:R-:W2:Y:S01]  /*37390*/  LDL.LU.64 R46, [R1+0x2700] ;  /* 0x00270000012e7983 */ /* 0x000ea20000300a00 */
[----:B---3--:R-:W-:Y:S02]  /*373a0*/  IMAD.MOV.U32 R2, RZ, RZ, R4 ;  /* 0x000000ffff027224 */ /* 0x008fe400078e0004 */
[----:B------:R-:W-:-:S02]  /*373b0*/  IMAD.MOV.U32 R4, RZ, RZ, R62 ;  /* 0x000000ffff047224 */ /* 0x000fc400078e003e */
[----:B------:R-:W-:-:S03]  /*373c0*/  IMAD.MOV.U32 R62, RZ, RZ, R51 ;  /* 0x000000ffff3e7224 */ /* 0x000fc600078e0033 */
[----:B------:R2:W3:Y:S04]  /*373d0*/  @P1 LDG.E.U16 R48, desc[UR6][R4.64] ;  /* 0x0000000604301981 */ /* 0x0004e8000c1e1500 */
[----:B------:R-:W3:Y:S04]  /*373e0*/  @P1 LDG.E.U16 R60, desc[UR6][R62.64] ;  /* 0x000000063e3c1981 */ /* 0x000ee8000c1e1500 */
[----:B------:R-:W3:Y:S04]  /*373f0*/  @P3 LDG.E.U16 R49, desc[UR6][R52.64] ;  /* 0x0000000634313981 */ /* 0x000ee8000c1e1500 */
[----:B----4-:R0:W-:Y:S04]  /*37400*/  @P6 STL [R1+0x1268], R0 ;  /* 0x0012680001006387 */ /* 0x0101e80000100800 */
[----:B0-----:R-:W4:Y:S04]  /*37410*/  LDL R0, [R1+0x1248] ;  /* 0x0012480001007983 */ /* 0x001f280000100800 */
[----:B------:R-:W-:Y:S04]  /*37420*/  @P6 STL [R1+0x126c], R64 ;  /* 0x00126c4001006387 */ /* 0x000fe80000100800 */
[----:B------:R-:W4:Y:S04]  /*37430*/  LDL.LU.64 R40, [R1+0x26f8] ;  /* 0x0026f80001287983 */ /* 0x000f280000300a00 */
[----:B------:R0:W-:Y:S01]  /*37440*/  STL [R1+0x2228], R88 ;  /* 0x0022285801007387 */ /* 0x0001e20000100800 */
[----:B------:R-:W-:-:S05]  /*37450*/  IMAD.MOV.U32 R3, RZ, RZ, R65 ;  /* 0x000000ffff037224 */ /* 0x000fca00078e0041 */
[----:B------:R1:W4:Y:S04]  /*37460*/  @P3 LDG.E.U16 R61, desc[UR6][R2.64] ;  /* 0x00000006023d3981 */ /* 0x000328000c1e1500 */
[----:B0-----:R-:W4:Y:S04]  /*37470*/  LDL.LU R88, [R1+0x1254] ;  /* 0x0012540001587983 */ /* 0x001f280000300800 */
[----:B------:R-:W4:Y:S04]  /*37480*/  LDL.LU.64 R36, [R1+0x26f0] ;  /* 0x0026f00001247983 */ /* 0x000f280000300a00 */
[----:B------:R-:W-:Y:S04]  /*37490*/  STL [R1+0x222c], R89 ;  /* 0x00222c5901007387 */ /* 0x000fe80000100800 */
[----:B------:R-:W-:Y:S04]  /*374a0*/  STL.64 [R1+0x548], R62 ;  /* 0x0005483e01007387 */ /* 0x000fe80000100a00 */
[----:B------:R-:W-:Y:S04]  /*374b0*/  STL.64 [R1+0x538], R2 ;  /* 0x0005380201007387 */ /* 0x000fe80000100a00 */
[----:B------:R2:W-:Y:S02]  /*374c0*/  STL.64 [R1+0x540], R4 ;  /* 0x0005400401007387 */ /* 0x0005e40000100a00 */
[----:B--2---:R-:W-:-:S02]  /*374d0*/  IMAD.MOV.U32 R4, RZ, RZ, R50 ;  /* 0x000000ffff047224 */ /* 0x004fc400078e0032 */
[----:B------:R-:W-:Y:S02]  /*374e0*/  IMAD.MOV.U32 R5, RZ, RZ, R87 ;  /* 0x000000ffff057224 */ /* 0x000fe400078e0057 */
[----:B-1----:R-:W-:Y:S02]  /*374f0*/  IMAD.MOV.U32 R2, RZ, RZ, R57 ;  /* 0x000000ffff027224 */ /* 0x002fe400078e0039 */
[----:B------:R-:W-:Y:S01]  /*37500*/  IMAD.MOV.U32 R3, RZ, RZ, R56 ;  /* 0x000000ffff037224 */ /* 0x000fe200078e0038 */
[----:B---3--:R0:W-:Y:S04]  /*37510*/  @P1 STL [R1+0x1794], R48 ;  /* 0x0017943001001387 */ /* 0x0081e80000100800 */
[----:B0-----:R-:W2:Y:S04]  /*37520*/  LDL R48, [R1+0x1244] ;  /* 0x0012440001307983 */ /* 0x001ea80000100800 */
[----:B------:R-:W-:Y:S01]  /*37530*/  @P1 STL [R1+0x1798], R60 ;  /* 0x0017983c01001387 */ /* 0x000fe20000100800 */
[----:B------:R-:W-:-:S03]  /*37540*/  ISETP.GT.AND P1, PT, R86, 0xba, PT ;  /* 0x000000ba5600780c */ /* 0x000fc60003f24270 */
[----:B------:R0:W-:Y:S04]  /*37550*/  @P3 STL [R1+0x178c], R49 ;  /* 0x00178c3101003387 */ /* 0x0001e80000100800 */
[----:B0-----:R-:W3:Y:S06]  /*37560*/  LDL R49, [R1+0x1240] ;  /* 0x0012400001317983 */ /* 0x001eec0000100800 */
[----:B------:R-:W3:Y:S04]  /*37570*/  @P1 LDG.E.U16 R91, desc[UR6][R4.64] ;  /* 0x00000006045b1981 */ /* 0x000ee8000c1e1500 */
[----:B----4-:R-:W4:Y:S01]  /*37580*/  @P1 LDG.E.U16 R0, desc[UR6][R2.64] ;  /* 0x0000000602001981 */ /* 0x010f22000c1e1500 */
[----:B------:R-:W-:-:S02]  /*37590*/  ISETP.GT.AND P6, PT, R86, 0xb8, PT ;  /* 0x000000b85600780c */ /* 0x000fc40003fc4270 */
[C---:B------:R-:W-:Y:S01]  /*375a0*/  ISETP.GT.AND P4, PT, R86.reuse, 0xb9, PT ;  /* 0x000000b95600780c */ /* 0x040fe20003f84270 */
[----:B------:R-:W-:Y:S01]  /*375b0*/  @P3 STL [R1+0x1790], R61 ;  /* 0x0017903d01003387 */ /* 0x000fe20000100800 */
[----:B------:R-:W-:Y:S02]  /*375c0*/  IMAD.MOV.U32 R52, RZ, RZ, R55 ;  /* 0x000000ffff347224 */ /* 0x000fe400078e0037 */
[----:B------:R-:W-:Y:S01]  /*375d0*/  IMAD.MOV.U32 R53, RZ, RZ, R54 ;  /* 0x000000ffff357224 */ /* 0x000fe200078e0036 */
[----:B------:R-:W-:-:S06]  /*375e0*/  ISETP.GT.AND P3, PT, R86, 0xbb, PT ;  /* 0x000000bb5600780c */ /* 0x000fcc0003f64270 */
[----:B------:R-:W4:Y:S04]  /*375f0*/  @P6 LDG.E.U16 R36, desc[UR6][R44.64] ;  /* 0x000000062c246981 */ /* 0x000f28000c1e1500 */
[----:B------:R-:W4:Y:S04]  /*37600*/  @P6 LDG.E.U16 R37, desc[UR6][R42.64] ;  /* 0x000000062a256981 */ /* 0x000f28000c1e1500 */
[----:B------:R-:W4:Y:S04]  /*37610*/  @P4 LDG.E.U16 R88, desc[UR6][R38.64] ;  /* 0x0000000626584981 */ /* 0x000f28000c1e1500 */
[----:B------:R-:W4:Y:S04]  /*37620*/  @P4 LDG.E.U16 R93, desc[UR6][R58.64] ;  /* 0x000000063a5d4981 */ /* 0x000f28000c1e1500 */
[----:B------:R-:W4:Y:S04]  /*37630*/  LDL.LU.64 R44, [R1+0x26e8] ;  /* 0x0026e800012c7983 */ /* 0x000f280000300a00 */
[----:B------:R-:W4:Y:S04]  /*37640*/  LDL.LU.64 R42, [R1+0x26e0] ;  /* 0x0026e000012a7983 */ /* 0x000f280000300a00 */
[----:B------:R-:W4:Y:S04]  /*37650*/  LDL.LU.64 R38, [R1+0x26d8] ;  /* 0x0026d80001267983 */ /* 0x000f280000300a00 */
[----:B------:R-:W4:Y:S04]  /*37660*/  LDL.LU R90, [R1+0x1224] ;  /* 0x00122400015a7983 */ /* 0x000f280000300800 */
[----:B------:R-:W-:Y:S04]  /*37670*/  STL.64 [R1+0x508], R4 ;  /* 0x0005080401007387 */ /* 0x000fe80000100a00 */
[----:B------:R-:W-:Y:S04]  /*37680*/  STL.64 [R1+0x4f8], R52 ;  /* 0x0004f83401007387 */ /* 0x000fe80000100a00 */
[----:B------:R0:W-:Y:S04]  /*37690*/  STL.64 [R1+0x500], R2 ;  /* 0x0005000201007387 */ /* 0x0001e80000100a00 */
[----:B--2---:R-:W2:Y:S04]  /*376a0*/  @P3 LDG.E.U16 R48, desc[UR6][R52.64] ;  /* 0x0000000634303981 */ /* 0x004ea8000c1e1500 */
[----:B---3--:R-:W3:Y:S04]  /*376b0*/  @P3 LDG.E.U16 R49, desc[UR6][R46.64] ;  /* 0x000000062e313981 */ /* 0x008ee8000c1e1500 */
[----:B------:R-:W-:Y:S04]  /*376c0*/  STL [R1+0x2244], R91 ;  /* 0x0022445b01007387 */ /* 0x000fe80000100800 */
[----:B------:R-:W3:Y:S04]  /*376d0*/  LDL R50, [R1+0x123c] ;  /* 0x00123c0001327983 */ /* 0x000ee80000100800 */
[----:B------:R-:W3:Y:S04]  /*376e0*/  LDL R66, [R1+0x1238] ;  /* 0x0012380001427983 */ /* 0x000ee80000100800 */
[----:B------:R-:W3:Y:S04]  /*376f0*/  LDL R67, [R1+0x1234] ;  /* 0x0012340001437983 */ /* 0x000ee80000100800 */
[----:B0-----:R-:W3:Y:S04]  /*37700*/  LDL R2, [R1+0x1230] ;  /* 0x0012300001027983 */ /* 0x001ee80000100800 */
[----:B------:R-:W3:Y:S04]  /*37710*/  LDL.LU R3, [R1+0x1cc0] ;  /* 0x001cc00001037983 */ /* 0x000ee80000300800 */
[----:B------:R-:W3:Y:S04]  /*37720*/  LDL.LU R7, [R1+0x1ce0] ;  /* 0x001ce00001077983 */ /* 0x000ee80000300800 */
[----:B------:R-:W3:Y:S04]  /*37730*/  LDL.LU R4, [R1+0x1cc4] ;  /* 0x001cc40001047983 */ /* 0x000ee80000300800 */
[----:B------:R-:W3:Y:S04]  /*37740*/  LDL.LU R5, [R1+0x1ce4] ;  /* 0x001ce40001057983 */ /* 0x000ee80000300800 */
[----:B------:R-:W3:Y:S04]  /*37750*/  LDL.LU R64, [R1+0x1cc8] ;  /* 0x001cc80001407983 */ /* 0x000ee80000300800 */
[----:B------:R-:W3:Y:S04]  /*37760*/  LDL.LU R65, [R1+0x1ce8] ;  /* 0x001ce80001417983 */ /* 0x000ee80000300800 */
[----:B------:R-:W3:Y:S04]  /*37770*/  LDL R62, [R1+0x1788] ;  /* 0x00178800013e7983 */ /* 0x000ee80000100800 */
[----:B----4-:R0:W-:Y:S01]  /*37780*/  @P1 STL [R1+0x1248], R0 ;  /* 0x0012480001001387 */ /* 0x0101e20000100800 */
[----:B------:R-:W-:-:S02]  /*37790*/  ISETP.GT.AND P6, PT, R86, 0xbc, PT ;  /* 0x000000bc5600780c */ /* 0x000fc40003fc4270 */
[C---:B------:R-:W-:Y:S01]  /*377a0*/  ISETP.GT.AND P4, PT, R86.reuse, 0xbd, PT ;  /* 0x000000bd5600780c */ /* 0x040fe20003f84270 */
[----:B------:R-:W4:Y:S04]  /*377b0*/  LDL R63, [R1+0x1780] ;  /* 0x00178000013f7983 */ /* 0x000f280000100800 */
[----:B------:R-:W4:Y:S04]  /*377c0*/  LDL R51, [R1+0x177c] ;  /* 0x00177c0001337983 */ /* 0x000f280000100800 */
[----:B------:R-:W4:Y:S04]  /*377d0*/  LDL.64 R60, [R1+0x4a0] ;  /* 0x0004a000013c7983 */ /* 0x000f280000100a00 */
        /* <DEDUP_REMOVED lines=10> */
[----:B------:R-:W4:Y:S01]  /*37880*/  LDL R47, [R1+0x1218] ;  /* 0x00121800012f7983 */ /* 0x000f220000100800 */
[----:B------:R-:W-:-:S03]  /*37890*/  ISETP.GT.AND P1, PT, R86, 0xbe, PT ;  /* 0x000000be5600780c */ /* 0x000fc60003f24270 */
[----:B--2---:R0:W-:Y:S04]  /*378a0*/  @P3 STL [R1+0x1244], R48 ;  /* 0x0012443001003387 */ /* 0x0041e80000100800 */
[----:B0-----:R-:W2:Y:S04]  /*378b0*/  LDL R48, [R1+0x1214] ;  /* 0x0012140001307983 */ /* 0x001ea80000100800 */
[----:B---3--:R-:W3:Y:S04]  /*378c0*/  @P6 LDG.E.U16 R50, desc[UR6][R40.64] ;  /* 0x0000000628326981 */ /* 0x008ee8000c1e1500 */
[----:B------:R-:W2:Y:S04]  /*378d0*/  @P6 LDG.E.U16 R66, desc[UR6][R44.64] ;  /* 0x000000062c426981 */ /* 0x000ea8000c1e1500 */
[----:B------:R-:W2:Y:S04]  /*378e0*/  @P4 LDG.E.U16 R2, desc[UR6][R38.64] ;  /* 0x0000000626024981 */ /* 0x000ea8000c1e1500 */
[----:B------:R0:W-:Y:S04]  /*378f0*/  @P3 STL [R1+0x1240], R49 ;  /* 0x0012403101003387 */ /* 0x0001e80000100800 */
[----:B------:R-:W2:Y:S01]  /*37900*/  @P4 LDG.E.U16 R67, desc[UR6][R42.64] ;  /* 0x000000062a434981 */ /* 0x000ea2000c1e1500 */
[----:B------:R-:W-:-:S02]  /*37910*/  LOP3.LUT R5, R5, R4, RZ, 0x3c, !PT ;  /* 0x0000000405057212 */ /* 0x000fc400078e3cff */
[----:B------:R-:W-:Y:S01]  /*37920*/  LOP3.LUT R65, R65, R64, RZ, 0x3c, !PT ;  /* 0x0000004041417212 */ /* 0x000fe200078e3cff */
[----:B0-----:R-:W2:Y:S04]  /*37930*/  LDL R49, [R1+0x1210] ;  /* 0x0012100001317983 */ /* 0x001ea80000100800 */
[----:B------:R-:W2:Y:S01]  /*37940*/  LDL.LU.64 R40, [R1+0x26d0] ;  /* 0x0026d00001287983 */ /* 0x000ea20000300a00 */
[----:B------:R-:W-:Y:S02]  /*37950*/  LOP3.LUT R4, R5, R4, RZ, 0x3c, !PT ;  /* 0x0000000405047212 */ /* 0x000fe400078e3cff */
[----:B------:R-:W-:Y:S02]  /*37960*/  LOP3.LUT R64, R65, R64, RZ, 0x3c, !PT ;  /* 0x0000004041407212 */ /* 0x000fe400078e3cff */
[----:B------:R-:W-:-:S02]  /*37970*/  LOP3.LUT R5, R5, R4, RZ, 0x3c, !PT ;  /* 0x0000000405057212 */ /* 0x000fc400078e3cff */
[----:B------:R-:W-:-:S03]  /*37980*/  LOP3.LUT R65, R65, R64, RZ, 0x3c, !PT ;  /* 0x0000004041417212 */ /* 0x000fc600078e3cff */
[----:B----4-:R-:W4:Y:S04]  /*37990*/  @P1 LDG.E.U16 R0, desc[UR6][R4.64] ;  /* 0x0000000604001981 */ /* 0x010f28000c1e1500 */
[----:B------:R-:W4:Y:S01]  /*379a0*/  @P1 LDG.E.U16 R62, desc[UR6][R64.64] ;  /* 0x00000006403e1981 */ /* 0x000f22000c1e1500 */
[----:B------:R-:W-:-:S03]  /*379b0*/  ISETP.GT.AND P3, PT, R86, 0xbf, PT ;  /* 0x000000bf5600780c */ /* 0x000fc60003f64270 */
[----:B---3--:R0:W-:Y:S04]  /*379c0*/  @P6 STL [R1+0x123c], R50 ;  /* 0x00123c3201006387 */ /* 0x0081e80000100800 */
[----:B0-----:R-:W3:Y:S04]  /*379d0*/  LDL R50, [R1+0x120c] ;  /* 0x00120c0001327983 */ /* 0x001ee80000100800 */
[----:B------:R-:W3:Y:S04]  /*379e0*/  LDL.LU.64 R44, [R1+0x26c8] ;  /* 0x0026c800012c7983 */ /* 0x000ee80000300a00 */
[----:B--2---:R-:W-:Y:S04]  /*379f0*/  @P6 STL [R1+0x1238], R66 ;  /* 0x0012384201006387 */ /* 0x004fe80000100800 */
[----:B------:R-:W2:Y:S04]  /*37a00*/  LDL.LU.64 R42, [R1+0x26c0] ;  /* 0x0026c000012a7983 */ /* 0x000ea80000300a00 */
[----:B------:R-:W3:Y:S04]  /*37a10*/  LDL.LU.64 R38, [R1+0x26b8] ;  /* 0x0026b80001267983 */ /* 0x000ee80000300a00 */
[----:B------:R0:W-:Y:S04]  /*37a20*/  @P4 STL [R1+0x1230], R2 ;  /* 0x0012300201004387 */ /* 0x0001e80000100800 */
[----:B------:R-:W3:Y:S01]  /*37a30*/  @P3 LDG.E.U16 R51, desc[UR6][R40.64] ;  /* 0x0000000628333981 */ /* 0x000ee2000c1e1500 */
[----:B0-----:R-:W-:-:S05]  /*37a40*/  IMAD.MOV.U32 R2, RZ, RZ, R7 ;  /* 0x000000ffff027224 */ /* 0x001fca00078e0007 */
[----:B------:R0:W3:Y:S04]  /*37a50*/  @P3 LDG.E.U16 R63, desc[UR6][R2.64] ;  /* 0x00000006023f3981 */ /* 0x0000e8000c1e1500 */
[----:B------:R-:W-:Y:S04]  /*37a60*/  @P4 STL [R1+0x1234], R67 ;  /* 0x0012344301004387 */ /* 0x000fe80000100800 */
[----:B------:R-:W-:Y:S04]  /*37a70*/  STL.64 [R1+0x4c8], R64 ;  /* 0x0004c84001007387 */ /* 0x000fe80000100a00 */
[----:B------:R-:W-:Y:S04]  /*37a80*/  STL.64 [R1+0x4b8], R2 ;  /* 0x0004b80201007387 */ /* 0x000fe80000100a00 */
[----:B------:R-:W-:Y:S04]  /*37a90*/  STL.64 [R1+0x4c0], R4 ;  /* 0x0004c00401007387 */ /* 0x000fe80000100a00 */
[----:B----4-:R1:W-:Y:S04]  /*37aa0*/  @P1 STL [R1+0x1784], R0 ;  /* 0x0017840001001387 */ /* 0x0103e80000100800 */
[----:B-1----:R-:W4:Y:S04]  /*37ab0*/  LDL R0, [R1+0x1208] ;  /* 0x0012080001007983 */ /* 0x002f280000100800 */
[----:B------:R-:W-:Y:S04]  /*37ac0*/  @P1 STL [R1+0x1788], R62 ;  /* 0x0017883e01001387 */ /* 0x000fe80000100800 */
[----:B------:R-:W4:Y:S01]  /*37ad0*/  LDL.LU.64 R40, [R1+0x26b0] ;  /* 0x0026b00001287983 */ /* 0x000f220000300a00 */
[----:B------:R-:W-:-:S02]  /*37ae0*/  ISETP.GT.AND P4, PT, R86, 0xc1, PT ;  /* 0x000000c15600780c */ /* 0x000fc40003f84270 */
[----:B------:R-:W-:Y:S01]  /*37af0*/  ISETP.GT.AND P1, PT, R86, 0xc2, PT ;  /* 0x000000c25600780c */ /* 0x000fe20003f24270 */
[----:B------:R-:W-:Y:S02]  /*37b00*/  IMAD.MOV.U32 R4, RZ, RZ, R56 ;  /* 0x000000ffff047224 */ /* 0x000fe400078e0038 */
[----:B------:R-:W-:Y:S02]  /*37b10*/  IMAD.MOV.U32 R5, RZ, RZ, R55 ;  /* 0x000000ffff057224 */ /* 0x000fe400078e0037 */
[----:B0-----:R-:W-:Y:S02]  /*37b20*/  IMAD.MOV.U32 R2, RZ, RZ, R54 ;  /* 0x000000ffff027224 */ /* 0x001fe400078e0036 */
[----:B------:R-:W-:-:S04]  /*37b30*/  IMAD.MOV.U32 R3, RZ, RZ, R59 ;  /* 0x000000ffff037224 */ /* 0x000fc800078e003b */
[----:B------:R0:W4:Y:S04]  /*37b40*/  @P4 LDG.E.U16 R58, desc[UR6][R52.64] ;  /* 0x00000006343a4981 */ /* 0x000128000c1e1500 */
[----:B------:R-:W4:Y:S01]  /*37b50*/  @P1 LDG.E.U16 R47, desc[UR6][R4.64] ;  /* 0x00000006042f1981 */ /* 0x000f22000c1e1500 */
[----:B0-----:R-:W-:Y:S02]  /*37b60*/  IMAD.MOV.U32 R52, RZ, RZ, R87 ;  /* 0x000000ffff347224 */ /* 0x001fe400078e0057 */
[----:B------:R-:W-:-:S05]  /*37b70*/  IMAD.MOV.U32 R53, RZ, RZ, R57 ;  /* 0x000000ffff357224 */ /* 0x000fca00078e0039 */
[----:B------:R-:W4:Y:S01]  /*37b80*/  @P1 LDG.E.U16 R46, desc[UR6][R52.64] ;  /* 0x00000006342e1981 */ /* 0x000f22000c1e1500 */
[----:B------:R-:W-:-:S03]  /*37b90*/  ISETP.GT.AND P6, PT, R86, 0xc0, PT ;  /* 0x000000c05600780c */ /* 0x000fc60003fc4270 */
[----:B--2---:R0:W2:Y:S04]  /*37ba0*/  @P4 LDG.E.U16 R90, desc[UR6][R42.64] ;  /* 0x000000062a5a4981 */ /* 0x0040a8000c1e1500 */
[----:B---3--:R-:W-:Y:S06]  /*37bb0*/  @P3 STL [R1+0x177c], R51 ;  /* 0x00177c3301003387 */ /* 0x008fec0000100800 */
[----:B------:R1:W3:Y:S04]  /*37bc0*/  @P6 LDG.E.U16 R38, desc[UR6][R44.64] ;  /* 0x000000062c266981 */ /* 0x0002e8000c1e1500 */
[----:B------:R-:W2:Y:S04]  /*37bd0*/  @P6 LDG.E.U16 R39, desc[UR6][R60.64] ;  /* 0x000000063c276981 */ /* 0x000ea8000c1e1500 */
[----:B------:R-:W-:Y:S01]  /*37be0*/  @P3 STL [R1+0x1780], R63 ;  /* 0x0017803f01003387 */ /* 0x000fe20000100800 */
[----:B------:R-:W-:-:S03]  /*37bf0*/  ISETP.GT.AND P3, PT, R86, 0xc3, PT ;  /* 0x000000c35600780c */ /* 0x000fc60003f64270 */
[----:B------:R-:W2:Y:S04]  /*37c00*/  LDL.LU.64 R44, [R1+0x26a8] ;  /* 0x0026a800012c7983 */ /* 0x000ea80000300a00 */
[----:B------:R-:W2:Y:S06]  /*37c10*/  LDL.LU.64 R42, [R1+0x26a0] ;  /* 0x0026a000012a7983 */ /* 0x000eac0000300a00 */
[----:B------:R-:W2:Y:S04]  /*37c20*/  @P3 LDG.E.U16 R48, desc[UR6][R2.64] ;  /* 0x0000000602303981 */ /* 0x000ea8000c1e1500 */
[----:B----4-:R-:W4:Y:S04]  /*37c30*/  @P3 LDG.E.U16 R49, desc[UR6][R40.64] ;  /* 0x0000000628313981 */ /* 0x010f28000c1e1500 */
[----:B------:R-:W-:Y:S04]  /*37c40*/  @P4 STL [R1+0x1220], R58 ;  /* 0x0012203a01004387 */ /* 0x000fe80000100800 */
[----:B------:R-:W-:Y:S04]  /*37c50*/  STL.64 [R1+0x488], R52 ;  /* 0x0004883401007387 */ /* 0x000fe80000100a00 */
[----:B------:R0:W-:Y:S04]  /*37c60*/  STL.64 [R1+0x478], R2 ;  /* 0x0004780201007387 */ /* 0x0001e80000100a00 */
[----:B------:R0:W-:Y:S04]  /*37c70*/  STL.64 [R1+0x480], R4 ;  /* 0x0004800401007387 */ /* 0x0001e80000100a00 */
[----:B------:R-:W-:Y:S04]  /*37c80*/  @P1 STL [R1+0x1218], R47 ;  /* 0x0012182f01001387 */ /* 0x000fe80000100800 */
[----:B------:R-:W-:Y:S04]  /*37c90*/  @P1 STL [R1+0x121c], R46 ;  /* 0x00121c2e01001387 */ /* 0x000fe80000100800 */
[----:B----4-:R-:W-:Y:S04]  /*37ca0*/  @P3 STL [R1+0x1210], R49 ;  /* 0x0012103101003387 */ /* 0x010fe80000100800 */
[----:B--2---:R2:W-:Y:S04]  /*37cb0*/  @P3 STL [R1+0x1214], R48 ;  /* 0x0012143001003387 */ /* 0x0045e80000100800 */
[----:B------:R-:W4:Y:S04]  /*37cc0*/  LDL.64 R60, [R1+0x458] ;  /* 0x00045800013c7983 */ /* 0x000f280000100a00 */
[----:B0-----:R-:W3:Y:S04]  /*37cd0*/  LDL.64 R2, [R1+0x450] ;  /* 0x0004500001027983 */ /* 0x001ee80000100a00 */
        /* <DEDUP_REMOVED lines=8> */
[----:B------:R-:W3:Y:S01]  /*37d60*/  LDL R87, [R1+0x1774] ;  /* 0x0017740001577983 */ /* 0x000ee20000100800 */
[----:B------:R-:W-:-:S02]  /*37d70*/  ISETP.GT.AND P6, PT, R86, 0xc4, PT ;  /* 0x000000c45600780c */ /* 0x000fc40003fc4270 */
[C---:B------:R-:W-:Y:S02]  /*37d80*/  ISETP.GT.AND P4, PT, R86.reuse, 0xc5, PT ;  /* 0x000000c55600780c */ /* 0x040fe40003f84270 */
[----:B------:R-:W-:Y:S01]  /*37d90*/  ISETP.GT.AND P1, PT, R86, 0xc6, PT ;  /* 0x000000c65600780c */ /* 0x000fe20003f24270 */
[----:B------:R-:W3:Y:S04]  /*37da0*/  LDL R58, [R1+0x1770] ;  /* 0x00177000013a7983 */ /* 0x000ee80000100800 */
[----:B------:R-:W3:Y:S04]  /*37db0*/  LDL R59, [R1+0x176c] ;  /* 0x00176c00013b7983 */ /* 0x000ee80000100800 */
[----:B------:R-:W3:Y:S04]  /*37dc0*/  LDL.64 R62, [R1+0x428] ;  /* 0x00042800013e7983 */ /* 0x000ee80000100a00 */
[----:B------:R-:W3:Y:S04]  /*37dd0*/  LDL.64 R52, [R1+0x420] ;  /* 0x0004200001347983 */ /* 0x000ee80000100a00 */
[----:B------:R-:W3:Y:S04]  /*37de0*/  LDL.64 R54, [R1+0x418] ;  /* 0x0004180001367983 */ /* 0x000ee80000100a00 */
[----:B------:R-:W3:Y:S04]  /*37df0*/  LDL.64 R56, [R1+0x410] ;  /* 0x0004100001387983 */ /* 0x000ee80000100a00 */
[----:B------:R-:W3:Y:S04]  /*37e00*/  @P6 LDG.E.U16 R50, desc[UR6][R44.64] ;  /* 0x000000062c326981 */ /* 0x000ee8000c1e1500 */
[----:B------:R-:W3:Y:S04]  /*37e10*/  @P6 LDG.E.U16 R0, desc[UR6][R42.64] ;  /* 0x000000062a006981 */ /* 0x000ee8000c1e1500 */
[----:B------:R-:W3:Y:S04]  /*37e20*/  LDL R44, [R1+0x11f4] ;  /* 0x0011f400012c7983 */ /* 0x000ee80000100800 */
[----:B------:R-:W3:Y:S04]  /*37e30*/  LDL R45, [R1+0x11f0] ;  /* 0x0011f000012d7983 */ /* 0x000ee80000100800 */
[----:B--2---:R-:W1:Y:S04]  /*37e40*/  LDL.LU R48, [R1+0x1d44] ;  /* 0x001d440001307983 */ /* 0x004e680000300800 */
[----:B------:R-:W2:Y:S04]  /*37e50*/  LDL.LU R49, [R1+0x1da4] ;  /* 0x001da40001317983 */ /* 0x000ea80000300800 */
[----:B------:R-:W2:Y:S04]  /*37e60*/  LDL.LU R46, [R1+0x1d48] ;  /* 0x001d4800012e7983 */ /* 0x000ea80000300800 */
[----:B------:R-:W2:Y:S04]  /*37e70*/  LDL.LU R47, [R1+0x1da8] ;  /* 0x001da800012f7983 */ /* 0x000ea80000300800 */
[----:B------:R-:W2:Y:S04]  /*37e80*/  LDL.LU R42, [R1+0x1d4c] ;  /* 0x001d4c00012a7983 */ /* 0x000ea80000300800 */
[----:B------:R-:W2:Y:S04]  /*37e90*/  LDL.LU R43, [R1+0x1dac] ;  /* 0x001dac00012b7983 */ /* 0x000ea80000300800 */
[----:B----4-:R-:W4:Y:S04]  /*37ea0*/  @P4 LDG.E.U16 R92, desc[UR6][R60.64] ;  /* 0x000000063c5c4981 */ /* 0x010f28000c1e1500 */
[----:B---3--:R-:W3:Y:S01]  /*37eb0*/  @P4 LDG.E.U16 R7, desc[UR6][R2.64] ;  /* 0x0000000602074981 */ /* 0x008ee2000c1e1500 */
[----:B------:R-:W-:-:S02]  /*37ec0*/  LOP3.LUT R65, R65, R64, RZ, 0x3c, !PT ;  /* 0x0000004041417212 */ /* 0x000fc400078e3cff */
[----:B------:R-:W-:Y:S02]  /*37ed0*/  LOP3.LUT R5, R5, R4, RZ, 0x3c, !PT ;  /* 0x0000000405057212 */ /* 0x000fe400078e3cff */
[----:B------:R-:W-:Y:S02]  /*37ee0*/  LOP3.LUT R64, R65, R64, RZ, 0x3c, !PT ;  /* 0x0000004041407212 */ /* 0x000fe400078e3cff */
[----:B------:R-:W-:Y:S02]  /*37ef0*/  LOP3.LUT R4, R5, R4, RZ, 0x3c, !PT ;  /* 0x0000000405047212 */ /* 0x000fe400078e3cff */
[----:B------:R-:W-:Y:S02]  /*37f00*/  LOP3.LUT R65, R65, R64, RZ, 0x3c, !PT ;  /* 0x0000004041417212 */ /* 0x000fe400078e3cff */
[----:B------:R-:W-:-:S03]  /*37f10*/  LOP3.LUT R5, R5, R4, RZ, 0x3c, !PT ;  /* 0x0000000405057212 */ /* 0x000fc600078e3cff */
[----:B------:R-:W2:Y:S04]  /*37f20*/  @P1 LDG.E.U16 R51, desc[UR6][R64.64] ;  /* 0x0000000640331981 */ /* 0x000ea8000c1e1500 */
[----:B------:R-:W2:Y:S01]  /*37f30*/  @P1 LDG.E.U16 R87, desc[UR6][R4.64] ;  /* 0x0000000604571981 */ /* 0x000ea2000c1e1500 */
[----:B------:R-:W-:-:S03]  /*37f40*/  LOP3.LUT R41, R41, R40, RZ, 0x3c, !PT ;  /* 0x0000002829297212 */ /* 0x000fc600078e3cff */
[----:B------:R0:W-:Y:S01]  /*37f50*/  @P6 STL [R1+0x120c], R50 ;  /* 0x00120c3201006387 */ /* 0x0001e20000100800 */
[----:B------:R-:W-:Y:S02]  /*37f60*/  ISETP.GT.AND P3, PT, R86, 0xc7, PT ;  /* 0x000000c75600780c */ /* 0x000fe40003f64270 */
[C---:B------:R-:W-:Y:S01]  /*37f70*/  LOP3.LUT R40, R41.reuse, R40, RZ, 0x3c, !PT ;  /* 0x0000002829287212 */ /* 0x040fe200078e3cff */
[----:B0-----:R-:W2:Y:S04]  /*37f80*/  LDL R50, [R1+0x11ec] ;  /* 0x0011ec0001327983 */ /* 0x001ea80000100800 */
[----:B------:R0:W-:Y:S04]  /*37f90*/  @P6 STL [R1+0x1208], R0 ;  /* 0x0012080001006387 */ /* 0x0001e80000100800 */
[----:B------:R-:W2:Y:S04]  /*37fa0*/  LDL R66, [R1+0x11e4] ;  /* 0x0011e40001427983 */ /* 0x000ea80000100800 */
[----:B------:R-:W2:Y:S04]  /*37fb0*/  LDL R67, [R1+0x11e0] ;  /* 0x0011e00001437983 */ /* 0x000ea80000100800 */
[----:B------:R-:W2:Y:S04]  /*37fc0*/  LDL R60, [R1+0x11dc] ;  /* 0x0011dc00013c7983 */ /* 0x000ea80000100800 */
[----:B------:R-:W2:Y:S01]  /*37fd0*/  LDL R61, [R1+0x11d8] ;  /* 0x0011d800013d7983 */ /* 0x000ea20000100800 */
[----:B------:R-:W-:-:S03]  /*37fe0*/  LOP3.LUT R41, R41, R40, RZ, 0x3c, !PT ;  /* 0x0000002829297212 */ /* 0x000fc600078e3cff */
[----:B0-----:R-:W2:Y:S04]  /*37ff0*/  LDL R0, [R1+0x11e8] ;  /* 0x0011e80001007983 */ /* 0x001ea80000100800 */
[----:B------:R-:W2:Y:S04]  /*38000*/  @P3 LDG.E.U16 R58, desc[UR6][R40.64] ;  /* 0x00000006283a3981 */ /* 0x000ea8000c1e1500 */
[----:B----4-:R-:W-:Y:S04]  /*38010*/  STL [R1+0x2214], R92 ;  /* 0x0022145c01007387 */ /* 0x010fe80000100800 */
[----:B------:R-:W4:Y:S04]  /*38020*/  LDL.LU.64 R2, [R1+0x2698] ;  /* 0x0026980001027983 */ /* 0x000f280000300a00 */
[----:B---3--:R0:W-:Y:S04]  /*38030*/  @P4 STL [R1+0x1200], R7 ;  /* 0x0012000701004387 */ /* 0x0081e80000100800 */
[----:B0-----:R-:W3:Y:S04]  /*38040*/  LDL.LU R7, [R1+0x2690] ;  /* 0x0026900001077983 */ /* 0x001ee80000300800 */
[----:B------:R0:W-:Y:S04]  /*38050*/  STL.64 [R1+0x448], R64 ;  /* 0x0004484001007387 */ /* 0x0001e80000100a00 */
[----:B0-----:R-:W3:Y:S04]  /*38060*/  LDL.LU.64 R64, [R1+0x2688] ;  /* 0x0026880001407983 */ /* 0x001ee80000300a00 */
[----:B--2---:R0:W-:Y:S04]  /*38070*/  @P1 STL [R1+0x1778], R51 ;  /* 0x0017783301001387 */ /* 0x0041e80000100800 */
[----:B0-----:R-:W2:Y:S04]  /*38080*/  LDL.LU R51, [R1+0x2680] ;  /* 0x0026800001337983 */ /* 0x001ea80000300800 */
[----:B------:R-:W-:Y:S04]  /*38090*/  STL.64 [R1+0x438], R40 ;  /* 0x0004382801007387 */ /* 0x000fe80000100a00 */
[----:B------:R0:W-:Y:S04]  /*380a0*/  STL.64 [R1+0x440], R4 ;  /* 0x0004400401007387 */ /* 0x0001e80000100a00 */
[----:B0-----:R-:W2:Y:S04]  /*380b0*/  LDL.LU.64 R4, [R1+0x2678] ;  /* 0x0026780001047983 */ /* 0x001ea80000300a00 */
[----:B------:R0:W-:Y:S04]  /*380c0*/  @P1 STL [R1+0x1774], R87 ;  /* 0x0017745701001387 */ /* 0x0001e80000100800 */
[----:B0-----:R-:W2:Y:S04]  /*380d0*/  LDL.LU R87, [R1+0x2670] ;  /* 0x0026700001577983 */ /* 0x001ea80000300800 */
[----:B------:R-:W2:Y:S01]  /*380e0*/  LDL.LU.64 R40, [R1+0x2668] ;  /* 0x0026680001287983 */ /* 0x000ea20000300a00 */
[----:B------:R-:W-:-:S13]  /*380f0*/  ISETP.GT.AND P4, PT, R86, 0xc9, PT ;  /* 0x000000c95600780c */ /* 0x000fda0003f84270 */
[----:B------:R-:W3:Y:S04]  /*38100*/  @P4 LDG.E.U16 R45, desc[UR6][R56.64] ;  /* 0x00000006382d4981 */ /* 0x000ee8000c1e1500 */
[----:B------:R-:W3:Y:S04]  /*38110*/  @P4 LDG.E.U16 R44, desc[UR6][R54.64] ;  /* 0x00000006362c4981 */ /* 0x000ee8000c1e1500 */
[----:B--2---:R-:W2:Y:S04]  /*38120*/  @P3 LDG.E.U16 R59, desc[UR6][R40.64] ;  /* 0x00000006283b3981 */ /* 0x004ea8000c1e1500 */
[----:B------:R-:W3:Y:S01]  /*38130*/  LDL.LU.64 R40, [R1+0x2660] ;  /* 0x0026600001287983 */ /* 0x000ee20000300a00 */
[----:B------:R-:W-:-:S02]  /*38140*/  ISETP.GT.AND P6, PT, R86, 0xc8, PT ;  /* 0x000000c85600780c */ /* 0x000fc40003fc4270 */
[----:B------:R-:W-:Y:S02]  /*38150*/  ISETP.GT.AND P1, PT, R86, 0xca, PT ;  /* 0x000000ca5600780c */ /* 0x000fe40003f24270 */
[----:B------:R-:W-:-:S04]  /*38160*/  LOP3.LUT R43, R43, R42, RZ, 0x3c, !PT ;  /* 0x0000002a2b2b7212 */ /* 0x000fc800078e3cff */
[----:B------:R-:W-:-:S04]  /*38170*/  LOP3.LUT R42, R43, R42, RZ, 0x3c, !PT ;  /* 0x0000002a2b2a7212 */ /* 0x000fc800078e3cff */
[----:B------:R-:W-:-:S05]  /*38180*/  LOP3.LUT R43, R43, R42, RZ, 0x3c, !PT ;  /* 0x0000002a2b2b7212 */ /* 0x000fca00078e3cff */
[----:B------:R-:W4:Y:S04]  /*38190*/  @P1 LDG.E.U16 R50, desc[UR6][R42.64] ;  /* 0x000000062a321981 */ /* 0x000f28000c1e1500 */
[----:B--2---:R-:W-:Y:S04]  /*381a0*/  @P3 STL [R1+0x176c], R59 ;  /* 0x00176c3b01003387 */ /* 0x004fe80000100800 */
[----:B------:R0:W-:Y:S04]  /*381b0*/  @P3 STL [R1+0x1770], R58 ;  /* 0x0017703a01003387 */ /* 0x0001e80000100800 */
[----:B---3--:R-:W2:Y:S04]  /*381c0*/  @P6 LDG.E.U16 R40, desc[UR6][R62.64] ;  /* 0x000000063e286981 */ /* 0x008ea8000c1e1500 */
[----:B0-----:R-:W3:Y:S04]  /*381d0*/  LDL.64 R58, [R1+0x3b8] ;  /* 0x0003b800013a7983 */ /* 0x001ee80000100a00 */
[----:B------:R-:W2:Y:S04]  /*381e0*/  @P6 LDG.E.U16 R41, desc[UR6][R52.64] ;  /* 0x0000000634296981 */ /* 0x000ea8000c1e1500 */
[----:B------:R-:W2:Y:S04]  /*381f0*/  LDL.LU.64 R62, [R1+0x2658] ;  /* 0x00265800013e7983 */ /* 0x000ea80000300a00 */
[----:B------:R-:W2:Y:S04]  /*38200*/  LDL.LU.64 R52, [R1+0x2650] ;  /* 0x0026500001347983 */ /* 0x000ea80000300a00 */
[----:B------:R-:W2:Y:S04]  /*38210*/  LDL.LU.64 R54, [R1+0x2648] ;  /* 0x0026480001367983 */ /* 0x000ea80000300a00 */
[----:B------:R-:W2:Y:S04]  /*38220*/  LDL.LU.64 R56, [R1+0x2640] ;  /* 0x0026400001387983 */ /* 0x000ea80000300a00 */
[----:B------:R1:W-:Y:S04]  /*38230*/  @P4 STL [R1+0x11f0], R45 ;  /* 0x0011f02d01004387 */ /* 0x0003e80000100800 */
[----:B------:R0:W-:Y:S01]  /*38240*/  @P4 STL [R1+0x11f4], R44 ;  /* 0x0011f42c01004387 */ /* 0x0001e20000100800 */
[----:B-1----:R-:W-:-:S02]  /*38250*/  IMAD.MOV.U32 R45, RZ, RZ, R48 ;  /* 0x000000ffff2d7224 */ /* 0x002fc400078e0030 */
[----:B0-----:R-:W-:Y:S02]  /*38260*/  IMAD.MOV.U32 R44, RZ, RZ, R49 ;  /* 0x000000ffff2c7224 */ /* 0x001fe400078e0031 */
[----:B------:R-:W2:Y:S04]  /*38270*/  LDL.64 R48, [R1+0x3a8] ;  /* 0x0003a80001307983 */ /* 0x000ea80000100a00 */
[----:B------:R-:W-:Y:S04]  /*38280*/  STL.64 [R1+0x3f8], R44 ;  /* 0x0003f82c01007387 */ /* 0x000fe80000100a00 */
[----:B------:R0:W-:Y:S04]  /*38290*/  STL.64 [R1+0x408], R42 ;  /* 0x0004082a01007387 */ /* 0x0001e80000100a00 */
[----:B0-----:R-:W2:Y:S01]  /*382a0*/  LDL.LU.64 R42, [R1+0x2638] ;  /* 0x00263800012a7983 */ /* 0x001ea20000300a00 */
[----:B------:R-:W-:-:S02]  /*382b0*/  LOP3.LUT R47, R47, R46, RZ, 0x3c, !PT ;  /* 0x0000002e2f2f7212 */ /* 0x000fc400078e3cff */
[----:B------:R-:W-:Y:S02]  /*382c0*/  ISETP.GT.AND P3, PT, R86, 0xcb, PT ;  /* 0x000000cb5600780c */ /* 0x000fe40003f64270 */
[----:B------:R-:W-:-:S04]  /*382d0*/  LOP3.LUT R46, R47, R46, RZ, 0x3c, !PT ;  /* 0x0000002e2f2e7212 */ /* 0x000fc800078e3cff */
[----:B------:R-:W-:-:S05]  /*382e0*/  LOP3.LUT R47, R47, R46, RZ, 0x3c, !PT ;  /* 0x0000002e2f2f7212 */ /* 0x000fca00078e3cff */
[----:B------:R-:W3:Y:S04]  /*382f0*/  @P1 LDG.E.U16 R0, desc[UR6][R46.64] ;  /* 0x000000062e001981 */ /* 0x000ee8000c1e1500 */
[----:B----4-:R0:W-:Y:S04]  /*38300*/  @P1 STL [R1+0x11ec], R50 ;  /* 0x0011ec3201001387 */ /* 0x0101e80000100800 */
[----:B------:R-:W4:Y:S04]  /*38310*/  @P3 LDG.E.U16 R66, desc[UR6][R44.64] ;  /* 0x000000062c423981 */ /* 0x000f28000c1e1500 */
[----:B0-----:R-:W4:Y:S04]  /*38320*/  LDL.LU R50, [R1+0x2630] ;  /* 0x0026300001327983 */ /* 0x001f280000300800 */
[----:B------:R0:W-:Y:S04]  /*38330*/  STL.64 [R1+0x400], R46 ;  /* 0x0004002e01007387 */ /* 0x0001e80000100a00 */
[----:B0-----:R-:W4:Y:S04]  /*38340*/  LDL.LU.64 R46, [R1+0x2628] ;  /* 0x00262800012e7983 */ /* 0x001f280000300a00 */
[----:B--2---:R-:W2:Y:S01]  /*38350*/  @P3 LDG.E.U16 R67, desc[UR6][R42.64] ;  /* 0x000000062a433981 */ /* 0x004ea2000c1e1500 */
[----:B------:R-:W-:-:S03]  /*38360*/  ISETP.GT.AND P6, PT, R86, 0xcc, PT ;  /* 0x000000cc5600780c */ /* 0x000fc60003fc4270 */
[----:B---3--:R0:W-:Y:S04]  /*38370*/  @P1 STL [R1+0x11e8], R0 ;  /* 0x0011e80001001387 */ /* 0x0081e80000100800 */
[----:B0-----:R-:W3:Y:S04]  /*38380*/  LDL.LU R0, [R1+0x2620] ;  /* 0x0026200001007983 */ /* 0x001ee80000300800 */
[----:B------:R-:W3:Y:S04]  /*38390*/  LDL.LU.64 R44, [R1+0x2618] ;  /* 0x00261800012c7983 */ /* 0x000ee80000300a00 */
[----:B------:R-:W3:Y:S04]  /*383a0*/  LDL.LU.64 R42, [R1+0x2610] ;  /* 0x00261000012a7983 */ /* 0x000ee80000300a00 */
[----:B----4-:R-:W4:Y:S04]  /*383b0*/  @P6 LDG.E.U16 R60, desc[UR6][R46.64] ;  /* 0x000000062e3c6981 */ /* 0x010f28000c1e1500 */
[----:B--2---:R-:W-:Y:S04]  /*383c0*/  @P3 STL [R1+0x11e0], R67 ;  /* 0x0011e04301003387 */ /* 0x004fe80000100800 */
[----:B------:R0:W-:Y:S04]  /*383d0*/  @P3 STL [R1+0x11e4], R66 ;  /* 0x0011e44201003387 */ /* 0x0001e80000100800 */
[----:B0-----:R-:W2:Y:S04]  /*383e0*/  LDL.64 R66, [R1+0x388] ;  /* 0x0003880001427983 */ /* 0x001ea80000100a00 */
[----:B------:R-:W2:Y:S01]  /*383f0*/  LDL.LU.64 R46, [R1+0x2608] ;  /* 0x00260800012e7983 */ /* 0x000ea20000300a00 */
[----:B------:R-:W-:-:S03]  /*38400*/  ISETP.GT.AND P4, PT, R86, 0xcd, PT ;  /* 0x000000cd5600780c */ /* 0x000fc60003f84270 */
[----:B---3--:R-:W3:Y:S10]  /*38410*/  @P6 LDG.E.U16 R61, desc[UR6][R44.64] ;  /* 0x000000062c3d6981 */ /* 0x008ef4000c1e1500 */
[----:B------:R-:W4:Y:S04]  /*38420*/  @P4 LDG.E.U16 R0, desc[UR6][R42.64] ;  /* 0x000000062a004981 */ /* 0x000f28000c1e1500 */
[----:B------:R-:W4:Y:S04]  /*38430*/  LDL.LU.64 R44, [R1+0x2600] ;  /* 0x00260000012c7983 */ /* 0x000f280000300a00 */
[----:B--2---:R-:W2:Y:S04]  /*38440*/  @P4 LDG.E.U16 R50, desc[UR6][R46.64] ;  /* 0x000000062e324981 */ /* 0x004ea8000c1e1500 */
[----:B---3--:R-:W-:Y:S04]  /*38450*/  @P6 STL [R1+0x11d8], R61 ;  /* 0x0011d83d01006387 */ /* 0x008fe80000100800 */
[----:B----4-:R0:W-:Y:S04]  /*38460*/  @P6 STL [R1+0x11dc], R60 ;  /* 0x0011dc3c01006387 */ /* 0x0101e80000100800 */
[----:B0-----:R-:W3:Y:S04]  /*38470*/  LDL.64 R60, [R1+0x380] ;  /* 0x00038000013c7983 */ /* 0x001ee80000100a00 */
[----:B------:R-:W4:Y:S04]  /*38480*/  LDL.LU.64 R42, [R1+0x25f8] ;  /* 0x0025f800012a7983 */ /* 0x000f280000300a00 */
[----:B------:R0:W-:Y:S04]  /*38490*/  STL [R1+0x11d4], R0 ;  /* 0x0011d40001007387 */ /* 0x0001e80000100800 */
[----:B0-----:R-:W3:Y:S04]  /*384a0*/  LDL.LU R0, [R1+0x25f0] ;  /* 0x0025f00001007983 */ /* 0x001ee80000300800 */
[----:B------:R-:W3:Y:S04]  /*384b0*/  LDL.LU.64 R46, [R1+0x25e8] ;  /* 0x0025e800012e7983 */ /* 0x000ee80000300a00 */
[----:B--2---:R0:W-:Y:S04]  /*384c0*/  STL [R1+0x11d0], R50 ;  /* 0x0011d03201007387 */ /* 0x0041e80000100800 */
[----:B0-----:R-:W2:Y:S01]  /*384d0*/  LDL.LU R50, [R1+0x25e0] ;  /* 0x0025e00001327983 */ /* 0x001ea20000300800 */
[----:B------:R-:W-:-:S02]  /*384e0*/  ISETP.GT.AND P1, PT, R86, 0xce, PT ;  /* 0x000000ce5600780c */ /* 0x000fc40003f24270 */
[----:B--2---:R-:W-:-:S11]  /*384f0*/  PRMT R50, RZ, 0x7610, R50 ;  /* 0x00007610ff327816 */ /* 0x004fd60000000032 */
[----:B------:R-:W2:Y:S01]  /*38500*/  @P1 LDG.E.U16 R50, desc[UR6][R44.64] ;  /* 0x000000062c321981 */ /* 0x000ea2000c1e1500 */
[C---:B------:R-:W-:Y:S02]  /*38510*/  ISETP.GT.AND P3, PT, R86.reuse, 0xcf, PT ;  /* 0x000000cf5600780c */ /* 0x040fe40003f64270 */
[----:B------:R-:W-:Y:S02]  /*38520*/  PRMT R69, RZ, 0x7610, R69 ;  /* 0x00007610ff457816 */ /* 0x000fe40000000045 */
[----:B------:R-:W-:Y:S02]  /*38530*/  PRMT R54, RZ, 0x7610, R54 ;  /* 0x00007610ff367816 */ /* 0x000fe40000000036 */
[----:B------:R-:W-:Y:S02]  /*38540*/  PRMT R55, RZ, 0x7610, R55 ;  /* 0x00007610ff377816 */ /* 0x000fe40000000037 */
[----:B----4-:R0:W4:Y:S04]  /*38550*/  @P1 LDG.E.U16 R69, desc[UR6][R42.64] ;  /* 0x000000062a451981 */ /* 0x010128000c1e1500 */
[----:B------:R-:W4:Y:S04]  /*38560*/  LDL.LU.64 R44, [R1+0x25d8] ;  /* 0x0025d800012c7983 */ /* 0x000f280000300a00 */
[----:B---3--:R-:W3:Y:S04]  /*38570*/  @P3 LDG.E.U16 R54, desc[UR6][R46.64] ;  /* 0x000000062e363981 */ /* 0x008ee8000c1e1500 */
[----:B------:R-:W3:Y:S04]  /*38580*/  @P3 LDG.E.U16 R55, desc[UR6][R58.64] ;  /* 0x000000063a373981 */ /* 0x000ee8000c1e1500 */
[----:B--2---:R1:W-:Y:S04]  /*38590*/  STL [R1+0x1768], R50 ;  /* 0x0017683201007387 */ /* 0x0043e80000100800 */
[----:B-1----:R-:W2:Y:S04]  /*385a0*/  LDL.LU R50, [R1+0x25d0] ;  /* 0x0025d00001327983 */ /* 0x002ea80000300800 */
[----:B------:R-:W0:Y:S04]  /*385b0*/  LDL.LU.64 R42, [R1+0x25c8] ;  /* 0x0025c800012a7983 */ /* 0x000e280000300a00 */
[----:B------:R-:W2:Y:S04]  /*385c0*/  LDL.64 R58, [R1+0x360] ;  /* 0x00036000013a7983 */ /* 0x000ea80000100a00 */
[----:B------:R-:W2:Y:S01]  /*385d0*/  LDL.LU.64 R46, [R1+0x25c0] ;  /* 0x0025c000012e7983 */ /* 0x000ea20000300a00 */
[----:B------:R-:W-:-:S02]  /*385e0*/  ISETP.GT.AND P6, PT, R86, 0xd0, PT ;  /* 0x000000d05600780c */ /* 0x000fc40003fc4270 */
[----:B------:R-:W-:Y:S01]  /*385f0*/  ISETP.GT.AND P4, PT, R86, 0xd1, PT ;  /* 0x000000d15600780c */ /* 0x000fe20003f84270 */
[----:B---3--:R-:W-:Y:S04]  /*38600*/  STL [R1+0x175c], R54 ;  /* 0x00175c3601007387 */ /* 0x008fe80000100800 */
[----:B------:R1:W-:Y:S01]  /*38610*/  STL [R1+0x1760], R55 ;  /* 0x0017603701007387 */ /* 0x0003e20000100800 */
[----:B------:R-:W-:-:S03]  /*38620*/  PRMT R68, RZ, 0x7610, R68 ;  /* 0x00007610ff447816 */ /* 0x000fc60000000044 */
[----:B-1----:R-:W3:Y:S01]  /*38630*/  LDL.64 R54, [R1+0x358] ;  /* 0x0003580001367983 */ /* 0x002ee20000100a00 */
[----:B0-----:R-:W-:Y:S02]  /*38640*/  PRMT R42, RZ, 0x7610, R42 ;  /* 0x00007610ff2a7816 */ /* 0x001fe4000000002a */
[----:B------:R-:W-:Y:S01]  /*38650*/  PRMT R43, RZ, 0x7610, R43 ;  /* 0x00007610ff2b7816 */ /* 0x000fe2000000002b */
[----:B--2---:R-:W2:Y:S04]  /*38660*/  @P4 LDG.E.U16 R68, desc[UR6][R46.64] ;  /* 0x000000062e444981 */ /* 0x004ea8000c1e1500 */
[----:B------:R-:W2:Y:S04]  /*38670*/  @P6 LDG.E.U16 R42, desc[UR6][R48.64] ;  /* 0x00000006302a6981 */ /* 0x000ea8000c1e1500 */
[----:B----4-:R0:W4:Y:S04]  /*38680*/  @P6 LDG.E.U16 R43, desc[UR6][R44.64] ;  /* 0x000000062c2b6981 */ /* 0x010128000c1e1500 */
[----:B------:R-:W2:Y:S04]  /*38690*/  LDL.LU.64 R48, [R1+0x25b8] ;  /* 0x0025b80001307983 */ /* 0x000ea80000300a00 */
[----:B------:R-:W3:Y:S04]  /*386a0*/  LDL.LU.64 R44, [R1+0x25b0] ;  /* 0x0025b000012c7983 */ /* 0x000ee80000300a00 */
[----:B------:R-:W4:Y:S01]  /*386b0*/  LDL.LU.64 R46, [R1+0x25a8] ;  /* 0x0025a800012e7983 */ /* 0x000f220000300a00 */
[----:B------:R-:W-:-:S02]  /*386c0*/  ISETP.GT.AND P3, PT, R86, 0xd3, PT ;  /* 0x000000d35600780c */ /* 0x000fc40003f64270 */
[----:B------:R-:W-:Y:S02]  /*386d0*/  ISETP.GT.AND P1, PT, R86, 0xd2, PT ;  /* 0x000000d25600780c */ /* 0x000fe40003f24270 */
[----:B------:R-:W-:Y:S02]  /*386e0*/  PRMT R65, RZ, 0x7610, R65 ;  /* 0x00007610ff417816 */ /* 0x000fe40000000041 */
[----:B------:R-:W-:Y:S02]  /*386f0*/  PRMT R56, RZ, 0x7610, R56 ;  /* 0x00007610ff387816 */ /* 0x000fe40000000038 */
[----:B------:R-:W-:Y:S02]  /*38700*/  PRMT R57, RZ, 0x7610, R57 ;  /* 0x00007610ff397816 */ /* 0x000fe40000000039 */
[----:B------:R-:W-:Y:S02]  /*38710*/  PRMT R62, RZ, 0x7610, R62 ;  /* 0x00007610ff3e7816 */ /* 0x000fe4000000003e */
[----:B------:R-:W-:-:S03]  /*38720*/  PRMT R63, RZ, 0x7610, R63 ;  /* 0x00007610ff3f7816 */ /* 0x000fc6000000003f */
[----:B------:R-:W4:Y:S04]  /*38730*/  @P1 LDG.E.U16 R57, desc[UR6][R60.64] ;  /* 0x000000063c391981 */ /* 0x000f28000c1e1500 */
[----:B------:R-:W4:Y:S04]  /*38740*/  @P1 LDG.E.U16 R63, desc[UR6][R66.64] ;  /* 0x00000006423f1981 */ /* 0x000f28000c1e1500 */
[----:B--2---:R-:W2:Y:S04]  /*38750*/  @P4 LDG.E.U16 R65, desc[UR6][R48.64] ;  /* 0x0000000630414981 */ /* 0x004ea8000c1e1500 */
[----:B---3--:R-:W3:Y:S04]  /*38760*/  @P3 LDG.E.U16 R56, desc[UR6][R44.64] ;  /* 0x000000062c383981 */ /* 0x008ee8000c1e1500 */
[----:B----4-:R-:W4:Y:S04]  /*38770*/  @P3 LDG.E.U16 R62, desc[UR6][R46.64] ;  /* 0x000000062e3e3981 */ /* 0x010f28000c1e1500 */
[----:B------:R-:W2:Y:S01]  /*38780*/  LDL.LU.64 R48, [R1+0x25a0] ;  /* 0x0025a00001307983 */ /* 0x000ea20000300a00 */
[----:B------:R-:W-:-:S02]  /*38790*/  ISETP.GT.AND P6, PT, R86, 0xd4, PT ;  /* 0x000000d45600780c */ /* 0x000fc40003fc4270 */
[----:B------:R-:W-:Y:S02]  /*387a0*/  PRMT R4, RZ, 0x7610, R4 ;  /* 0x00007610ff047816 */ /* 0x000fe40000000004 */
[----:B------:R-:W-:Y:S01]  /*387b0*/  PRMT R5, RZ, 0x7610, R5 ;  /* 0x00007610ff057816 */ /* 0x000fe20000000005 */
[----:B------:R-:W4:Y:S04]  /*387c0*/  LDL.64 R60, [R1+0x328] ;  /* 0x00032800013c7983 */ /* 0x000f280000100a00 */
[----:B------:R-:W-:Y:S04]  /*387d0*/  STL [R1+0x1764], R69 ;  /* 0x0017644501007387 */ /* 0x000fe80000100800 */
[----:B------:R-:W4:Y:S04]  /*387e0*/  LDL.LU.64 R44, [R1+0x2598] ;  /* 0x00259800012c7983 */ /* 0x000f280000300a00 */
[----:B------:R-:W4:Y:S04]  /*387f0*/  @P6 LDG.E.U16 R4, desc[UR6][R58.64] ;  /* 0x000000063a046981 */ /* 0x000f28000c1e1500 */
[----:B---3--:R-:W-:Y:S04]  /*38800*/  STL [R1+0x11b4], R56 ;  /* 0x0011b43801007387 */ /* 0x008fe80000100800 */
[----:B------:R1:W-:Y:S04]  /*38810*/  STL [R1+0x11b8], R57 ;  /* 0x0011b83901007387 */ /* 0x0003e80000100800 */
[----:B--2---:R-:W2:Y:S04]  /*38820*/  @P6 LDG.E.U16 R5, desc[UR6][R48.64] ;  /* 0x0000000630056981 */ /* 0x004ea8000c1e1500 */
[----:B-1----:R-:W3:Y:S04]  /*38830*/  LDL.64 R56, [R1+0x320] ;  /* 0x0003200001387983 */ /* 0x002ee80000100a00 */
[----:B------:R-:W3:Y:S04]  /*38840*/  LDL.LU.64 R46, [R1+0x2590] ;  /* 0x00259000012e7983 */ /* 0x000ee80000300a00 */
[----:B------:R-:W3:Y:S04]  /*38850*/  LDL.64 R66, [R1+0x2a8] ;  /* 0x0002a80001427983 */ /* 0x000ee80000100a00 */
[----:B----4-:R-:W-:Y:S04]  /*38860*/  STL [R1+0x11b0], R62 ;  /* 0x0011b03e01007387 */ /* 0x010fe80000100800 */
[----:B------:R1:W-:Y:S04]  /*38870*/  STL [R1+0x11bc], R63 ;  /* 0x0011bc3f01007387 */ /* 0x0003e80000100800 */
[----:B-1----:R-:W4:Y:S04]  /*38880*/  LDL.64 R62, [R1+0x2a0] ;  /* 0x0002a000013e7983 */ /* 0x002f280000100a00 */
[----:B------:R-:W4:Y:S01]  /*38890*/  LDL.LU.64 R48, [R1+0x2588] ;  /* 0x0025880001307983 */ /* 0x000f220000300a00 */
[----:B------:R-:W-:-:S02]  /*388a0*/  ISETP.GT.AND P4, PT, R86, 0xd5, PT ;  /* 0x000000d55600780c */ /* 0x000fc40003f84270 */
[----:B------:R-:W-:Y:S02]  /*388b0*/  ISETP.GT.AND P1, PT, R86, 0xd6, PT ;  /* 0x000000d65600780c */ /* 0x000fe40003f24270 */
[----:B------:R-:W-:Y:S02]  /*388c0*/  PRMT R52, RZ, 0x7610, R52 ;  /* 0x00007610ff347816 */ /* 0x000fe40000000034 */
[----:B------:R-:W-:Y:S01]  /*388d0*/  PRMT R53, RZ, 0x7610, R53 ;  /* 0x00007610ff357816 */ /* 0x000fe20000000035 */
[----:B------:R1:W-:Y:S01]  /*388e0*/  STL [R1+0x11c4], R68 ;  /* 0x0011c44401007387 */ /* 0x0003e20000100800 */
[----:B------:R-:W-:Y:S02]  /*388f0*/  PRMT R6, RZ, 0x7610, R6 ;  /* 0x00007610ff067816 */ /* 0x000fe40000000006 */
[----:B------:R-:W-:-:S03]  /*38900*/  PRMT R7, RZ, 0x7610, R7 ;  /* 0x00007610ff077816 */ /* 0x000fc60000000007 */
[----:B------:R-:W4:Y:S04]  /*38910*/  @P4 LDG.E.U16 R52, desc[UR6][R44.64] ;  /* 0x000000062c344981 */ /* 0x000f28000c1e1500 */
[----:B-1----:R-:W4:Y:S04]  /*38920*/  LDL.64 R68, [R1+0x228] ;  /* 0x0002280001447983 */ /* 0x002f280000100a00 */
[----:B------:R-:W-:Y:S04]  /*38930*/  STL [R1+0x11a8], R4 ;  /* 0x0011a80401007387 */ /* 0x000fe80000100800 */
[----:B------:R-:W4:Y:S04]  /*38940*/  @P4 LDG.E.U16 R53, desc[UR6][R54.64] ;  /* 0x0000000636354981 */ /* 0x000f28000c1e1500 */
[----:B--2---:R1:W-:Y:S04]  /*38950*/  STL [R1+0x11ac], R5 ;  /* 0x0011ac0501007387 */ /* 0x0043e80000100800 */
[----:B---3--:R-:W2:Y:S04]  /*38960*/  @P1 LDG.E.U16 R7, desc[UR6][R46.64] ;  /* 0x000000062e071981 */ /* 0x008ea8000c1e1500 */
[----:B-1----:R-:W3:Y:S04]  /*38970*/  LDL.64 R4, [R1+0x220] ;  /* 0x0002200001047983 */ /* 0x002ee80000100a00 */
[----:B------:R-:W-:Y:S04]  /*38980*/  STL [R1+0x11c0], R65 ;  /* 0x0011c04101007387 */ /* 0x000fe80000100800 */
[----:B------:R-:W0:Y:S04]  /*38990*/  LDL.LU.64 R44, [R1+0x2580] ;  /* 0x00258000012c7983 */ /* 0x000e280000300a00 */
[----:B------:R-:W2:Y:S04]  /*389a0*/  LDL.LU.64 R46, [R1+0x2578] ;  /* 0x00257800012e7983 */ /* 0x000ea80000300a00 */
[----:B----4-:R-:W4:Y:S01]  /*389b0*/  @P1 LDG.E.U16 R6, desc[UR6][R48.64] ;  /* 0x0000000630061981 */ /* 0x010f22000c1e1500 */
[----:B------:R-:W-:-:S03]  /*389c0*/  ISETP.GT.AND P3, PT, R86, 0xd8, PT ;  /* 0x000000d85600780c */ /* 0x000fc60003f64270 */
[----:B------:R-:W-:Y:S04]  /*389d0*/  STL [R1+0x11a0], R52 ;  /* 0x0011a03401007387 */ /* 0x000fe80000100800 */
[----:B------:R1:W-:Y:S04]  /*389e0*/  STL [R1+0x11a4], R53 ;  /* 0x0011a43501007387 */ /* 0x0003e80000100800 */
[----:B------:R-:W3:Y:S04]  /*389f0*/  LDL.64 R58, [R1+0x1a0] ;  /* 0x0001a000013a7983 */ /* 0x000ee80000100a00 */
[----:B-1----:R-:W3:Y:S04]  /*38a00*/  LDL.64 R52, [R1+0x1a8] ;  /* 0x0001a80001347983 */ /* 0x002ee80000100a00 */
[----:B------:R-:W3:Y:S04]  /*38a10*/  LDL.LU.64 R48, [R1+0x2570] ;  /* 0x0025700001307983 */ /* 0x000ee80000300a00 */
[----:B------:R-:W3:Y:S01]  /*38a20*/  LDL.64 R54, [R1+0x128] ;  /* 0x0001280001367983 */ /* 0x000ee20000100a00 */
[----:B0-----:R-:W-:-:S03]  /*38a30*/  PRMT R44, RZ, 0x7610, R44 ;  /* 0x00007610ff2c7816 */ /* 0x001fc6000000002c */
[----:B----4-:R-:W-:Y:S04]  /*38a40*/  STL [R1+0x1754], R6 ;  /* 0x0017540601007387 */ /* 0x010fe80000100800 */
[----:B--2---:R0:W-:Y:S04]  /*38a50*/  STL [R1+0x1758], R7 ;  /* 0x0017580701007387 */ /* 0x0041e80000100800 */
[----:B------:R-:W2:Y:S04]  /*38a60*/  @P3 LDG.E.U16 R44, desc[UR6][R60.64] ;  /* 0x000000063c2c3981 */ /* 0x000ea8000c1e1500 */
[----:B0-----:R-:W4:Y:S04]  /*38a70*/  LDL.64 R6, [R1+0x120] ;  /* 0x0001200001067983 */ /* 0x001f280000100a00 */
[----:B------:R-:W2:Y:S01]  /*38a80*/  LDL.LU R61, [R1+0x1ed4] ;  /* 0x001ed400013d7983 */ /* 0x000ea20000300800 */
[----:B------:R-:W-:-:S02]  /*38a90*/  ISETP.GT.AND P6, PT, R86, 0xe0, PT ;  /* 0x000000e05600780c */ /* 0x000fc40003fc4270 */
[----:B------:R-:W-:Y:S02]  /*38aa0*/  PRMT R45, RZ, 0x7610, R45 ;  /* 0x00007610ff2d7816 */ /* 0x000fe4000000002d */
[----:B------:R-:W-:Y:S02]  /*38ab0*/  PRMT R46, RZ, 0x7610, R46 ;  /* 0x00007610ff2e7816 */ /* 0x000fe4000000002e */
[----:B------:R-:W-:Y:S02]  /*38ac0*/  PRMT R47, RZ, 0x7610, R47 ;  /* 0x00007610ff2f7816 */ /* 0x000fe4000000002f */
[C---:B------:R-:W-:Y:S02]  /*38ad0*/  ISETP.GT.AND P4, PT, R86.reuse, 0xe8, PT ;  /* 0x000000e85600780c */ /* 0x040fe40003f84270 */
[C---:B------:R-:W-:Y:S01]  /*38ae0*/  ISETP.GT.AND P1, PT, R86.reuse, 0xf0, PT ;  /* 0x000000f05600780c */ /* 0x040fe20003f24270 */
[----:B------:R-:W2:Y:S01]  /*38af0*/  @P3 LDG.E.U16 R45, desc[UR6][R56.64] ;  /* 0x00000006382d3981 */ /* 0x000ea2000c1e1500 */
[----:B------:R-:W-:-:S02]  /*38b00*/  ISETP.GT.AND P3, PT, R86, 0xf8, PT ;  /* 0x000000f85600780c */ /* 0x000fc40003f64270 */
[----:B------:R-:W-:Y:S02]  /*38b10*/  PRMT R50, RZ, 0x7610, R50 ;  /* 0x00007610ff327816 */ /* 0x000fe40000000032 */
[----:B------:R-:W-:Y:S02]  /*38b20*/  PRMT R92, RZ, 0x7610, R92 ;  /* 0x00007610ff5c7816 */ /* 0x000fe4000000005c */
[----:B------:R-:W-:Y:S01]  /*38b30*/  PRMT R89, RZ, 0x7610, R89 ;  /* 0x00007610ff597816 */ /* 0x000fe20000000059 */
[----:B------:R-:W2:Y:S04]  /*38b40*/  @P6 LDG.E.U16 R46, desc[UR6][R66.64] ;  /* 0x00000006422e6981 */ /* 0x000ea8000c1e1500 */
[----:B------:R-:W2:Y:S01]  /*38b50*/  @P6 LDG.E.U16 R47, desc[UR6][R62.64] ;  /* 0x000000063e2f6981 */ /* 0x000ea2000c1e1500 */
[----:B------:R-:W-:-:S02]  /*38b60*/  ISETP.GT.AND P6, PT, R86, 0xd7, PT ;  /* 0x000000d75600780c */ /* 0x000fc40003fc4270 */
[----:B---3--:R-:W-:Y:S02]  /*38b70*/  PRMT R48, RZ, 0x7610, R48 ;  /* 0x00007610ff307816 */ /* 0x008fe40000000030 */
[----:B------:R-:W-:Y:S02]  /*38b80*/  PRMT R49, RZ, 0x7610, R49 ;  /* 0x00007610ff317816 */ /* 0x000fe40000000031 */
[----:B------:R-:W-:Y:S01]  /*38b90*/  PRMT R91, RZ, 0x7610, R91 ;  /* 0x00007610ff5b7816 */ /* 0x000fe2000000005b */
[----:B------:R-:W3:Y:S04]  /*38ba0*/  @P1 LDG.E.U16 R50, desc[UR6][R52.64] ;  /* 0x0000000634321981 */ /* 0x000ee8000c1e1500 */
[----:B------:R-:W3:Y:S04]  /*38bb0*/  @P4 LDG.E.U16 R48, desc[UR6][R68.64] ;  /* 0x0000000644304981 */ /* 0x000ee8000c1e1500 */
[----:B------:R-:W3:Y:S04]  /*38bc0*/  @P4 LDG.E.U16 R49, desc[UR6][R4.64] ;  /* 0x0000000604314981 */ /* 0x000ee8000c1e1500 */
[----:B------:R-:W3:Y:S01]  /*38bd0*/  @P1 LDG.E.U16 R92, desc[UR6][R58.64] ;  /* 0x000000063a5c1981 */ /* 0x000ee2000c1e1500 */
[----:B------:R-:W-:-:S03]  /*38be0*/  PRMT R64, RZ, 0x7610, R64 ;  /* 0x00007610ff407816 */ /* 0x000fc60000000040 */
[----:B------:R-:W3:Y:S04]  /*38bf0*/  LDL.64 R56, [R1+0x330] ;  /* 0x0003300001387983 */ /* 0x000ee80000100a00 */
[----:B------:R-:W3:Y:S04]  /*38c00*/  LDL.64 R66, [R1+0x318] ;  /* 0x0003180001427983 */ /* 0x000ee80000100a00 */
[----:B------:R-:W3:Y:S04]  /*38c10*/  LDL.64 R62, [R1+0x310] ;  /* 0x00031000013e7983 */ /* 0x000ee80000100a00 */
[----:B------:R-:W3:Y:S04]  /*38c20*/  LDL.64 R52, [R1+0x2f8] ;  /* 0x0002f80001347983 */ /* 0x000ee80000100a00 */
[----:B------:R-:W3:Y:S04]  /*38c30*/  LDL.64 R68, [R1+0x300] ;  /* 0x0003000001447983 */ /* 0x000ee80000100a00 */
[----:B------:R-:W3:Y:S04]  /*38c40*/  LDL.64 R4, [R1+0x308] ;  /* 0x0003080001047983 */ /* 0x000ee80000100a00 */
[----:B------:R-:W3:Y:S04]  /*38c50*/  LDL.64 R58, [R1+0x2f0] ;  /* 0x0002f000013a7983 */ /* 0x000ee80000100a00 */
[----:B------:R-:W3:Y:S04]  /*38c60*/  @P3 LDG.E.U16 R91, desc[UR6][R54.64] ;  /* 0x00000006365b3981 */ /* 0x000ee8000c1e1500 */
[----:B------:R-:W3:Y:S04]  /*38c70*/  LDL.LU R54, [R1+0x256c] ;  /* 0x00256c0001367983 */ /* 0x000ee80000300800 */
[----:B------:R-:W3:Y:S04]  /*38c80*/  LDL.LU R55, [R1+0x1ee0] ;  /* 0x001ee00001377983 */ /* 0x000ee80000300800 */
[----:B----4-:R0:W4:Y:S02]  /*38c90*/  @P3 LDG.E.U16 R89, desc[UR6][R6.64] ;  /* 0x0000000606593981 */ /* 0x010124000c1e1500 */
[----:B0-----:R-:W-:-:S02]  /*38ca0*/  IMAD.MOV.U32 R6, RZ, RZ, R0 ;  /* 0x000000ffff067224 */ /* 0x001fc400078e0000 */
[----:B--2---:R-:W-:Y:S01]  /*38cb0*/  IMAD.MOV.U32 R7, RZ, RZ, R61 ;  /* 0x000000ffff077224 */ /* 0x004fe200078e003d */
[----:B------:R-:W2:Y:S04]  /*38cc0*/  LDL.LU R0, [R1+0x2568] ;  /* 0x0025680001007983 */ /* 0x000ea80000300800 */
[----:B------:R-:W2:Y:S04]  /*38cd0*/  LDL.64 R60, [R1+0x2e0] ;  /* 0x0002e000013c7983 */ /* 0x000ea80000100a00 */
[----:B------:R0:W-:Y:S04]  /*38ce0*/  STL.64 [R1+0x338], R6 ;  /* 0x0003380601007387 */ /* 0x0001e80000100a00 */
[----:B------:R-:W2:Y:S04]  /*38cf0*/  @P6 LDG.E.U16 R64, desc[UR6][R6.64] ;  /* 0x0000000606406981 */ /* 0x000ea8000c1e1500 */
[----:B0-----:R-:W4:Y:S01]  /*38d00*/  LDL.LU.64 R6, [R1+0x2560] ;  /* 0x0025600001067983 */ /* 0x001f220000300a00 */
[----:B------:R-:W-:-:S02]  /*38d10*/  ISETP.GT.AND P4, PT, R86, 0xd9, PT ;  /* 0x000000d95600780c */ /* 0x000fc40003f84270 */
[----:B------:R-:W-:Y:S02]  /*38d20*/  ISETP.GT.AND P1, PT, R86, 0xda, PT ;  /* 0x000000da5600780c */ /* 0x000fe40003f24270 */
[----:B------:R-:W-:Y:S02]  /*38d30*/  PRMT R3, RZ, 0x7610, R3 ;  /* 0x00007610ff037816 */ /* 0x000fe40000000003 */
[----:B------:R-:W-:-:S07]  /*38d40*/  PRMT R2, RZ, 0x7610, R2 ;  /* 0x00007610ff027816 */ /* 0x000fce0000000002 */
[----:B---3--:R-:W3:Y:S01]  /*38d50*/  @P4 LDG.E.U16 R3, desc[UR6][R62.64] ;  /* 0x000000063e034981 */ /* 0x008ee2000c1e1500 */
[----:B------:R-:W-:-:S03]  /*38d60*/  PRMT R54, RZ, 0x7610, R54 ;  /* 0x00007610ff367816 */ /* 0x000fc60000000036 */
[----:B------:R-:W3:Y:S04]  /*38d70*/  @P1 LDG.E.U16 R2, desc[UR6][R4.64] ;  /* 0x0000000604021981 */ /* 0x000ee8000c1e1500 */
[----:B------:R-:W3:Y:S04]  /*38d80*/  @P6 LDG.E.U16 R54, desc[UR6][R56.64] ;  /* 0x0000000638366981 */ /* 0x000ee8000c1e1500 */
[----:B--2---:R0:W-:Y:S04]  /*38d90*/  STL [R1+0x1750], R64 ;  /* 0x0017504001007387 */ /* 0x0041e80000100800 */
[----:B------:R-:W2:Y:S04]  /*38da0*/  LDL.64 R56, [R1+0x2d0] ;  /* 0x0002d00001387983 */ /* 0x000ea80000100a00 */
[----:B0-----:R-:W2:Y:S01]  /*38db0*/  LDL.64 R64, [R1+0x2d8] ;  /* 0x0002d80001407983 */ /* 0x001ea20000100a00 */
[----:B----4-:R-:W-:-:S02]  /*38dc0*/  PRMT R7, RZ, 0x7610, R7 ;  /* 0x00007610ff077816 */ /* 0x010fc40000000007 */
[----:B------:R-:W-:-:S04]  /*38dd0*/  PRMT R6, RZ, 0x7610, R6 ;  /* 0x00007610ff067816 */ /* 0x000fc80000000006 */
[----:B------:R-:W4:Y:S04]  /*38de0*/  @P4 LDG.E.U16 R7, desc[UR6][R66.64] ;  /* 0x0000000642074981 */ /* 0x000f28000c1e1500 */
[----:B------:R-:W2:Y:S04]  /*38df0*/  @P1 LDG.E.U16 R6, desc[UR6][R68.64] ;  /* 0x0000000644061981 */ /* 0x000ea8000c1e1500 */
[----:B------:R-:W4:Y:S04]  /*38e00*/  LDL.LU R66, [R1+0x2558] ;  /* 0x0025580001427983 */ /* 0x000f280000300800 */
[----:B------:R-:W4:Y:S04]  /*38e10*/  LDL.64 R62, [R1+0x2c8] ;  /* 0x0002c800013e7983 */ /* 0x000f280000100a00 */
[----:B------:R-:W4:Y:S01]  /*38e20*/  LDL.LU.64 R4, [R1+0x2550] ;  /* 0x0025500001047983 */ /* 0x000f220000300a00 */
[----:B------:R-:W-:-:S03]  /*38e30*/  ISETP.GT.AND P3, PT, R86, 0xdb, PT ;  /* 0x000000db5600780c */ /* 0x000fc60003f64270 */
[----:B---3--:R-:W-:Y:S04]  /*38e40*/  STL [R1+0x118c], R2 ;  /* 0x00118c0201007387 */ /* 0x008fe80000100800 */
[----:B------:R0:W-:Y:S04]  /*38e50*/  STL [R1+0x1190], R3 ;  /* 0x0011900301007387 */ /* 0x0001e80000100800 */
[----:B0-----:R-:W3:Y:S04]  /*38e60*/  LDL.64 R2, [R1+0x2c0] ;  /* 0x0002c00001027983 */ /* 0x001ee80000100a00 */
[----:B--2---:R-:W-:Y:S04]  /*38e70*/  STL [R1+0x1188], R6 ;  /* 0x0011880601007387 */ /* 0x004fe80000100800 */
[----:B----4-:R0:W-:Y:S04]  /*38e80*/  STL [R1+0x1194], R7 ;  /* 0x0011940701007387 */ /* 0x0101e80000100800 */
[----:B------:R-:W2:Y:S01]  /*38e90*/  LDL.64 R68, [R1+0x2b0] ;  /* 0x0002b00001447983 */ /* 0x000ea20000100a00 */
[----:B------:R-:W-:-:S02]  /*38ea0*/  PRMT R5, RZ, 0x7610, R5 ;  /* 0x00007610ff057816 */ /* 0x000fc40000000005 */
[----:B------:R-:W-:Y:S01]  /*38eb0*/  PRMT R4, RZ, 0x7610, R4 ;  /* 0x00007610ff047816 */ /* 0x000fe20000000004 */
[----:B0-----:R-:W4:Y:S04]  /*38ec0*/  LDL.64 R6, [R1+0x2b8] ;  /* 0x0002b80001067983 */ /* 0x001f280000100a00 */
[----:B------:R-:W2:Y:S04]  /*38ed0*/  @P3 LDG.E.U16 R5, desc[UR6][R52.64] ;  /* 0x0000000634053981 */ /* 0x000ea8000c1e1500 */
[----:B------:R-:W2:Y:S04]  /*38ee0*/  @P3 LDG.E.U16 R4, desc[UR6][R58.64] ;  /* 0x000000063a043981 */ /* 0x000ea8000c1e1500 */
[----:B------:R-:W3:Y:S01]  /*38ef0*/  LDL.LU.64 R52, [R1+0x2548] ;  /* 0x0025480001347983 */ /* 0x000ee20000300a00 */
[----:B------:R-:W-:-:S03]  /*38f00*/  ISETP.GT.AND P4, PT, R86, 0xdc, PT ;  /* 0x000000dc5600780c */ /* 0x000fc60003f84270 */
[----:B------:R-:W4:Y:S04]  /*38f10*/  LDL.LU R58, [R1+0x2544] ;  /* 0x00254400013a7983 */ /* 0x000f280000300800 */
[----:B------:R-:W4:Y:S04]  /*38f20*/  LDL.LU R67, [R1+0x1ee8] ;  /* 0x001ee80001437983 */ /* 0x000f280000300800 */
[----:B------:R0:W-:Y:S02]  /*38f30*/  STL [R1+0x174c], R54 ;  /* 0x00174c3601007387 */ /* 0x0001e40000100800 */
[----:B0-----:R-:W-:-:S02]  /*38f40*/  IMAD.MOV.U32 R54, RZ, RZ, R0 ;  /* 0x000000ffff367224 */ /* 0x001fc400078e0000 */
[----:B------:R-:W4:Y:S04]  /*38f50*/  LDL.LU R0, [R1+0x2540] ;  /* 0x0025400001007983 */ /* 0x000f280000300800 */
[----:B--2---:R-:W-:Y:S04]  /*38f60*/  STL [R1+0x1180], R4 ;  /* 0x0011800401007387 */ /* 0x004fe80000100800 */
[----:B------:R0:W-:Y:S01]  /*38f70*/  STL [R1+0x1184], R5 ;  /* 0x0011840501007387 */ /* 0x0001e20000100800 */
[----:B---3--:R-:W-:Y:S02]  /*38f80*/  PRMT R53, RZ, 0x7610, R53 ;  /* 0x00007610ff357816 */ /* 0x008fe40000000035 */
[----:B------:R-:W-:Y:S01]  /*38f90*/  PRMT R52, RZ, 0x7610, R52 ;  /* 0x00007610ff347816 */ /* 0x000fe20000000034 */
[----:B0-----:R-:W2:Y:S04]  /*38fa0*/  LDL.64 R4, [R1+0x290] ;  /* 0x0002900001047983 */ /* 0x001ea80000100a00 */
[----:B------:R0:W-:Y:S04]  /*38fb0*/  STL.64 [R1+0x2e8], R54 ;  /* 0x0002e83601007387 */ /* 0x0001e80000100a00 */
[----:B------:R-:W3:Y:S04]  /*38fc0*/  @P4 LDG.E.U16 R53, desc[UR6][R54.64] ;  /* 0x0000000636354981 */ /* 0x000ee8000c1e1500 */
[----:B------:R-:W2:Y:S04]  /*38fd0*/  @P4 LDG.E.U16 R52, desc[UR6][R60.64] ;  /* 0x000000063c344981 */ /* 0x000ea8000c1e1500 */
[----:B0-----:R-:W4:Y:S01]  /*38fe0*/  LDL.LU.64 R54, [R1+0x2538] ;  /* 0x0025380001367983 */ /* 0x001f220000300a00 */
[----:B------:R-:W-:-:S03]  /*38ff0*/  ISETP.GT.AND P1, PT, R86, 0xdd, PT ;  /* 0x000000dd5600780c */ /* 0x000fc60003f24270 */
[----:B--2---:R-:W-:Y:S04]  /*39000*/  STL [R1+0x1178], R52 ;  /* 0x0011783401007387 */ /* 0x004fe80000100800 */
[----:B---3--:R0:W-:Y:S04]  /*39010*/  STL [R1+0x117c], R53 ;  /* 0x00117c3501007387 */ /* 0x0081e80000100800 */
[----:B------:R-:W2:Y:S01]  /*39020*/  LDL.64 R60, [R1+0x280] ;  /* 0x00028000013c7983 */ /* 0x000ea20000100a00 */
[----:B----4-:R-:W-:-:S03]  /*39030*/  PRMT R55, RZ, 0x7610, R55 ;  /* 0x00007610ff377816 */ /* 0x010fc60000000037 */
[----:B0-----:R-:W3:Y:S04]  /*39040*/  LDL.64 R52, [R1+0x288] ;  /* 0x0002880001347983 */ /* 0x001ee80000100a00 */
[----:B------:R0:W4:Y:S04]  /*39050*/  @P1 LDG.E.U16 R55, desc[UR6][R64.64] ;  /* 0x0000000640371981 */ /* 0x000128000c1e1500 */
[----:B------:R-:W0:Y:S01]  /*39060*/  LDL.LU R64, [R1+0x2530] ;  /* 0x0025300001407983 */ /* 0x000e220000300800 */
[----:B------:R-:W-:Y:S02]  /*39070*/  ISETP.GT.AND P3, PT, R86, 0xde, PT ;  /* 0x000000de5600780c */ /* 0x000fe40003f64270 */
[----:B------:R-:W-:-:S02]  /*39080*/  PRMT R54, RZ, 0x7610, R54 ;  /* 0x00007610ff367816 */ /* 0x000fc40000000036 */
[----:B------:R-:W-:Y:S02]  /*39090*/  ISETP.GT.AND P4, PT, R86, 0xdf, PT ;  /* 0x000000df5600780c */ /* 0x000fe40003f84270 */
[----:B------:R-:W-:Y:S02]  /*390a0*/  PRMT R58, RZ, 0x7610, R58 ;  /* 0x00007610ff3a7816 */ /* 0x000fe4000000003a */
[----:B------:R-:W-:Y:S01]  /*390b0*/  PRMT R0, RZ, 0x7610, R0 ;  /* 0x00007610ff007816 */ /* 0x000fe20000000000 */
[----:B------:R-:W2:Y:S04]  /*390c0*/  @P1 LDG.E.U16 R54, desc[UR6][R56.64] ;  /* 0x0000000638361981 */ /* 0x000ea8000c1e1500 */
[----:B------:R-:W3:Y:S04]  /*390d0*/  @P3 LDG.E.U16 R58, desc[UR6][R62.64] ;  /* 0x000000063e3a3981 */ /* 0x000ee8000c1e1500 */
[----:B------:R-:W3:Y:S04]  /*390e0*/  @P4 LDG.E.U16 R0, desc[UR6][R6.64] ;  /* 0x0000000606004981 */ /* 0x000ee8000c1e1500 */
[----:B------:R-:W3:Y:S01]  /*390f0*/  LDL.LU.64 R56, [R1+0x2528] ;  /* 0x0025280001387983 */ /* 0x000ee20000300a00 */
[----:B0-----:R-:W-:-:S06]  /*39100*/  PRMT R64, RZ, 0x7610, R64 ;  /* 0x00007610ff407816 */ /* 0x001fcc0000000040 */
[----:B------:R-:W3:Y:S04]  /*39110*/  @P3 LDG.E.U16 R64, desc[UR6][R2.64] ;  /* 0x0000000602403981 */ /* 0x000ee8000c1e1500 */
[----:B--2---:R-:W-:Y:S04]  /*39120*/  STL [R1+0x1170], R54 ;  /* 0x0011703601007387 */ /* 0x004fe80000100800 */
[----:B----4-:R0:W-:Y:S04]  /*39130*/  STL [R1+0x1174], R55 ;  /* 0x0011743701007387 */ /* 0x0101e80000100800 */
[----:B------:R-:W2:Y:S04]  /*39140*/  LDL.64 R62, [R1+0x270] ;  /* 0x00027000013e7983 */ /* 0x000ea80000100a00 */
[----:B0-----:R-:W4:Y:S04]  /*39150*/  LDL.64 R54, [R1+0x278] ;  /* 0x0002780001367983 */ /* 0x001f280000100a00 */
[----:B---3--:R0:W-:Y:S01]  /*39160*/  STL [R1+0x1748], R58 ;  /* 0x0017483a01007387 */ /* 0x0081e20000100800 */
[----:B------:R-:W-:-:S06]  /*39170*/  PRMT R57, RZ, 0x7610, R57 ;  /* 0x00007610ff397816 */ /* 0x000fcc0000000039 */
[----:B------:R1:W3:Y:S04]  /*39180*/  @P4 LDG.E.U16 R57, desc[UR6][R68.64] ;  /* 0x0000000644394981 */ /* 0x0002e8000c1e1500 */
[----:B0-----:R-:W2:Y:S04]  /*39190*/  LDL.64 R58, [R1+0x268] ;  /* 0x00026800013a7983 */ /* 0x001ea80000100a00 */
[----:B------:R-:W2:Y:S04]  /*391a0*/  LDL.LU.64 R2, [R1+0x2520] ;  /* 0x0025200001027983 */ /* 0x000ea80000300a00 */
[----:B------:R0:W-:Y:S04]  /*391b0*/  STL [R1+0x1744], R64 ;  /* 0x0017444001007387 */ /* 0x0001e80000100800 */
[----:B0-----:R-:W4:Y:S04]  /*391c0*/  LDL.64 R64, [R1+0x260] ;  /* 0x0002600001407983 */ /* 0x001f280000100a00 */
[----:B------:R-:W4:Y:S04]  /*391d0*/  LDL.LU.64 R6, [R1+0x2518] ;  /* 0x0025180001067983 */ /* 0x000f280000300a00 */
[----:B------:R0:W-:Y:S04]  /*391e0*/  STL [R1+0x1740], R0 ;  /* 0x0017400001007387 */ /* 0x0001e80000100800 */
[----:B0-----:R-:W4:Y:S01]  /*391f0*/  LDL.LU R0, [R1+0x2510] ;  /* 0x0025100001007983 */ /* 0x001f220000300800 */
[----:B------:R-:W-:-:S02]  /*39200*/  ISETP.GT.AND P1, PT, R86, 0xe1, PT ;  /* 0x000000e15600780c */ /* 0x000fc40003f24270 */
[----:B------:R-:W-:Y:S02]  /*39210*/  PRMT R56, RZ, 0x7610, R56 ;  /* 0x00007610ff387816 */ /* 0x000fe40000000038 */
[----:B--2---:R-:W-:Y:S01]  /*39220*/  PRMT R3, RZ, 0x7610, R3 ;  /* 0x00007610ff037816 */ /* 0x004fe20000000003 */
[----:B-1----:R-:W-:Y:S01]  /*39230*/  IMAD.MOV.U32 R69, RZ, RZ, R67 ;  /* 0x000000ffff457224 */ /* 0x002fe200078e0043 */
[----:B---3--:R0:W-:Y:S07]  /*39240*/  STL [R1+0x173c], R57 ;  /* 0x00173c3901007387 */ /* 0x0081ee0000100800 */
[----:B------:R1:W2:Y:S04]  /*39250*/  @P1 LDG.E.U16 R3, desc[UR6][R4.64] ;  /* 0x0000000604031981 */ /* 0x0002a8000c1e1500 */
[----:B0-----:R-:W3:Y:S01]  /*39260*/  LDL.LU R57, [R1+0x1ef4] ;  /* 0x001ef40001397983 */ /* 0x001ee20000300800 */
[----:B----4-:R-:W-:-:S03]  /*39270*/  IMAD.MOV.U32 R68, RZ, RZ, R0 ;  /* 0x000000ffff447224 */ /* 0x010fc600078e0000 */
[----:B------:R-:W4:Y:S04]  /*39280*/  LDL.LU R0, [R1+0x250c] ;  /* 0x00250c0001007983 */ /* 0x000f280000300800 */
[----:B------:R0:W-:Y:S04]  /*39290*/  STL.64 [R1+0x298], R68 ;  /* 0x0002984401007387 */ /* 0x0001e80000100a00 */
[----:B------:R-:W2:Y:S04]  /*392a0*/  @P1 LDG.E.U16 R56, desc[UR6][R68.64] ;  /* 0x0000000644381981 */ /* 0x000ea8000c1e1500 */
[----:B0-----:R-:W2:Y:S04]  /*392b0*/  LDL.64 R68, [R1+0x250] ;  /* 0x0002500001447983 */ /* 0x001ea80000100a00 */
[----:B------:R-:W1:Y:S01]  /*392c0*/  LDL.LU R4, [R1+0x2508] ;  /* 0x0025080001047983 */ /* 0x000e620000300800 */
[----:B------:R-:W-:-:S02]  /*392d0*/  ISETP.GT.AND P3, PT, R86, 0xe2, PT ;  /* 0x000000e25600780c */ /* 0x000fc40003f64270 */
[----:B------:R-:W-:-:S11]  /*392e0*/  PRMT R2, RZ, 0x7610, R2 ;  /* 0x00007610ff027816 */ /* 0x000fd60000000002 */
[----:B------:R-:W2:Y:S01]  /*392f0*/  @P3 LDG.E.U16 R2, desc[UR6][R52.64] ;  /* 0x0000000634023981 */ /* 0x000ea2000c1e1500 */
[----:B------:R-:W-:Y:S02]  /*39300*/  ISETP.GT.AND P4, PT, R86, 0xe3, PT ;  /* 0x000000e35600780c */ /* 0x000fe40003f84270 */
[----:B------:R-:W-:Y:S01]  /*39310*/  PRMT R7, RZ, 0x7610, R7 ;  /* 0x00007610ff077816 */ /* 0x000fe20000000007 */
[----:B------:R-:W3:Y:S10]  /*39320*/  LDL.LU R52, [R1+0x2504] ;  /* 0x0025040001347983 */ /* 0x000ef40000300800 */
[----:B------:R0:W3:Y:S01]  /*39330*/  @P4 LDG.E.U16 R7, desc[UR6][R54.64] ;  /* 0x0000000636074981 */ /* 0x0000e2000c1e1500 */
[----:B-1----:R-:W-:-:S06]  /*39340*/  PRMT R4, RZ, 0x7610, R4 ;  /* 0x00007610ff047816 */ /* 0x002fcc0000000004 */
[----:B------:R-:W3:Y:S04]  /*39350*/  @P3 LDG.E.U16 R4, desc[UR6][R60.64] ;  /* 0x000000063c043981 */ /* 0x000ee8000c1e1500 */
[----:B--2---:R-:W-:Y:S04]  /*39360*/  STL [R1+0x115c], R2 ;  /* 0x00115c0201007387 */ /* 0x004fe80000100800 */
[----:B------:R1:W-:Y:S04]  /*39370*/  STL [R1+0x1160], R3 ;  /* 0x0011600301007387 */ /* 0x0003e80000100800 */
[----:B-1----:R-:W2:Y:S04]  /*39380*/  LDL.64 R2, [R1+0x248] ;  /* 0x0002480001027983 */ /* 0x002ea80000100a00 */
[----:B---3--:R1:W-:Y:S04]  /*39390*/  STL [R1+0x1158], R4 ;  /* 0x0011580401007387 */ /* 0x0083e80000100800 */
[----:B------:R-:W3:Y:S04]  /*393a0*/  LDL.64 R60, [R1+0x238] ;  /* 0x00023800013c7983 */ /* 0x000ee80000100a00 */
[----:B-1----:R-:W2:Y:S04]  /*393b0*/  LDL.64 R4, [R1+0x240] ;  /* 0x0002400001047983 */ /* 0x002ea80000100a00 */
[----:B------:R-:W0:Y:S01]  /*393c0*/  LDL.LU R54, [R1+0x2500] ;  /* 0x0025000001367983 */ /* 0x000e220000300800 */
[----:B------:R-:W-:-:S02]  /*393d0*/  ISETP.GT.AND P1, PT, R86, 0xe4, PT ;  /* 0x000000e45600780c */ /* 0x000fc40003f24270 */
[----:B------:R-:W-:Y:S02]  /*393e0*/  PRMT R6, RZ, 0x7610, R6 ;  /* 0x00007610ff067816 */ /* 0x000fe40000000006 */
[----:B------:R-:W-:-:S04]  /*393f0*/  PRMT R52, RZ, 0x7610, R52 ;  /* 0x00007610ff347816 */ /* 0x000fc80000000034 */
[----:B------:R-:W2:Y:S05]  /*39400*/  @P4 LDG.E.U16 R6, desc[UR6][R62.64] ;  /* 0x000000063e064981 */ /* 0x000eaa000c1e1500 */
[----:B------:R-:W3:Y:S04]  /*39410*/  @P1 LDG.E.U16 R52, desc[UR6][R58.64] ;  /* 0x000000063a341981 */ /* 0x000ee8000c1e1500 */
[----:B------:R-:W3:Y:S01]  /*39420*/  LDL.LU.64 R62, [R1+0x24f8] ;  /* 0x0024f800013e7983 */ /* 0x000ee20000300a00 */
[----:B0-----:R-:W-:-:S06]  /*39430*/  PRMT R54, RZ, 0x7610, R54 ;  /* 0x00007610ff367816 */ /* 0x001fcc0000000036 */
[----:B------:R4:W4:Y:S01]  /*39440*/  @P1 LDG.E.U16 R54, desc[UR6][R64.64] ;  /* 0x0000000640361981 */ /* 0x000922000c1e1500 */
[----:B------:R-:W-:-:S03]  /*39450*/  ISETP.GT.AND P3, PT, R86, 0xe5, PT ;  /* 0x000000e55600780c */ /* 0x000fc60003f64270 */
[----:B--2---:R-:W-:Y:S04]  /*39460*/  STL [R1+0x1150], R6 ;  /* 0x0011500601007387 */ /* 0x004fe80000100800 */
[----:B------:R0:W-:Y:S04]  /*39470*/  STL [R1+0x1154], R7 ;  /* 0x0011540701007387 */ /* 0x0001e80000100800 */
[----:B0-----:R-:W2:Y:S04]  /*39480*/  LDL.64 R6, [R1+0x230] ;  /* 0x0002300001067983 */ /* 0x001ea80000100a00 */
[----:B---3--:R0:W-:Y:S01]  /*39490*/  STL [R1+0x114c], R52 ;  /* 0x00114c3401007387 */ /* 0x0081e20000100800 */
[----:B------:R-:W-:Y:S01]  /*394a0*/  PRMT R63, RZ, 0x7610, R63 ;  /* 0x00007610ff3f7816 */ /* 0x000fe2000000003f */
[----:B----4-:R-:W-:-:S02]  /*394b0*/  IMAD.MOV.U32 R64, RZ, RZ, R0 ;  /* 0x000000ffff407224 */ /* 0x010fc400078e0000 */
[----:B------:R-:W-:-:S05]  /*394c0*/  IMAD.MOV.U32 R65, RZ, RZ, R57 ;  /* 0x000000ffff417224 */ /* 0x000fca00078e0039 */
[----:B------:R1:W3:Y:S04]  /*394d0*/  @P3 LDG.E.U16 R63, desc[UR6][R64.64] ;  /* 0x00000006403f3981 */ /* 0x0002e8000c1e1500 */
[----:B0-----:R-:W4:Y:S04]  /*394e0*/  LDL.64 R52, [R1+0x218] ;  /* 0x0002180001347983 */ /* 0x001f280000100a00 */
[----:B------:R-:W-:Y:S04]  /*394f0*/  STL [R1+0x1164], R56 ;  /* 0x0011643801007387 */ /* 0x000fe80000100800 */
[----:B------:R-:W2:Y:S04]  /*39500*/  LDL.64 R58, [R1+0x210] ;  /* 0x00021000013a7983 */ /* 0x000ea80000100a00 */
[----:B------:R0:W-:Y:S04]  /*39510*/  STL [R1+0x1148], R54 ;  /* 0x0011483601007387 */ /* 0x0001e80000100800 */
[----:B0-----:R-:W2:Y:S04]  /*39520*/  LDL.LU R54, [R1+0x1efc] ;  /* 0x001efc0001367983 */ /* 0x001ea80000300800 */
[----:B------:R-:W2:Y:S04]  /*39530*/  LDL.LU R55, [R1+0x1f00] ;  /* 0x001f000001377983 */ /* 0x000ea80000300800 */
[----:B------:R-:W2:Y:S04]  /*39540*/  LDL.LU R0, [R1+0x24f4] ;  /* 0x0024f40001007983 */ /* 0x000ea80000300800 */
[----:B------:R-:W2:Y:S04]  /*39550*/  LDL.64 R56, [R1+0x200] ;  /* 0x0002000001387983 */ /* 0x000ea80000100a00 */
[----:B------:R0:W-:Y:S04]  /*39560*/  STL.64 [R1+0x258], R64 ;  /* 0x0002584001007387 */ /* 0x0001e80000100a00 */
[----:B0-----:R-:W1:Y:S01]  /*39570*/  LDL.LU R64, [R1+0x24f0] ;  /* 0x0024f00001407983 */ /* 0x001e620000300800 */
[----:B------:R-:W-:-:S02]  /*39580*/  ISETP.GT.AND P4, PT, R86, 0xe6, PT ;  /* 0x000000e65600780c */ /* 0x000fc40003f84270 */
[----:B------:R-:W-:-:S06]  /*39590*/  PRMT R62, RZ, 0x7610, R62 ;  /* 0x00007610ff3e7816 */ /* 0x000fcc000000003e */
[----:B------:R-:W2:Y:S01]  /*395a0*/  @P3 LDG.E.U16 R62, desc[UR6][R68.64] ;  /* 0x00000006443e3981 */ /* 0x000ea2000c1e1500 */
[----:B-1----:R-:W-:Y:S02]  /*395b0*/  PRMT R64, RZ, 0x7610, R64 ;  /* 0x00007610ff407816 */ /* 0x002fe40000000040 */
[C---:B------:R-:W-:Y:S02]  /*395c0*/  ISETP.GT.AND P1, PT, R86.reuse, 0xe7, PT ;  /* 0x000000e75600780c */ /* 0x040fe40003f24270 */
[----:B------:R-:W-:Y:S01]  /*395d0*/  PRMT R8, RZ, 0x7610, R8 ;  /* 0x00007610ff087816 */ /* 0x000fe20000000008 */
[----:B------:R-:W4:Y:S04]  /*395e0*/  LDL.64 R68, [R1+0x1f8] ;  /* 0x0001f80001447983 */ /* 0x000f280000100a00 */
[----:B------:R-:W4:Y:S01]  /*395f0*/  @P4 LDG.E.U16 R64, desc[UR6][R2.64] ;  /* 0x0000000602404981 */ /* 0x000f22000c1e1500 */
[----:B------:R-:W-:-:S02]  /*39600*/  ISETP.GT.AND P3, PT, R86, 0xe9, PT ;  /* 0x000000e95600780c */ /* 0x000fc40003f64270 */
[----:B------:R-:W-:Y:S01]  /*39610*/  PRMT R9, RZ, 0x7610, R9 ;  /* 0x00007610ff097816 */ /* 0x000fe20000000009 */
[----:B--2---:R-:W-:Y:S04]  /*39620*/  STL [R1+0x1140], R62 ;  /* 0x0011403e01007387 */ /* 0x004fe80000100800 */
[----:B---3--:R0:W-:Y:S01]  /*39630*/  STL [R1+0x1144], R63 ;  /* 0x0011443f01007387 */ /* 0x0081e20000100800 */
[----:B------:R-:W-:Y:S02]  /*39640*/  PRMT R66, RZ, 0x7610, R66 ;  /* 0x00007610ff427816 */ /* 0x000fe40000000042 */
[----:B------:R-:W-:Y:S01]  /*39650*/  PRMT R0, RZ, 0x7610, R0 ;  /* 0x00007610ff007816 */ /* 0x000fe20000000000 */
[----:B------:R-:W2:Y:S04]  /*39660*/  @P4 LDG.E.U16 R9, desc[UR6][R4.64] ;  /* 0x0000000604094981 */ /* 0x000ea8000c1e1500 */
[----:B------:R-:W3:Y:S04]  /*39670*/  @P1 LDG.E.U16 R8, desc[UR6][R60.64] ;  /* 0x000000063c081981 */ /* 0x000ee8000c1e1500 */
[----:B------:R-:W2:Y:S04]  /*39680*/  @P1 LDG.E.U16 R66, desc[UR6][R6.64] ;  /* 0x0000000606421981 */ /* 0x000ea8000c1e1500 */
[----:B----4-:R-:W4:Y:S04]  /*39690*/  @P3 LDG.E.U16 R0, desc[UR6][R52.64] ;  /* 0x0000000634003981 */ /* 0x010f28000c1e1500 */
[----:B0-----:R-:W4:Y:S04]  /*396a0*/  LDL.64 R62, [R1+0x1f0] ;  /* 0x0001f000013e7983 */ /* 0x001f280000100a00 */
[----:B------:R-:W4:Y:S04]  /*396b0*/  LDL.LU.64 R2, [R1+0x24e8] ;  /* 0x0024e80001027983 */ /* 0x000f280000300a00 */
[----:B------:R0:W-:Y:S04]  /*396c0*/  STL [R1+0x1738], R64 ;  /* 0x0017384001007387 */ /* 0x0001e80000100800 */
[----:B0-----:R-:W4:Y:S04]  /*396d0*/  LDL.64 R64, [R1+0x1e8] ;  /* 0x0001e80001407983 */ /* 0x001f280000100a00 */
[----:B------:R-:W4:Y:S04]  /*396e0*/  LDL.LU.64 R4, [R1+0x24e0] ;  /* 0x0024e00001047983 */ /* 0x000f280000300a00 */
[----:B---3--:R-:W-:Y:S04]  /*396f0*/  STL [R1+0x1730], R8 ;  /* 0x0017300801007387 */ /* 0x008fe80000100800 */
[----:B--2---:R0:W-:Y:S04]  /*39700*/  STL [R1+0x1734], R9 ;  /* 0x0017340901007387 */ /* 0x0041e80000100800 */
[----:B------:R-:W2:Y:S04]  /*39710*/  LDL.64 R60, [R1+0x1d8] ;  /* 0x0001d800013c7983 */ /* 0x000ea80000100a00 */
[----:B0-----:R-:W3:Y:S04]  /*39720*/  LDL.64 R8, [R1+0x1e0] ;  /* 0x0001e00001087983 */ /* 0x001ee80000100a00 */
[----:B------:R-:W2:Y:S04]  /*39730*/  LDL.LU.64 R6, [R1+0x24d8] ;  /* 0x0024d80001067983 */ /* 0x000ea80000300a00 */
[----:B------:R0:W-:Y:S04]  /*39740*/  STL [R1+0x172c], R66 ;  /* 0x00172c4201007387 */ /* 0x0001e80000100800 */
[----:B0-----:R-:W2:Y:S04]  /*39750*/  LDL.64 R66, [R1+0x1d0] ;  /* 0x0001d00001427983 */ /* 0x001ea80000100a00 */
[----:B------:R-:W2:Y:S04]  /*39760*/  LDL.LU.64 R52, [R1+0x24d0] ;  /* 0x0024d00001347983 */ /* 0x000ea80000300a00 */
[----:B----4-:R0:W-:Y:S04]  /*39770*/  STL [R1+0x1134], R0 ;  /* 0x0011340001007387 */ /* 0x0101e80000100800 */
[----:B0-----:R-:W4:Y:S01]  /*39780*/  LDL.LU R0, [R1+0x24cc] ;  /* 0x0024cc0001007983 */ /* 0x001f220000300800 */
[----:B------:R-:W-:-:S06]  /*39790*/  PRMT R5, RZ, 0x7610, R5 ;  /* 0x00007610ff057816 */ /* 0x000fcc0000000005 */
[----:B------:R0:W2:Y:S04]  /*397a0*/  @P3 LDG.E.U16 R5, desc[UR6][R58.64] ;  /* 0x000000063a053981 */ /* 0x0000a8000c1e1500 */
[----:B------:R-:W0:Y:S01]  /*397b0*/  LDL.LU R58, [R1+0x24c8] ;  /* 0x0024c800013a7983 */ /* 0x000e220000300800 */
[----:B------:R-:W-:Y:S02]  /*397c0*/  ISETP.GT.AND P4, PT, R86, 0xea, PT ;  /* 0x000000ea5600780c */ /* 0x000fe40003f84270 */
[----:B------:R-:W-:-:S04]  /*397d0*/  LOP3.LUT R55, R55, R54, RZ, 0x3c, !PT ;  /* 0x0000003637377212 */ /* 0x000fc800078e3cff */
[----:B------:R-:W-:-:S04]  /*397e0*/  LOP3.LUT R54, R55, R54, RZ, 0x3c, !PT ;  /* 0x0000003637367212 */ /* 0x000fc800078e3cff */
[----:B------:R-:W-:Y:S02]  /*397f0*/  LOP3.LUT R55, R55, R54, RZ, 0x3c, !PT ;  /* 0x0000003637377212 */ /* 0x000fe400078e3cff */
[----:B----4-:R-:W-:-:S06]  /*39800*/  PRMT R0, RZ, 0x7610, R0 ;  /* 0x00007610ff007816 */ /* 0x010fcc0000000000 */
[----:B------:R-:W4:Y:S01]  /*39810*/  @P4 LDG.E.U16 R0, desc[UR6][R56.64] ;  /* 0x0000000638004981 */ /* 0x000f22000c1e1500 */
[----:B0-----:R-:W-:-:S06]  /*39820*/  PRMT R58, RZ, 0x7610, R58 ;  /* 0x00007610ff3a7816 */ /* 0x001fcc000000003a */
[----:B------:R-:W3:Y:S01]  /*39830*/  @P4 LDG.E.U16 R58, desc[UR6][R54.64] ;  /* 0x00000006363a4981 */ /* 0x000ee2000c1e1500 */
[----:B------:R-:W-:-:S03]  /*39840*/  ISETP.GT.AND P1, PT, R86, 0xeb, PT ;  /* 0x000000eb5600780c */ /* 0x000fc60003f24270 */
[----:B--2---:R0:W-:Y:S01]  /*39850*/  STL [R1+0x1130], R5 ;  /* 0x0011300501007387 */ /* 0x0041e20000100800 */
[----:B------:R-:W-:Y:S02]  /*39860*/  PRMT R10, RZ, 0x7610, R10 ;  /* 0x00007610ff0a7816 */ /* 0x000fe4000000000a */
[----:B------:R-:W-:Y:S01]  /*39870*/  PRMT R11, RZ, 0x7610, R11 ;  /* 0x00007610ff0b7816 */ /* 0x000fe2000000000b */
[----:B0-----:R-:W2:Y:S04]  /*39880*/  LDL.LU R5, [R1+0x1f04] ;  /* 0x001f040001057983 */ /* 0x001ea80000300800 */
[----:B------:R0:W-:Y:S04]  /*39890*/  STL.64 [R1+0x208], R54 ;  /* 0x0002083601007387 */ /* 0x0001e80000100a00 */
[----:B------:R-:W2:Y:S04]  /*398a0*/  @P1 LDG.E.U16 R10, desc[UR6][R62.64] ;  /* 0x000000063e0a1981 */ /* 0x000ea8000c1e1500 */
[----:B------:R-:W2:Y:S04]  /*398b0*/  @P1 LDG.E.U16 R11, desc[UR6][R68.64] ;  /* 0x00000006440b1981 */ /* 0x000ea8000c1e1500 */
[----:B0-----:R-:W2:Y:S04]  /*398c0*/  LDL.LU.64 R54, [R1+0x24c0] ;  /* 0x0024c00001367983 */ /* 0x001ea80000300a00 */
[----:B---3--:R0:W-:Y:S04]  /*398d0*/  STL [R1+0x112c], R58 ;  /* 0x00112c3a01007387 */ /* 0x0081e80000100800 */
[----:B0-----:R-:W3:Y:S04]  /*398e0*/  LDL.64 R58, [R1+0x1c0] ;  /* 0x0001c000013a7983 */ /* 0x001ee80000100a00 */
[----:B------:R-:W3:Y:S04]  /*398f0*/  LDL.LU.64 R56, [R1+0x24b8] ;  /* 0x0024b80001387983 */ /* 0x000ee80000300a00 */
[----:B----4-:R0:W-:Y:S04]  /*39900*/  STL [R1+0x1128], R0 ;  /* 0x0011280001007387 */ /* 0x0101e80000100800 */
[----:B0-----:R-:W4:Y:S01]  /*39910*/  LDL.LU R0, [R1+0x24b4] ;  /* 0x0024b40001007983 */ /* 0x001f220000300800 */
[----:B------:R-:W-:-:S02]  /*39920*/  ISETP.GT.AND P4, PT, R86, 0xed, PT ;  /* 0x000000ed5600780c */ /* 0x000fc40003f84270 */
[C---:B------:R-:W-:Y:S02]  /*39930*/  ISETP.GT.AND P3, PT, R86.reuse, 0xec, PT ;  /* 0x000000ec5600780c */ /* 0x040fe40003f64270 */
[----:B------:R-:W-:Y:S02]  /*39940*/  PRMT R2, RZ, 0x7610, R2 ;  /* 0x00007610ff027816 */ /* 0x000fe40000000002 */
[----:B------:R-:W-:Y:S02]  /*39950*/  PRMT R3, RZ, 0x7610, R3 ;  /* 0x00007610ff037816 */ /* 0x000fe40000000003 */
[----:B------:R-:W-:Y:S02]  /*39960*/  ISETP.GT.AND P1, PT, R86, 0xee, PT ;  /* 0x000000ee5600780c */ /* 0x000fe40003f24270 */
[----:B------:R-:W-:Y:S02]  /*39970*/  PRMT R7, RZ, 0x7610, R7 ;  /* 0x00007610ff077816 */ /* 0x000fe40000000007 */
[----:B------:R-:W-:-:S02]  /*39980*/  PRMT R53, RZ, 0x7610, R53 ;  /* 0x00007610ff357816 */ /* 0x000fc40000000035 */
[----:B------:R-:W-:Y:S01]  /*39990*/  PRMT R4, RZ, 0x7610, R4 ;  /* 0x00007610ff047816 */ /* 0x000fe20000000004 */
[----:B------:R-:W3:Y:S04]  /*399a0*/  @P4 LDG.E.U16 R2, desc[UR6][R60.64] ;  /* 0x000000063c024981 */ /* 0x000ee8000c1e1500 */
[----:B------:R-:W3:Y:S04]  /*399b0*/  @P3 LDG.E.U16 R3, desc[UR6][R8.64] ;  /* 0x0000000608033981 */ /* 0x000ee8000c1e1500 */
[----:B------:R0:W3:Y:S04]  /*399c0*/  @P4 LDG.E.U16 R7, desc[UR6][R66.64] ;  /* 0x0000000642074981 */ /* 0x0000e8000c1e1500 */
[----:B------:R-:W3:Y:S04]  /*399d0*/  @P3 LDG.E.U16 R53, desc[UR6][R64.64] ;  /* 0x0000000640353981 */ /* 0x000ee8000c1e1500 */
[----:B--2---:R-:W-:Y:S04]  /*399e0*/  STL [R1+0x1120], R10 ;  /* 0x0011200a01007387 */ /* 0x004fe80000100800 */
[----:B------:R1:W-:Y:S04]  /*399f0*/  STL [R1+0x1124], R11 ;  /* 0x0011240b01007387 */ /* 0x0003e80000100800 */
[----:B------:R-:W2:Y:S01]  /*39a00*/  LDL.64 R62, [R1+0x1b0] ;  /* 0x0001b000013e7983 */ /* 0x000ea20000100a00 */
[----:B0-----:R-:W-:-:S03]  /*39a10*/  IMAD.MOV.U32 R67, RZ, RZ, R5 ;  /* 0x000000ffff437224 */ /* 0x001fc600078e0005 */
[----:B------:R-:W2:Y:S04]  /*39a20*/  LDL.64 R64, [R1+0x198] ;  /* 0x0001980001407983 */ /* 0x000ea80000100a00 */
[----:B-1----:R-:W2:Y:S01]  /*39a30*/  LDL.64 R10, [R1+0x1b8] ;  /* 0x0001b800010a7983 */ /* 0x002ea20000100a00 */
[----:B----4-:R-:W-:Y:S01]  /*39a40*/  IMAD.MOV.U32 R66, RZ, RZ, R0 ;  /* 0x000000ffff427224 */ /* 0x010fe200078e0000 */
[----:B------:R-:W-:Y:S02]  /*39a50*/  ISETP.GT.AND P3, PT, R86, 0xef, PT ;  /* 0x000000ef5600780c */ /* 0x000fe40003f64270 */
[----:B------:R-:W4:Y:S04]  /*39a60*/  LDL.64 R8, [R1+0x190] ;  /* 0x0001900001087983 */ /* 0x000f280000100a00 */
[----:B------:R-:W4:Y:S01]  /*39a70*/  @P1 LDG.E.U16 R4, desc[UR6][R66.64] ;  /* 0x0000000642041981 */ /* 0x000f22000c1e1500 */
[----:B---3--:R-:W-:-:S02]  /*39a80*/  PRMT R57, RZ, 0x7610, R57 ;  /* 0x00007610ff397816 */ /* 0x008fc40000000039 */
[----:B------:R-:W-:Y:S02]  /*39a90*/  PRMT R55, RZ, 0x7610, R55 ;  /* 0x00007610ff377816 */ /* 0x000fe40000000037 */
[----:B------:R-:W-:Y:S02]  /*39aa0*/  PRMT R54, RZ, 0x7610, R54 ;  /* 0x00007610ff367816 */ /* 0x000fe40000000036 */
[----:B------:R-:W3:Y:S04]  /*39ab0*/  @P1 LDG.E.U16 R57, desc[UR6][R58.64] ;  /* 0x000000063a391981 */ /* 0x000ee8000c1e1500 */
[----:B------:R-:W-:Y:S04]  /*39ac0*/  STL [R1+0x1114], R2 ;  /* 0x0011140201007387 */ /* 0x000fe80000100800 */
[----:B------:R0:W-:Y:S04]  /*39ad0*/  STL [R1+0x1118], R3 ;  /* 0x0011180301007387 */ /* 0x0001e80000100800 */
[----:B------:R-:W3:Y:S04]  /*39ae0*/  LDL.64 R60, [R1+0x180] ;  /* 0x00018000013c7983 */ /* 0x000ee80000100a00 */
[----:B--2---:R-:W2:Y:S04]  /*39af0*/  @P3 LDG.E.U16 R54, desc[UR6][R62.64] ;  /* 0x000000063e363981 */ /* 0x004ea8000c1e1500 */
[----:B0-----:R-:W2:Y:S04]  /*39b00*/  LDL.64 R2, [R1+0x188] ;  /* 0x0001880001027983 */ /* 0x001ea80000100a00 */
[----:B------:R0:W-:Y:S04]  /*39b10*/  STL [R1+0x1110], R7 ;  /* 0x0011100701007387 */ /* 0x0001e80000100800 */
[----:B------:R-:W2:Y:S04]  /*39b20*/  @P3 LDG.E.U16 R55, desc[UR6][R10.64] ;  /* 0x000000060a373981 */ /* 0x000ea8000c1e1500 */
[----:B0-----:R-:W2:Y:S04]  /*39b30*/  LDL.LU R7, [R1+0x1f0c] ;  /* 0x001f0c0001077983 */ /* 0x001ea80000300800 */
[----:B------:R0:W-:Y:S04]  /*39b40*/  STL [R1+0x111c], R53 ;  /* 0x00111c3501007387 */ /* 0x0001e80000100800 */
[----:B0-----:R-:W2:Y:S04]  /*39b50*/  LDL.LU R53, [R1+0x1f10] ;  /* 0x001f100001357983 */ /* 0x001ea80000300800 */
[----:B------:R-:W2:Y:S04]  /*39b60*/  LDL.LU R0, [R1+0x24b0] ;  /* 0x0024b00001007983 */ /* 0x000ea80000300800 */
[----:B------:R0:W-:Y:S01]  /*39b70*/  STL.64 [R1+0x1c8], R66 ;  /* 0x0001c84201007387 */ /* 0x0001e20000100a00 */
[----:B------:R-:W-:-:S02]  /*39b80*/  ISETP.GT.AND P4, PT, R86, 0xf1, PT ;  /* 0x000000f15600780c */ /* 0x000fc40003f84270 */
[----:B------:R-:W-:-:S11]  /*39b90*/  PRMT R56, RZ, 0x7610, R56 ;  /* 0x00007610ff387816 */ /* 0x000fd60000000038 */
[----:B------:R-:W2:Y:S04]  /*39ba0*/  @P4 LDG.E.U16 R56, desc[UR6][R64.64] ;  /* 0x0000000640384981 */ /* 0x000ea8000c1e1500 */
[----:B----4-:R1:W-:Y:S04]  /*39bb0*/  STL [R1+0x1728], R4 ;  /* 0x0017280401007387 */ /* 0x0103e80000100800 */
[----:B------:R-:W4:Y:S04]  /*39bc0*/  LDL.64 R58, [R1+0x168] ;  /* 0x00016800013a7983 */ /* 0x000f280000100a00 */
[----:B------:R-:W4:Y:S04]  /*39bd0*/  LDL.64 R68, [R1+0x160] ;  /* 0x0001600001447983 */ /* 0x000f280000100a00 */
[----:B0-----:R-:W4:Y:S04]  /*39be0*/  LDL.64 R66, [R1+0x158] ;  /* 0x0001580001427983 */ /* 0x001f280000100a00 */
[----:B-1----:R-:W4:Y:S04]  /*39bf0*/  LDL.64 R4, [R1+0x170] ;  /* 0x0001700001047983 */ /* 0x002f280000100a00 */
[----:B------:R-:W4:Y:S04]  /*39c00*/  LDL.LU.64 R10, [R1+0x24a8] ;  /* 0x0024a800010a7983 */ /* 0x000f280000300a00 */
[----:B------:R-:W4:Y:S01]  /*39c10*/  LDL.LU.64 R62, [R1+0x24a0] ;  /* 0x0024a000013e7983 */ /* 0x000f220000300a00 */
[----:B------:R-:W-:-:S02]  /*39c20*/  ISETP.GT.AND P1, PT, R86, 0xf2, PT ;  /* 0x000000f25600780c */ /* 0x000fc40003f24270 */
[----:B------:R-:W-:-:S11]  /*39c30*/  PRMT R6, RZ, 0x7610, R6 ;  /* 0x00007610ff067816 */ /* 0x000fd60000000006 */
[----:B---3--:R-:W3:Y:S04]  /*39c40*/  @P1 LDG.E.U16 R6, desc[UR6][R60.64] ;  /* 0x000000063c061981 */ /* 0x008ee8000c1e1500 */
[----:B--2---:R-:W-:Y:S04]  /*39c50*/  STL [R1+0x171c], R54 ;  /* 0x00171c3601007387 */ /* 0x004fe80000100800 */
[----:B------:R0:W-:Y:S04]  /*39c60*/  STL [R1+0x1720], R55 ;  /* 0x0017203701007387 */ /* 0x0001e80000100800 */
[----:B------:R-:W2:Y:S04]  /*39c70*/  LDL.64 R64, [R1+0x148] ;  /* 0x0001480001407983 */ /* 0x000ea80000100a00 */
[----:B0-----:R-:W2:Y:S04]  /*39c80*/  LDL.64 R54, [R1+0x150] ;  /* 0x0001500001367983 */ /* 0x001ea80000100a00 */
[----:B------:R-:W-:Y:S04]  /*39c90*/  STL [R1+0x1104], R56 ;  /* 0x0011043801007387 */ /* 0x000fe80000100800 */
[----:B------:R0:W-:Y:S04]  /*39ca0*/  STL [R1+0x1724], R57 ;  /* 0x0017243901007387 */ /* 0x0001e80000100800 */
[----:B0-----:R-:W2:Y:S01]  /*39cb0*/  LDL.64 R56, [R1+0x140] ;  /* 0x0001400001387983 */ /* 0x001ea20000100a00 */
[----:B----4-:R-:W-:-:S02]  /*39cc0*/  PRMT R62, RZ, 0x7610, R62 ;  /* 0x00007610ff3e7816 */ /* 0x010fc4000000003e */
[----:B------:R-:W-:-:S04]  /*39cd0*/  PRMT R63, RZ, 0x7610, R63 ;  /* 0x00007610ff3f7816 */ /* 0x000fc8000000003f */
[----:B------:R-:W4:Y:S04]  /*39ce0*/  @P1 LDG.E.U16 R62, desc[UR6][R2.64] ;  /* 0x00000006023e1981 */ /* 0x000f28000c1e1500 */
[----:B------:R-:W2:Y:S04]  /*39cf0*/  @P4 LDG.E.U16 R63, desc[UR6][R8.64] ;  /* 0x00000006083f4981 */ /* 0x000ea8000c1e1500 */
[----:B------:R-:W3:Y:S01]  /*39d00*/  LDL.LU.64 R8, [R1+0x2498] ;  /* 0x0024980001087983 */ /* 0x000ee20000300a00 */
[----:B------:R-:W-:-:S03]  /*39d10*/  ISETP.GT.AND P3, PT, R86, 0xf3, PT ;  /* 0x000000f35600780c */ /* 0x000fc60003f64270 */
[----:B------:R-:W3:Y:S01]  /*39d20*/  LDL.LU.64 R2, [R1+0x2490] ;  /* 0x0024900001027983 */ /* 0x000ee20000300a00 */
[----:B------:R-:W-:Y:S02]  /*39d30*/  PRMT R52, RZ, 0x7610, R52 ;  /* 0x00007610ff347816 */ /* 0x000fe40000000034 */
[----:B------:R-:W-:Y:S02]  /*39d40*/  PRMT R0, RZ, 0x7610, R0 ;  /* 0x00007610ff007816 */ /* 0x000fe40000000000 */
[C---:B------:R-:W-:Y:S02]  /*39d50*/  ISETP.GT.AND P1, PT, R86.reuse, 0xf5, PT ;  /* 0x000000f55600780c */ /* 0x040fe40003f24270 */
[----:B------:R-:W-:-:S03]  /*39d60*/  ISETP.GT.AND P4, PT, R86, 0xf4, PT ;  /* 0x000000f45600780c */ /* 0x000fc60003f84270 */
[----:B------:R-:W3:Y:S04]  /*39d70*/  @P3 LDG.E.U16 R0, desc[UR6][R4.64] ;  /* 0x0000000604003981 */ /* 0x000ee8000c1e1500 */
[----:B----4-:R-:W-:Y:S04]  /*39d80*/  STL [R1+0x10fc], R62 ;  /* 0x0010fc3e01007387 */ /* 0x010fe80000100800 */
[----:B--2---:R0:W-:Y:S04]  /*39d90*/  STL [R1+0x1100], R63 ;  /* 0x0011003f01007387 */ /* 0x0041e80000100800 */
[----:B------:R-:W2:Y:S04]  /*39da0*/  LDL.64 R60, [R1+0x130] ;  /* 0x00013000013c7983 */ /* 0x000ea80000100a00 */
[----:B0-----:R-:W4:Y:S04]  /*39db0*/  LDL.64 R62, [R1+0x138] ;  /* 0x00013800013e7983 */ /* 0x001f280000100a00 */
[----:B---3--:R0:W-:Y:S02]  /*39dc0*/  STL [R1+0x10f8], R6 ;  /* 0x0010f80601007387 */ /* 0x0081e40000100800 */
[----:B0-----:R-:W-:-:S05]  /*39dd0*/  IMAD.MOV.U32 R6, RZ, RZ, R53 ;  /* 0x000000ffff067224 */ /* 0x001fca00078e0035 */
[----:B------:R-:W3:Y:S01]  /*39de0*/  @P3 LDG.E.U16 R52, desc[UR6][R6.64] ;  /* 0x0000000606343981 */ /* 0x000ee2000c1e1500 */
[----:B------:R-:W-:Y:S02]  /*39df0*/  PRMT R8, RZ, 0x7610, R8 ;  /* 0x00007610ff087816 */ /* 0x000fe40000000008 */
[----:B------:R-:W-:-:S04]  /*39e00*/  PRMT R9, RZ, 0x7610, R9 ;  /* 0x00007610ff097816 */ /* 0x000fc80000000009 */
[----:B------:R-:W2:Y:S04]  /*39e10*/  @P1 LDG.E.U16 R8, desc[UR6][R66.64] ;  /* 0x0000000642081981 */ /* 0x000ea8000c1e1500 */
[----:B------:R-:W2:Y:S04]  /*39e20*/  @P4 LDG.E.U16 R9, desc[UR6][R68.64] ;  /* 0x0000000644094981 */ /* 0x000ea8000c1e1500 */
[----:B------:R0:W-:Y:S04]  /*39e30*/  STL.64 [R1+0x178], R6 ;  /* 0x0001780601007387 */ /* 0x0001e80000100a00 */
[----:B0-----:R-:W2:Y:S01]  /*39e40*/  LDL.LU.64 R6, [R1+0x2488] ;  /* 0x0024880001067983 */ /* 0x001ea20000300a00 */
[----:B------:R-:W-:-:S06]  /*39e50*/  PRMT R87, RZ, 0x7610, R87 ;  /* 0x00007610ff577816 */ /* 0x000fcc0000000057 */
[----:B------:R0:W2:Y:S04]  /*39e60*/  @P4 LDG.E.U16 R87, desc[UR6][R58.64] ;  /* 0x000000063a574981 */ /* 0x0000a8000c1e1500 */
[----:B---3--:R1:W-:Y:S04]  /*39e70*/  STL [R1+0x10f4], R52 ;  /* 0x0010f43401007387 */ /* 0x0083e80000100800 */
[----:B-1----:R-:W3:Y:S04]  /*39e80*/  LDL.64 R52, [R1+0x118] ;  /* 0x0001180001347983 */ /* 0x002ee80000100a00 */
[----:B------:R-:W3:Y:S04]  /*39e90*/  LDL.LU.64 R4, [R1+0x2480] ;  /* 0x0024800001047983 */ /* 0x000ee80000300a00 */
[----:B------:R1:W-:Y:S04]  /*39ea0*/  STL [R1+0x10f0], R0 ;  /* 0x0010f00001007387 */ /* 0x0003e80000100800 */
[----:B-1----:R-:W3:Y:S04]  /*39eb0*/  LDL.LU R0, [R1+0x2478] ;  /* 0x0024780001007983 */ /* 0x002ee80000300800 */
[----:B------:R-:W0:Y:S04]  /*39ec0*/  LDL.LU.64 R58, [R1+0x2470] ;  /* 0x00247000013a7983 */ /* 0x000e280000300a00 */
[----:B------:R-:W3:Y:S04]  /*39ed0*/  LDL.64 R68, [R1+0x110] ;  /* 0x0001100001447983 */ /* 0x000ee80000100a00 */
[----:B--2---:R-:W-:Y:S04]  /*39ee0*/  STL [R1+0x10e4], R8 ;  /* 0x0010e40801007387 */ /* 0x004fe80000100800 */
[----:B------:R1:W-:Y:S01]  /*39ef0*/  STL [R1+0x10e8], R9 ;  /* 0x0010e80901007387 */ /* 0x0003e20000100800 */
[----:B------:R-:W-:-:S02]  /*39f00*/  ISETP.GT.AND P3, PT, R86, 0xf6, PT ;  /* 0x000000f65600780c */ /* 0x000fc40003f64270 */
[----:B------:R-:W-:Y:S02]  /*39f10*/  PRMT R7, RZ, 0x7610, R7 ;  /* 0x00007610ff077816 */ /* 0x000fe40000000007 */
[C---:B------:R-:W-:Y:S02]  /*39f20*/  ISETP.GT.AND P4, PT, R86.reuse, 0xf7, PT ;  /* 0x000000f75600780c */ /* 0x040fe40003f84270 */
[----:B------:R-:W-:Y:S02]  /*39f30*/  PRMT R2, RZ, 0x7610, R2 ;  /* 0x00007610ff027816 */ /* 0x000fe40000000002 */
[----:B------:R-:W-:Y:S02]  /*39f40*/  PRMT R3, RZ, 0x7610, R3 ;  /* 0x00007610ff037816 */ /* 0x000fe40000000003 */
[----:B------:R-:W-:Y:S01]  /*39f50*/  PRMT R6, RZ, 0x7610, R6 ;  /* 0x00007610ff067816 */ /* 0x000fe20000000006 */
[----:B------:R-:W2:Y:S04]  /*39f60*/  LDL.64 R66, [R1+0xf8] ;  /* 0x0000f80001427983 */ /* 0x000ea80000100a00 */
[----:B-1----:R-:W2:Y:S04]  /*39f70*/  LDL.64 R8, [R1+0x108] ;  /* 0x0001080001087983 */ /* 0x002ea80000100a00 */
[----:B------:R-:W2:Y:S01]  /*39f80*/  @P1 LDG.E.U16 R7, desc[UR6][R54.64] ;  /* 0x0000000636071981 */ /* 0x000ea2000c1e1500 */
[----:B------:R-:W-:-:S03]  /*39f90*/  ISETP.GT.AND P1, PT, R86, 0xf9, PT ;  /* 0x000000f95600780c */ /* 0x000fc60003f24270 */
[----:B------:R-:W2:Y:S04]  /*39fa0*/  @P3 LDG.E.U16 R2, desc[UR6][R56.64] ;  /* 0x0000000638023981 */ /* 0x000ea8000c1e1500 */
[----:B------:R-:W2:Y:S04]  /*39fb0*/  @P3 LDG.E.U16 R3, desc[UR6][R64.64] ;  /* 0x0000000640033981 */ /* 0x000ea8000c1e1500 */
[----:B----4-:R-:W4:Y:S01]  /*39fc0*/  @P4 LDG.E.U16 R6, desc[UR6][R62.64] ;  /* 0x000000063e064981 */ /* 0x010f22000c1e1500 */
[----:B------:R-:W-:-:S03]  /*39fd0*/  ISETP.GT.AND P3, PT, R86, 0xfa, PT ;  /* 0x000000fa5600780c */ /* 0x000fc60003f64270 */
[----:B------:R-:W4:Y:S01]  /*39fe0*/  LDL.64 R54, [R1+0x100] ;  /* 0x0001000001367983 */ /* 0x000f220000100a00 */
[----:B---3--:R-:W-:Y:S02]  /*39ff0*/  PRMT R4, RZ, 0x7610, R4 ;  /* 0x00007610ff047816 */ /* 0x008fe40000000004 */
[----:B------:R-:W-:-:S04]  /*3a000*/  PRMT R5, RZ, 0x7610, R5 ;  /* 0x00007610ff057816 */ /* 0x000fc80000000005 */
[----:B------:R-:W3:Y:S04]  /*3a010*/  @P1 LDG.E.U16 R4, desc[UR6][R52.64] ;  /* 0x0000000634041981 */ /* 0x000ee8000c1e1500 */
[----:B------:R-:W3:Y:S01]  /*3a020*/  @P4 LDG.E.U16 R5, desc[UR6][R60.64] ;  /* 0x000000063c054981 */ /* 0x000ee2000c1e1500 */
[----:B0-----:R-:W-:Y:S02]  /*3a030*/  PRMT R59, RZ, 0x7610, R59 ;  /* 0x00007610ff3b7816 */ /* 0x001fe4000000003b */
[----:B------:R-:W-:-:S04]  /*3a040*/  PRMT R58, RZ, 0x7610, R58 ;  /* 0x00007610ff3a7816 */ /* 0x000fc8000000003a */
[----:B------:R-:W3:Y:S04]  /*3a050*/  @P1 LDG.E.U16 R59, desc[UR6][R68.64] ;  /* 0x00000006443b1981 */ /* 0x000ee8000c1e1500 */
[----:B--2---:R-:W2:Y:S04]  /*3a060*/  @P3 LDG.E.U16 R58, desc[UR6][R8.64] ;  /* 0x00000006083a3981 */ /* 0x004ea8000c1e1500 */
[----:B------:R-:W-:Y:S04]  /*3a070*/  STL [R1+0x1714], R2 ;  /* 0x0017140201007387 */ /* 0x000fe80000100800 */
[----:B------:R0:W-:Y:S04]  /*3a080*/  STL [R1+0x1718], R3 ;  /* 0x0017180301007387 */ /* 0x0001e80000100800 */
[----:B------:R-:W2:Y:S04]  /*3a090*/  LDL.64 R56, [R1+0xe8] ;  /* 0x0000e80001387983 */ /* 0x000ea80000100a00 */
[----:B0-----:R-:W2:Y:S04]  /*3a0a0*/  LDL.64 R2, [R1+0xf0] ;  /* 0x0000f00001027983 */ /* 0x001ea80000100a00 */
[----:B----4-:R-:W-:Y:S04]  /*3a0b0*/  STL [R1+0x1710], R6 ;  /* 0x0017100601007387 */ /* 0x010fe80000100800 */
[----:B------:R0:W-:Y:S04]  /*3a0c0*/  STL [R1+0x10e0], R7 ;  /* 0x0010e00701007387 */ /* 0x0001e80000100800 */
[----:B------:R-:W-:Y:S04]  /*3a0d0*/  STL [R1+0x10ec], R87 ;  /* 0x0010ec5701007387 */ /* 0x000fe80000100800 */
[----:B------:R-:W4:Y:S04]  /*3a0e0*/  LDL.64 R64, [R1+0xd8] ;  /* 0x0000d80001407983 */ /* 0x000f280000100a00 */
[----:B0-----:R-:W4:Y:S01]  /*3a0f0*/  LDL.64 R6, [R1+0xe0] ;  /* 0x0000e00001067983 */ /* 0x001f220000100a00 */
[----:B------:R-:W-:-:S06]  /*3a100*/  PRMT R0, RZ, 0x7610, R0 ;  /* 0x00007610ff007816 */ /* 0x000fcc0000000000 */
[----:B------:R-:W4:Y:S04]  /*3a110*/  @P3 LDG.E.U16 R0, desc[UR6][R54.64] ;  /* 0x0000000636003981 */ /* 0x000f28000c1e1500 */
[----:B---3--:R-:W-:Y:S04]  /*3a120*/  STL [R1+0x10d4], R4 ;  /* 0x0010d40401007387 */ /* 0x008fe80000100800 */
[----:B------:R0:W-:Y:S04]  /*3a130*/  STL [R1+0x170c], R5 ;  /* 0x00170c0501007387 */ /* 0x0001e80000100800 */
[----:B0-----:R-:W3:Y:S04]  /*3a140*/  LDL.64 R4, [R1+0xd0] ;  /* 0x0000d00001047983 */ /* 0x001ee80000100a00 */
[----:B------:R-:W3:Y:S04]  /*3a150*/  LDL.LU R87, [R1+0x1f24] ;  /* 0x001f240001577983 */ /* 0x000ee80000300800 */
[----:B------:R-:W3:Y:S04]  /*3a160*/  LDL.LU R52, [R1+0x1f18] ;  /* 0x001f180001347983 */ /* 0x000ee80000300800 */
[----:B------:R-:W3:Y:S04]  /*3a170*/  LDL.LU R53, [R1+0x1f28] ;  /* 0x001f280001357983 */ /* 0x000ee80000300800 */
[----:B------:R-:W3:Y:S04]  /*3a180*/  LDL.LU R60, [R1+0x1f1c] ;  /* 0x001f1c00013c7983 */ /* 0x000ee80000300800 */
[----:B------:R-:W3:Y:S04]  /*3a190*/  LDL.LU R61, [R1+0x1f2c] ;  /* 0x001f2c00013d7983 */ /* 0x000ee80000300800 */
[----:B------:R-:W3:Y:S04]  /*3a1a0*/  LDL.LU R62, [R1+0x1f20] ;  /* 0x001f2000013e7983 */ /* 0x000ee80000300800 */
[----:B------:R-:W3:Y:S04]  /*3a1b0*/  LDL.LU R63, [R1+0x1f30] ;  /* 0x001f3000013f7983 */ /* 0x000ee80000300800 */
[----:B------:R-:W3:Y:S04]  /*3a1c0*/  LDL.LU.64 R68, [R1+0x2468] ;  /* 0x0024680001447983 */ /* 0x000ee80000300a00 */
[----:B------:R0:W-:Y:S04]  /*3a1d0*/  STL [R1+0x10d0], R59 ;  /* 0x0010d03b01007387 */ /* 0x0001e80000100800 */
[----:B0-----:R-:W3:Y:S04]  /*3a1e0*/  LDL.LU R59, [R1+0x2460] ;  /* 0x00246000013b7983 */ /* 0x001ee80000300800 */
[----:B------:R-:W3:Y:S04]  /*3a1f0*/  LDL.LU.64 R8, [R1+0x2458] ;  /* 0x0024580001087983 */ /* 0x000ee80000300a00 */
[----:B--2---:R0:W-:Y:S04]  /*3a200*/  STL [R1+0x10cc], R58 ;  /* 0x0010cc3a01007387 */ /* 0x0041e80000100800 */
[----:B0-----:R-:W2:Y:S04]  /*3a210*/  LDL.LU R58, [R1+0x2450] ;  /* 0x00245000013a7983 */ /* 0x001ea80000300800 */
[----:B------:R-:W2:Y:S01]  /*3a220*/  LDL.LU.64 R54, [R1+0x2448] ;  /* 0x0024480001367983 */ /* 0x000ea20000300a00 */
[----:B------:R-:W-:-:S03]  /*3a230*/  ISETP.GT.AND P4, PT, R86, 0xfb, PT ;  /* 0x000000fb5600780c */ /* 0x000fc60003f84270 */
[----:B----4-:R0:W-:Y:S04]  /*3a240*/  STL [R1+0x10c8], R0 ;  /* 0x0010c80001007387 */ /* 0x0101e80000100800 */
[----:B0-----:R-:W4:Y:S01]  /*3a250*/  LDL.LU R0, [R1+0x2440] ;  /* 0x0024400001007983 */ /* 0x001f220000300800 */
[----:B------:R-:W-:Y:S02]  /*3a260*/  ISETP.GT.AND P6, PT, R86, 0xfc, PT ;  /* 0x000000fc5600780c */ /* 0x000fe40003fc4270 */
[----:B---3--:R-:W-:-:S06]  /*3a270*/  PRMT R59, RZ, 0x7610, R59 ;  /* 0x00007610ff3b7816 */ /* 0x008fcc000000003b */
[----:B------:R-:W3:Y:S01]  /*3a280*/  @P4 LDG.E.U16 R59, desc[UR6][R66.64] ;  /* 0x00000006423b4981 */ /* 0x000ee2000c1e1500 */
[----:B--2---:R-:W-:-:S03]  /*3a290*/  PRMT R58, RZ, 0x7610, R58 ;  /* 0x00007610ff3a7816 */ /* 0x004fc6000000003a */
[----:B------:R-:W2:Y:S04]  /*3a2a0*/  LDL.LU.64 R66, [R1+0x2438] ;  /* 0x0024380001427983 */ /* 0x000ea80000300a00 */
[----:B------:R0:W2:Y:S04]  /*3a2b0*/  @P4 LDG.E.U16 R58, desc[UR6][R2.64] ;  /* 0x00000006023a4981 */ /* 0x0000a8000c1e1500 */
[----:B------:R-:W0:Y:S01]  /*3a2c0*/  LDL.LU.64 R2, [R1+0x2430] ;  /* 0x0024300001027983 */ /* 0x000e220000300a00 */
[----:B------:R-:W-:-:S06]  /*3a2d0*/  PRMT R55, RZ, 0x7610, R55 ;  /* 0x00007610ff377816 */ /* 0x000fcc0000000037 */
[----:B------:R-:W2:Y:S01]  /*3a2e0*/  @P6 LDG.E.U16 R55, desc[UR6][R56.64] ;  /* 0x0000000638376981 */ /* 0x000ea2000c1e1500 */
[----:B------:R-:W-:Y:S02]  /*3a2f0*/  ISETP.GT.AND P1, PT, R86, 0xfd, PT ;  /* 0x000000fd5600780c */ /* 0x000fe40003f24270 */
[----:B----4-:R-:W-:Y:S02]  /*3a300*/  PRMT R0, RZ, 0x7610, R0 ;  /* 0x00007610ff007816 */ /* 0x010fe40000000000 */
[----:B------:R-:W-:-:S04]  /*3a310*/  PRMT R54, RZ, 0x7610, R54 ;  /* 0x00007610ff367816 */ /* 0x000fc80000000036 */
[----:B------:R-:W4:Y:S05]  /*3a320*/  @P6 LDG.E.U16 R0, desc[UR6][R6.64] ;  /* 0x0000000606006981 */ /* 0x000f2a000c1e1500 */
[----:B------:R-:W3:Y:S01]  /*3a330*/  @P1 LDG.E.U16 R54, desc[UR6][R64.64] ;  /* 0x0000000640361981 */ /* 0x000ee2000c1e1500 */
[----:B0-----:R-:W-:-:S06]  /*3a340*/  PRMT R2, RZ, 0x7610, R2 ;  /* 0x00007610ff027816 */ /* 0x001fcc0000000002 */
[----:B------:R-:W4:Y:S04]  /*3a350*/  @P1 LDG.E.U16 R2, desc[UR6][R4.64] ;  /* 0x0000000604021981 */ /* 0x000f28000c1e1500 */
[----:B--2---:R0:W-:Y:S04]  /*3a360*/  STL [R1+0x10bc], R55 ;  /* 0x0010bc3701007387 */ /* 0x0041e80000100800 */
[----:B0-----:R-:W2:Y:S04]  /*3a370*/  LDL.LU R55, [R1+0x16f0] ;  /* 0x0016f00001377983 */ /* 0x001ea80000300800 */
[----:B------:R0:W-:Y:S04]  /*3a380*/  STL [R1+0x10c0], R58 ;  /* 0x0010c03a01007387 */ /* 0x0001e80000100800 */
[----:B0-----:R-:W2:Y:S04]  /*3a390*/  LDL.LU R58, [R1+0x16ec] ;  /* 0x0016ec00013a7983 */ /* 0x001ea80000300800 */
[----:B------:R-:W2:Y:S04]  /*3a3a0*/  LDL.LU R57, [R1+0x16b8] ;  /* 0x0016b80001397983 */ /* 0x000ea80000300800 */
[----:B------:R-:W2:Y:S04]  /*3a3b0*/  LDL.LU R56, [R1+0x16b4] ;  /* 0x0016b40001387983 */ /* 0x000ea80000300800 */
[----:B---3--:R0:W-:Y:S04]  /*3a3c0*/  STL [R1+0x10c4], R59 ;  /* 0x0010c43b01007387 */ /* 0x0081e80000100800 */
[----:B------:R-:W3:Y:S01]  /*3a3d0*/  LDL.LU.64 R6, [R1+0x2428] ;  /* 0x0024280001067983 */ /* 0x000ee20000300a00 */
[----:B0-----:R-:W0:Y:S03]  /*3a3e0*/  S2R R59, SR_TID.X ;  /* 0x00000000003b7919 */ /* 0x001e260000002100 */
[----:B----4-:R1:W-:Y:S01]  /*3a3f0*/  STL [R1+0x10b8], R0 ;  /* 0x0010b80001007387 */ /* 0x0103e20000100800 */
[----:B0-----:R-:W-:-:S04]  /*3a400*/  LOP3.LUT R59, R59, 0x7f, RZ, 0xc0, !PT ;  /* 0x0000007f3b3b7812 */ /* 0x001fc800078ec0ff */
[C---:B-1----:R-:W-:Y:S02]  /*3a410*/  LOP3.LUT R0, R59.reuse, 0x80, RZ, 0xfc, !PT ;  /* 0x000000803b007812 */ /* 0x042fe400078efcff */
[-C--:B------:R-:W-:Y:S02]  /*3a420*/  ISETP.GE.AND P6, PT, R59, R86.reuse, PT ;  /* 0x000000563b00720c */ /* 0x080fe40003fc6270 */
[----:B------:R-:W4:Y:S04]  /*3a430*/  LDL.LU R59, [R1+0x2420] ;  /* 0x00242000013b7983 */ /* 0x000f280000300800 */
[----:B------:R-:W2:Y:S04]  /*3a440*/  LDL.LU.64 R64, [R1+0x2418] ;  /* 0x0024180001407983 */ /* 0x000ea80000300a00 */
[----:B------:R0:W-:Y:S01]  /*3a450*/  STL [R1+0x10a4], R54 ;  /* 0x0010a43601007387 */ /* 0x0001e20000100800 */
[----:B------:R-:W-:-:S03]  /*3a460*/  ISETP.GE.AND P1, PT, R0, R86, PT ;  /* 0x000000560000720c */ /* 0x000fc60003f26270 */
[----:B0-----:R-:W2:Y:S04]  /*3a470*/  LDL.LU R54, [R1+0x2410] ;  /* 0x0024100001367983 */ /* 0x001ea80000300800 */
[----:B------:R-:W3:Y:S04]  /*3a480*/  LDL.LU.64 R4, [R1+0x2408] ;  /* 0x0024080001047983 */ /* 0x000ee80000300a00 */
[----:B------:R0:W-:Y:S04]  /*3a490*/  STL [R1+0x10a0], R2 ;  /* 0x0010a00201007387 */ /* 0x0001e80000100800 */
[----:B0-----:R-:W3:Y:S04]  /*3a4a0*/  LDL.LU R2, [R1+0x2404] ;  /* 0x0024040001027983 */ /* 0x001ee80000300800 */
[----:B------:R-:W3:Y:S01]  /*3a4b0*/  LDL.LU R0, [R1+0x2400] ;  /* 0x0024000001007983 */ /* 0x000ee20000300800 */
[----:B------:R-:W-:-:S02]  /*3a4c0*/  ISETP.GT.AND P3, PT, R86, 0xfe, PT ;  /* 0x000000fe5600780c */ /* 0x000fc40003f64270 */
[----:B------:R-:W-:Y:S02]  /*3a4d0*/  ISETP.GT.AND P4, PT, R86, 0xff, PT ;  /* 0x000000ff5600780c */ /* 0x000fe40003f84270 */
[----:B------:R-:W-:Y:S01]  /*3a4e0*/  LOP3.LUT R63, R63, R62, RZ, 0x3c, !PT ;  /* 0x0000003e3f3f7212 */ /* 0x000fe200078e3cff */
[----:B------:R-:W3:Y:S01]  /*3a4f0*/  LDL.LU R86, [R1+0x1f14] ;  /* 0x001f140001567983 */ /* 0x000ee20000300800 */
[----:B------:R-:W-:Y:S02]  /*3a500*/  LOP3.LUT R61, R61, R60, RZ, 0x3c, !PT ;  /* 0x0000003c3d3d7212 */ /* 0x000fe400078e3cff */
[----:B------:R-:W-:Y:S02]  /*3a510*/  LOP3.LUT R62, R63, R62, RZ, 0x3c, !PT ;  /* 0x0000003e3f3e7212 */ /* 0x000fe400078e3cff */
[----:B------:R-:W-:Y:S02]  /*3a520*/  LOP3.LUT R53, R53, R52, RZ, 0x3c, !PT ;  /* 0x0000003435357212 */ /* 0x000fe400078e3cff */
[----:B------:R-:W-:-:S02]  /*3a530*/  LOP3.LUT R60, R61, R60, RZ, 0x3c, !PT ;  /* 0x0000003c3d3c7212 */ /* 0x000fc400078e3cff */
[----:B------:R-:W-:Y:S02]  /*3a540*/  LOP3.LUT R63, R63, R62, RZ, 0x3c, !PT ;  /* 0x0000003e3f3f7212 */ /* 0x000fe400078e3cff */
[----:B------:R-:W-:Y:S02]  /*3a550*/  LOP3.LUT R52, R53, R52, RZ, 0x3c, !PT ;  /* 0x0000003435347212 */ /* 0x000fe400078e3cff */
[----:B------:R-:W-:Y:S02]  /*3a560*/  LOP3.LUT R61, R61, R60, RZ, 0x3c, !PT ;  /* 0x0000003c3d3d7212 */ /* 0x000fe400078e3cff */
[----:B------:R-:W-:Y:S02]  /*3a570*/  LOP3.LUT R53, R53, R52, RZ, 0x3c, !PT ;  /* 0x0000003435357212 */ /* 0x000fe400078e3cff */
[----:B----4-:R-:W-:-:S06]  /*3a580*/  PRMT R59, RZ, 0x7610, R59 ;  /* 0x00007610ff3b7816 */ /* 0x010fcc000000003b */
[----:B------:R-:W4:Y:S01]  /*3a590*/  @P3 LDG.E.U16 R59, desc[UR6][R62.64] ;  /* 0x000000063e3b3981 */ /* 0x000f22000c1e1500 */
[----:B--2---:R-:W-:-:S06]  /*3a5a0*/  PRMT R54, RZ, 0x7610, R54 ;  /* 0x00007610ff367816 */ /* 0x004fcc0000000036 */
[----:B------:R-:W2:Y:S01]  /*3a5b0*/  @P3 LDG.E.U16 R54, desc[UR6][R60.64] ;  /* 0x000000063c363981 */ /* 0x000ea2000c1e1500 */
[----:B---3--:R-:W-:-:S06]  /*3a5c0*/  PRMT R0, RZ, 0x7610, R0 ;  /* 0x00007610ff007816 */ /* 0x008fcc0000000000 */
[----:B------:R-:W3:Y:S01]  /*3a5d0*/  @P4 LDG.E.U16 R0, desc[UR6][R52.64] ;  /* 0x0000000634004981 */ /* 0x000ee2000c1e1500 */
[-C--:B------:R-:W-:Y:S02]  /*3a5e0*/  LOP3.LUT R87, R87, R86.reuse, RZ, 0x3c, !PT ;  /* 0x0000005657577212 */ /* 0x080fe400078e3cff */
[----:B------:R-:W-:Y:S02]  /*3a5f0*/  PRMT R2, RZ, 0x7610, R2 ;  /* 0x00007610ff027816 */ /* 0x000fe40000000002 */
[C---:B------:R-:W-:Y:S01]  /*3a600*/  LOP3.LUT R86, R87.reuse, R86, RZ, 0x3c, !PT ;  /* 0x0000005657567212 */ /* 0x040fe200078e3cff */
[----:B------:R-:W-:Y:S04]  /*3a610*/  STL.64 [R1], R52 ;  /* 0x0000003401007387 */ /* 0x000fe80000100a00 */
[----:B------:R-:W-:Y:S01]  /*3a620*/  STL.64 [R1+0x8], R60 ;  /* 0x0000083c01007387 */ /* 0x000fe20000100a00 */
[----:B------:R-:W-:-:S03]  /*3a630*/  LOP3.LUT R87, R87, R86, RZ, 0x3c, !PT ;  /* 0x0000005657577212 */ /* 0x000fc600078e3cff */
[----:B------:R0:W-:Y:S04]  /*3a640*/  STL.64 [R1+0x10], R62 ;  /* 0x0000103e01007387 */ /* 0x0001e80000100a00 */
[----:B------:R-:W3:Y:S01]  /*3a650*/  @P4 LDG.E.U16 R2, desc[UR6][R86.64] ;  /* 0x0000000656024981 */ /* 0x000ee2000c1e1500 */
[----:B------:R-:W-:Y:S06]  /*3a660*/  BAR.SYNC.DEFER_BLOCKING 0x0 ;  /* 0x0000000000007b1d */ /* 0x000fec0000010000 */
[----:B0-----:R-:W3:Y:S04]  /*3a670*/  LDL.LU.64 R62, [R1+0x23f8] ;  /* 0x0023f800013e7983 */ /* 0x001ee80000300a00 */
[----:B----4-:R0:W-:Y:S04]  /*3a680*/  STL [R1+0x1708], R59 ;  /* 0x0017083b01007387 */ /* 0x0101e80000100800 */
[----:B0-----:R-:W4:Y:S04]  /*3a690*/  LDL.LU R59, [R1+0x23f0] ;  /* 0x0023f000013b7983 */ /* 0x001f280000300800 */
[----:B------:R-:W4:Y:S04]  /*3a6a0*/  LDL.LU.64 R60, [R1+0x23e8] ;  /* 0x0023e800013c7983 */ /* 0x000f280000300a00 */
[----:B--2---:R0:W-:Y:S04]  /*3a6b0*/  STL [R1+0x1704], R54 ;  /* 0x0017043601007387 */ /* 0x0041e80000100800 */
[----:B0-----:R-:W2:Y:S04]  /*3a6c0*/  LDL.LU R54, [R1+0x23e0] ;  /* 0x0023e00001367983 */ /* 0x001ea80000300800 */
[----:B------:R-:W2:Y:S04]  /*3a6d0*/  LDL.LU.64 R52, [R1+0x23d8] ;  /* 0x0023d80001347983 */ /* 0x000ea80000300a00 */
[----:B---3--:R0:W-:Y:S04]  /*3a6e0*/  STL [R1+0x1700], R0 ;  /* 0x0017000001007387 */ /* 0x0081e80000100800 */
[----:B0-----:R-:W3:Y:S04]  /*3a6f0*/  LDL.LU R0, [R1+0x23d4] ;  /* 0x0023d40001007983 */ /* 0x001ee80000300800 */
[----:B------:R0:W-:Y:S04]  /*3a700*/  STL [R1+0x2064], R2 ;  /* 0x0020640201007387 */ /* 0x0001e80000100800 */
[----:B0-----:R-:W2:Y:S04]  /*3a710*/  LDL.LU R2, [R1+0x1648] ;  /* 0x0016480001027983 */ /* 0x001ea80000300800 */
[----:B------:R-:W-:Y:S04]  /*3a720*/  STL [R1+0x1f78], R86 ;  /* 0x001f785601007387 */ /* 0x000fe80000100800 */
[----:B------:R0:W-:Y:S04]  /*3a730*/  STL [R1+0x21b8], R86 ;  /* 0x0021b85601007387 */ /* 0x0001e80000100800 */
[----:B0-----:R-:W4:Y:S04]  /*3a740*/  LDL.LU R86, [R1+0x167c] ;  /* 0x00167c0001567983 */ /* 0x001f280000300800 */
[----:B------:R-:W-:Y:S04]  /*3a750*/  STL [R1+0x1f74], R87 ;  /* 0x001f745701007387 */ /* 0x000fe80000100800 */
[----:B------:R0:W-:Y:S04]  /*3a760*/  STL [R1+0x21bc], R87 ;  /* 0x0021bc5701007387 */ /* 0x0001e80000100800 */
[----:B0-----:R-:W4:Y:S04]  /*3a770*/  LDL.LU R87, [R1+0x1680] ;  /* 0x0016800001577983 */ /* 0x001f280000300800 */
[----:B---3--:R0:W-:Y:S04]  /*3a780*/  STS.U16 [R0+UR76+0x20000], R55 ;  /* 0x0200003700007988 */ /* 0x0081e8000800044c */
[----:B------:R1:W-:Y:S04]  /*3a790*/  STS.U16 [R0+UR76+0x30000], R58 ;  /* 0x0300003a00007988 */ /* 0x0003e8000800044c */
[----:B------:R3:W-:Y:S04]  /*3a7a0*/  STS.U16 [R0+UR76+0x20400], R57 ;  /* 0x0204003900007988 */ /* 0x0007e8000800044c */
[----:B------:R2:W-:Y:S04]  /*3a7b0*/  STS.U16 [R0+UR76+0x30400], R56 ;  /* 0x0304003800007988 */ /* 0x0005e8000800044c */
[----:B0-----:R-:W4:Y:S04]  /*3a7c0*/  LDL.LU R55, [R1+0x23d0] ;  /* 0x0023d00001377983 */ /* 0x001f280000300800 */
[----:B-1----:R-:W4:Y:S04]  /*3a7d0*/  LDL.LU R58, [R1+0x23cc] ;  /* 0x0023cc00013a7983 */ /* 0x002f280000300800 */
[----:B---3--:R-:W3:Y:S04]  /*3a7e0*/  LDL.LU R57, [R1+0x23c8] ;  /* 0x0023c80001397983 */ /* 0x008ee80000300800 */
[----:B--2---:R-:W2:Y:S04]  /*3a7f0*/  LDL.LU R56, [R1+0x23c4] ;  /* 0x0023c40001387983 */ /* 0x004ea80000300800 */
        /* <DEDUP_REMOVED lines=30> */
[----:B----4-:R-:W-:Y:S04]  /*3a9e0*/  STS.U16 [R0+UR76+0x21000], R55 ;  /* 0x0210003700007988 */ /* 0x010fe8000800044c */
[----:B--2---:R0:W-:Y:S04]  /*3a9f0*/  STS.U16 [R0+UR76+0x30c00], R56 ;  /* 0x030c003800007988 */ /* 0x0041e8000800044c */
[----:B0-----:R-:W2:Y:S04]  /*3aa00*/  LDL.LU R56, [R1+0x23c0] ;  /* 0x0023c00001387983 */ /* 0x001ea80000300800 */
[----:B------:R-:W4:Y:S04]  /*3aa10*/  LDL.LU R55, [R1+0x23bc] ;  /* 0x0023bc0001377983 */ /* 0x000f280000300800 */
[----:B------:R-:W2:Y:S04]  /*3aa20*/  LDL.LU R54, [R1+0x23b8] ;  /* 0x0023b80001367983 */ /* 0x000ea80000300800 */
[----:B------:R-:W2:Y:S04]  /*3aa30*/  LDL.LU R53, [R1+0x23b4] ;  /* 0x0023b40001357983 */ /* 0x000ea80000300800 */
[----:B------:R-:W2:Y:S04]  /*3aa40*/  LDL.LU R52, [R1+0x23b0] ;  /* 0x0023b00001347983 */ /* 0x000ea80000300800 */
[----:B------:R-:W2:Y:S04]  /*3aa50*/  LDL.LU R51, [R1+0x23ac] ;  /* 0x0023ac0001337983 */ /* 0x000ea80000300800 */
[----:B------:R-:W2:Y:S04]  /*3aa60*/  LDL.LU R4, [R1+0x23a8] ;  /* 0x0023a80001047983 */ /* 0x000ea80000300800 */
[----:B------:R-:W2:Y:S04]  /*3aa70*/  LDL.LU R5, [R1+0x23a4] ;  /* 0x0023a40001057983 */ /* 0x000ea80000300800 */
[----:B------:R-:W2:Y:S04]  /*3aa80*/  LDL.LU R6, [R1+0x23a0] ;  /* 0x0023a00001067983 */ /* 0x000ea80000300800 */
        /* <DEDUP_REMOVED lines=23> */
[----:B------:R0:W-:Y:S04]  /*3ac00*/  STS.U16 [R0+UR76+0x34c00], R29 ;  /* 0x034c001d00007988 */ /* 0x0001e8000800044c */
[----:B------:R1:W-:Y:S04]  /*3ac10*/  STS.U16 [R0+UR76+0x25000], R30 ;  /* 0x0250001e00007988 */ /* 0x0003e8000800044c */
[----:B------:R1:W-:Y:S04]  /*3ac20*/  STS.U16 [R0+UR76+0x35000], R31 ;  /* 0x0350001f00007988 */ /* 0x0003e8000800044c */
[----:B------:R1:W-:Y:S04]  /*3ac30*/  STS.U16 [R0+UR76+0x25400], R32 ;  /* 0x0254002000007988 */ /* 0x0003e8000800044c */
[----:B0-----:R-:W3:Y:S04]  /*3ac40*/  LDL.LU R29, [R1+0x2340] ;  /* 0x00234000011d7983 */ /* 0x001ee80000300800 */
[----:B-1----:R-:W3:Y:S04]  /*3ac50*/  LDL.LU R30, [R1+0x233c] ;  /* 0x00233c00011e7983 */ /* 0x002ee80000300800 */
[----:B------:R-:W3:Y:S04]  /*3ac60*/  LDL.LU R31, [R1+0x2338] ;  /* 0x00233800011f7983 */ /* 0x000ee80000300800 */
[----:B------:R-:W3:Y:S04]  /*3ac70*/  LDL.LU R32, [R1+0x2334] ;  /* 0x0023340001207983 */ /* 0x000ee80000300800 */
[----:B------:R0:W-:Y:S04]  /*3ac80*/  STS.U16 [R0+UR76+0x35400], R33 ;  /* 0x0354002100007988 */ /* 0x0001e8000800044c */
        /* <DEDUP_REMOVED lines=23> */
[----:B------:R-:W-:Y:S04]  /*3ae00*/  STS.U16 [R0+UR76+0x20c00], R2 ;  /* 0x020c000200007988 */ /* 0x000fe8000800044c */
[----:B------:R1:W-:Y:S04]  /*3ae10*/  STS.U16 [R0+UR76+0x37000], R47 ;  /* 0x0370002f00007988 */ /* 0x0003e8000800044c */
[----:B0-----:R-:W3:Y:S04]  /*3ae20*/  LDL.LU R43, [R1+0x2308] ;  /* 0x00230800012b7983 */ /* 0x001ee80000300800 */
[----:B-1----:R-:W3:Y:S04]  /*3ae30*/  LDL.LU R44, [R1+0x2304] ;  /* 0x00230400012c7983 */ /* 0x002ee80000300800 */
[----:B------:R-:W3:Y:S04]  /*3ae40*/  LDL.LU R45, [R1+0x2300] ;  /* 0x00230000012d7983 */ /* 0x000ee80000300800 */
[----:B------:R-:W3:Y:S04]  /*3ae50*/  LDL.LU R46, [R1+0x22fc] ;  /* 0x0022fc00012e7983 */ /* 0x000ee80000300800 */
[----:B------:R0:W-:Y:S04]  /*3ae60*/  STS.U16 [R0+UR76+0x27400], R48 ;  /* 0x0274003000007988 */ /* 0x0001e8000800044c */
[----:B------:R-:W3:Y:S01]  /*3ae70*/  LDL.LU R47, [R1+0x22f8] ;  /* 0x0022f800012f7983 */ /* 0x000ee20000300800 */
[----:B------:R-:W-:-:S03]  /*3ae80*/  LOP3.LUT R2, R0, 0x10, RZ, 0x3c, !PT ;  /* 0x0000001000027812 */ /* 0x000fc600078e3cff */
[----:B------:R1:W-:Y:S04]  /*3ae90*/  STS.U16 [R0+UR76+0x37400], R49 ;  /* 0x0374003100007988 */ /* 0x0003e8000800044c */
[----:B------:R0:W-:Y:S04]  /*3aea0*/  STS.U16 [R0+UR76+0x27800], R50 ;  /* 0x0278003200007988 */ /* 0x0001e8000800044c */
[----:B------:R-:W-:Y:S04]  /*3aeb0*/  STS.U16 [R0+UR76+0x20800], R87 ;  /* 0x0208005700007988 */ /* 0x000fe8000800044c */
[----:B------:R-:W-:Y:S04]  /*3aec0*/  STS.U16 [R0+UR76+0x30800], R86 ;  /* 0x0308005600007988 */ /* 0x000fe8000800044c */
[----:B------:R-:W-:Y:S04]  /*3aed0*/  STS.U16 [R0+UR76+0x37800], R92 ;  /* 0x0378005c00007988 */ /* 0x000fe8000800044c */
[----:B0-----:R-:W3:Y:S04]  /*3aee0*/  LDL.LU R48, [R1+0x22f4] ;  /* 0x0022f40001307983 */ /* 0x001ee80000300800 */
[----:B------:R-:W-:Y:S04]  /*3aef0*/  STS.U16 [R0+UR76+0x27c00], R91 ;  /* 0x027c005b00007988 */ /* 0x000fe8000800044c */
[----:B------:R0:W-:Y:S04]  /*3af00*/  STS.U16 [R0+UR76+0x37c00], R89 ;  /* 0x037c005900007988 */ /* 0x0001e8000800044c */
[----:B-1----:R-:W3:Y:S04]  /*3af10*/  LDL.LU R49, [R1+0x22f0] ;  /* 0x0022f00001317983 */ /* 0x002ee80000300800 */
[----:B------:R-:W3:Y:S04]  /*3af20*/  LDL.LU R50, [R1+0x22ec] ;  /* 0x0022ec0001327983 */ /* 0x000ee80000300800 */
[----:B------:R-:W-:Y:S04]  /*3af30*/  STL [R1+0x1f7c], R0 ;  /* 0x001f7c0001007387 */ /* 0x000fe80000100800 */
[----:B------:R-:W-:Y:S01]  /*3af40*/  STL [R1+0x21c0], R0 ;  /* 0x0021c00001007387 */ /* 0x000fe20000100800 */
[----:B0-----:R-:W0:Y:S03]  /*3af50*/  LDC R89, c[0x0][0x3ac] ;  /* 0x0000eb00ff597b82 */ /* 0x001e260000000800 */
[----:B--2---:R1:W-:Y:S04]  /*3af60*/  STS.U16 [R2+UR76+0x20080], R51 ;  /* 0x0200803302007988 */ /* 0x0043e8000800044c */
[----:B------:R2:W-:Y:S04]  /*3af70*/  STS.U16 [R2+UR76+0x30080], R52 ;  /* 0x0300803402007988 */ /* 0x0005e8000800044c */
[----:B------:R1:W-:Y:S04]  /*3af80*/  STS.U16 [R2+UR76+0x20480], R53 ;  /* 0x0204803502007988 */ /* 0x0003e8000800044c */
[----:B------:R2:W-:Y:S04]  /*3af90*/  STS.U16 [R2+UR76+0x30480], R54 ;  /* 0x0304803602007988 */ /* 0x0005e8000800044c */
[----:B----4-:R4:W-:Y:S04]  /*3afa0*/  STS.U16 [R2+UR76+0x20880], R55 ;  /* 0x0208803702007988 */ /* 0x0109e8000800044c */
[----:B-1----:R-:W3:Y:S04]  /*3afb0*/  LDL.LU R51, [R1+0x22e8] ;  /* 0x0022e80001337983 */ /* 0x002ee80000300800 */
[----:B--2---:R-:W2:Y:S04]  /*3afc0*/  LDL.LU R52, [R1+0x22e4] ;  /* 0x0022e40001347983 */ /* 0x004ea80000300800 */
[----:B------:R-:W2:Y:S04]  /*3afd0*/  LDL.LU R53, [R1+0x22e0] ;  /* 0x0022e00001357983 */ /* 0x000ea80000300800 */
[----:B------:R-:W2:Y:S04]  /*3afe0*/  LDL.LU R54, [R1+0x22dc] ;  /* 0x0022dc0001367983 */ /* 0x000ea80000300800 */
[----:B----4-:R-:W4:Y:S04]  /*3aff0*/  LDL.LU R55, [R1+0x22d8] ;  /* 0x0022d80001377983 */ /* 0x010f280000300800 */
[----:B------:R1:W-:Y:S04]  /*3b000*/  STS.U16 [R2+UR76+0x30880], R56 ;  /* 0x0308803802007988 */ /* 0x0003e8000800044c */
[----:B---3--:R3:W-:Y:S04]  /*3b010*/  STS.U16 [R2+UR76+0x20c80], R57 ;  /* 0x020c803902007988 */ /* 0x0087e8000800044c */
[----:B------:R0:W-:Y:S04]  /*3b020*/  STS.U16 [R2+UR76+0x30c80], R58 ;  /* 0x030c803a02007988 */ /* 0x0001e8000800044c */
[----:B------:R0:W-:Y:S04]  /*3b030*/  STS.U16 [R2+UR76+0x21080], R59 ;  /* 0x0210803b02007988 */ /* 0x0001e8000800044c */
[----:B------:R0:W-:Y:S04]  /*3b040*/  STS.U16 [R2+UR76+0x31080], R60 ;  /* 0x0310803c02007988 */ /* 0x0001e8000800044c */
[----:B-1----:R-:W2:Y:S04]  /*3b050*/  LDL.LU R56, [R1+0x22d4] ;  /* 0x0022d40001387983 */ /* 0x002ea80000300800 */
[----:B---3--:R-:W3:Y:S04]  /*3b060*/  LDL.LU R57, [R1+0x22d0] ;  /* 0x0022d00001397983 */ /* 0x008ee80000300800 */
[----:B0-----:R-:W2:Y:S04]  /*3b070*/  LDL.LU R58, [R1+0x22cc] ;  /* 0x0022cc00013a7983 */ /* 0x001ea80000300800 */
[----:B------:R-:W2:Y:S04]  /*3b080*/  LDL.LU R59, [R1+0x22c8] ;  /* 0x0022c800013b7983 */ /* 0x000ea80000300800 */
[----:B------:R-:W2:Y:S04]  /*3b090*/  LDL.LU R60, [R1+0x22c4] ;  /* 0x0022c400013c7983 */ /* 0x000ea80000300800 */
[----:B------:R0:W-:Y:S04]  /*3b0a0*/  STS.U16 [R2+UR76+0x21480], R61 ;  /* 0x0214803d02007988 */ /* 0x0001e8000800044c */
[----:B------:R1:W-:Y:S04]  /*3b0b0*/  STS.U16 [R2+UR76+0x31480], R62 ;  /* 0x0314803e02007988 */ /* 0x0003e8000800044c */
[----:B------:R0:W-:Y:S04]  /*3b0c0*/  STS.U16 [R2+UR76+0x21880], R63 ;  /* 0x0218803f02007988 */ /* 0x0001e8000800044c */
[----:B------:R1:W-:Y:S04]  /*3b0d0*/  STS.U16 [R2+UR76+0x31880], R64 ;  /* 0x0318804002007988 */ /* 0x0003e8000800044c */
[----:B------:R1:W-:Y:S04]  /*3b0e0*/  STS.U16 [R2+UR76+0x21c80], R65 ;  /* 0x021c804102007988 */ /* 0x0003e8000800044c */
[----:B0-----:R-:W2:Y:S04]  /*3b0f0*/  LDL.LU R61, [R1+0x22c0] ;  /* 0x0022c000013d7983 */ /* 0x001ea80000300800 */
[----:B-1----:R-:W2:Y:S04]  /*3b100*/  LDL.LU R62, [R1+0x22bc] ;  /* 0x0022bc00013e7983 */ /* 0x002ea80000300800 */
[----:B------:R-:W2:Y:S04]  /*3b110*/  LDL.LU R63, [R1+0x22b8] ;  /* 0x0022b800013f7983 */ /* 0x000ea80000300800 */
        /* <DEDUP_REMOVED lines=14> */
[----:B0-----:R-:W2:Y:S04]  /*3b200*/  LDL.LU R71, [R1+0x2298] ;  /* 0x0022980001477983 */ /* 0x001ea80000300800 */
[----:B-1----:R-:W2:Y:S01]  /*3b210*/  LDL.LU R72, [R1+0x2294] ;  /* 0x0022940001487983 */ /* 0x002ea20000300800 */
[----:B------:R-:W-:-:S03]  /*3b220*/  IMAD.SHL.U32 R89, R89, 0x100, RZ ;  /* 0x0000010059597824 */ /* 0x000fc600078e00ff */
[----:B------:R0:W-:Y:S04]  /*3b230*/  STS.U16 [R2+UR76+0x22c80], R73 ;  /* 0x022c804902007988 */ /* 0x0001e8000800044c */
[----:B------:R1:W-:Y:S04]  /*3b240*/  STS.U16 [R2+UR76+0x32c80], R74 ;  /* 0x032c804a02007988 */ /* 0x0003e8000800044c */
[----:B------:R0:W-:Y:S01]  /*3b250*/  STS.U16 [R2+UR76+0x23080], R75 ;  /* 0x0230804b02007988 */ /* 0x0001e2000800044c */
[----:B------:R-:W-:-:S03]  /*3b260*/  IMAD.SHL.U32 R0, R89, 0x2, RZ ;  /* 0x0000000259007824 */ /* 0x000fc600078e00ff */
[----:B------:R0:W-:Y:S01]  /*3b270*/  STS.U16 [R2+UR76+0x33080], R76 ;  /* 0x0330804c02007988 */ /* 0x0001e2000800044c */
[----:B------:R-:W4:Y:S03]  /*3b280*/  LDC R89, c[0x0][0x3ac] ;  /* 0x0000eb00ff597b82 */ /* 0x000f260000000800 */
[----:B------:R1:W-:Y:S04]  /*3b290*/  STS.U16 [R2+UR76+0x23480], R77 ;  /* 0x0234804d02007988 */ /* 0x0003e8000800044c */
[----:B------:R1:W-:Y:S04]  /*3b2a0*/  STS.U16 [R2+UR76+0x33480], R78 ;  /* 0x0334804e02007988 */ /* 0x0003e8000800044c */
[----:B0-----:R-:W2:Y:S04]  /*3b2b0*/  LDL.LU R73, [R1+0x2290] ;  /* 0x0022900001497983 */ /* 0x001ea80000300800 */
[----:B-1----:R-:W2:Y:S04]  /*3b2c0*/  LDL.LU R74, [R1+0x228c] ;  /* 0x00228c00014a7983 */ /* 0x002ea80000300800 */
[----:B------:R-:W2:Y:S04]  /*3b2d0*/  LDL.LU R75, [R1+0x2288] ;  /* 0x00228800014b7983 */ /* 0x000ea80000300800 */
[----:B------:R0:W-:Y:S04]  /*3b2e0*/  STS.U16 [R2+UR76+0x23880], R79 ;  /* 0x0238804f02007988 */ /* 0x0001e8000800044c */
[----:B------:R-:W2:Y:S04]  /*3b2f0*/  LDL.LU R76, [R1+0x2284] ;  /* 0x00228400014c7983 */ /* 0x000ea80000300800 */
[----:B------:R-:W2:Y:S04]  /*3b300*/  LDL.LU R77, [R1+0x2280] ;  /* 0x00228000014d7983 */ /* 0x000ea80000300800 */
[----:B------:R1:W-:Y:S01]  /*3b310*/  STS.U16 [R2+UR76+0x33880], R80 ;  /* 0x0338805002007988 */ /* 0x0003e2000800044c */
[----:B------:R-:W-:-:S03]  /*3b320*/  IADD3 R86, P3, PT, R4, R0, RZ ;  /* 0x0000000004567210 */ /* 0x000fc60007f7e0ff */
[----:B------:R-:W2:Y:S04]  /*3b330*/  LDL.LU R78, [R1+0x227c] ;  /* 0x00227c00014e7983 */ /* 0x000ea80000300800 */
[----:B------:R1:W-:Y:S04]  /*3b340*/  STS.U16 [R2+UR76+0x23c80], R81 ;  /* 0x023c805102007988 */ /* 0x0003e8000800044c */
[----:B------:R1:W-:Y:S04]  /*3b350*/  STS.U16 [R2+UR76+0x33c80], R82 ;  /* 0x033c805202007988 */ /* 0x0003e8000800044c */
[----:B0-----:R-:W2:Y:S04]  /*3b360*/  LDL.LU R79, [R1+0x2278] ;  /* 0x00227800014f7983 */ /* 0x001ea80000300800 */
[----:B------:R0:W-:Y:S04]  /*3b370*/  STS.U16 [R2+UR76+0x24080], R83 ;  /* 0x0240805302007988 */ /* 0x0001e8000800044c */
[----:B------:R0:W-:Y:S04]  /*3b380*/  STS.U16 [R2+UR76+0x34080], R84 ;  /* 0x0340805402007988 */ /* 0x0001e8000800044c */
[----:B------:R0:W-:Y:S04]  /*3b390*/  STS.U16 [R2+UR76+0x24480], R85 ;  /* 0x0244805502007988 */ /* 0x0001e8000800044c */
[----:B-1----:R-:W3:Y:S04]  /*3b3a0*/  LDL.LU R80, [R1+0x2274] ;  /* 0x0022740001507983 */ /* 0x002ee80000300800 */
[----:B------:R-:W3:Y:S01]  /*3b3b0*/  LDL.LU R81, [R1+0x2270] ;  /* 0x0022700001517983 */ /* 0x000ee20000300800 */
[----:B------:R-:W-:-:S03]  /*3b3c0*/  IMAD.X R4, R5, 0x1, R3, P3 ;  /* 0x0000000105047824 */ /* 0x000fc600018e0603 */
[----:B------:R-:W3:Y:S04]  /*3b3d0*/  LDL.LU R82, [R1+0x226c] ;  /* 0x00226c0001527983 */ /* 0x000ee80000300800 */
[----:B0-----:R-:W3:Y:S04]  /*3b3e0*/  LDL.LU R83, [R1+0x2268] ;  /* 0x0022680001537983 */ /* 0x001ee80000300800 */
[----:B------:R-:W3:Y:S01]  /*3b3f0*/  LDL.LU R84, [R1+0x2264] ;  /* 0x0022640001547983 */ /* 0x000ee20000300800 */
[----:B------:R-:W-:-:S03]  /*3b400*/  IADD3 R2, P4, PT, R6, R0, RZ ;  /* 0x0000000006027210 */ /* 0x000fc60007f9e0ff */
[----:B------:R-:W3:Y:S04]  /*3b410*/  LDL.LU R85, [R1+0x2260] ;  /* 0x0022600001557983 */ /* 0x000ee80000300800 */
[----:B------:R-:W-:Y:S04]  /*3b420*/  STL [R1+0x11c8], R86 ;  /* 0x0011c85601007387 */ /* 0x000fe80000100800 */
[----:B------:R-:W-:Y:S04]  /*3b430*/  STL [R1+0x21c8], R4 ;  /* 0x0021c80401007387 */ /* 0x000fe80000100800 */
[----:B------:R0:W-:Y:S01]  /*3b440*/  STL [R1+0x11cc], R2 ;  /* 0x0011cc0201007387 */ /* 0x0001e20000100800 */
[----:B------:R-:W-:-:S03]  /*3b450*/  IMAD.X R6, R7, 0x1, R3, P4 ;  /* 0x0000000107067824 */ /* 0x000fc600020e0603 */
[----:B------:R-:W-:Y:S01]  /*3b460*/  STL [R1+0x21c4], R5 ;  /* 0x0021c40501007387 */ /* 0x000fe20000100800 */
[-C--:B0-----:R-:W-:Y:S02]  /*3b470*/  IADD3 R2, P3, PT, R8, R0.reuse, RZ ;  /* 0x0000000008027210 */ /* 0x081fe40007f7e0ff */
[----:B------:R-:W-:Y:S01]  /*3b480*/  IADD3 R0, P4, PT, R10, R0, RZ ;  /* 0x000000000a007210 */ /* 0x000fe20007f9e0ff */
[----:B------:R-:W-:Y:S04]  /*3b490*/  STL [R1+0x21d0], R6 ;  /* 0x0021d00601007387 */ /* 0x000fe80000100800 */
[----:B------:R-:W-:Y:S01]  /*3b4a0*/  STL [R1+0x21cc], R7 ;  /* 0x0021cc0701007387 */ /* 0x000fe20000100800 */
[--C-:B------:R-:W-:Y:S02]  /*3b4b0*/  IMAD.X R8, R9, 0x1, R3.reuse, P3 ;  /* 0x0000000109087824 */ /* 0x100fe400018e0603 */
[----:B----4-:R-:W-:Y:S01]  /*3b4c0*/  IMAD.SHL.U32 R89, R89, 0x100, RZ ;  /* 0x0000010059597824 */ /* 0x010fe200078e00ff */
[----:B------:R-:W-:Y:S04]  /*3b4d0*/  STL [R1+0x11f8], R2 ;  /* 0x0011f80201007387 */ /* 0x000fe80000100800 */
[----:B------:R-:W-:Y:S04]  /*3b4e0*/  STL [R1+0x11fc], R0 ;  /* 0x0011fc0001007387 */ /* 0x000fe80000100800 */
[----:B------:R-:W-:Y:S04]  /*3b4f0*/  STL [R1+0x21d8], R8 ;  /* 0x0021d80801007387 */ /* 0x000fe80000100800 */
[----:B------:R0:W-:Y:S01]  /*3b500*/  STL [R1+0x21d4], R9 ;  /* 0x0021d40901007387 */ /* 0x0001e20000100800 */
[----:B------:R-:W-:-:S02]  /*3b510*/  IMAD.X R10, R11, 0x1, R3, P4 ;  /* 0x000000010b0a7824 */ /* 0x000fc400020e0603 */
[----:B0-----:R-:W-:-:S05]  /*3b520*/  IMAD.SHL.U32 R9, R89, 0x2, RZ ;  /* 0x0000000259097824 */ /* 0x001fca00078e00ff */
[-C--:B------:R-:W-:Y:S02]  /*3b530*/  IADD3 R2, P3, PT, R12, R9.reuse, RZ ;  /* 0x000000090c027210 */ /* 0x080fe40007f7e0ff */
[----:B------:R-:W-:Y:S01]  /*3b540*/  IADD3 R0, P4, PT, R14, R9, RZ ;  /* 0x000000090e007210 */ /* 0x000fe20007f9e0ff */
[----:B------:R-:W-:Y:S04]  /*3b550*/  STL [R1+0x21e0], R10 ;  /* 0x0021e00a01007387 */ /* 0x000fe80000100800 */
[----:B------:R-:W-:Y:S01]  /*3b560*/  STL [R1+0x21dc], R11 ;  /* 0x0021dc0b01007387 */ /* 0x000fe20000100800 */
[----:B------:R-:W-:-:S03]  /*3b570*/  IMAD.X R12, R13, 0x1, R3, P3 ;  /* 0x000000010d0c7824 */ /* 0x000fc600018e0603 */
[----:B------:R0:W-:Y:S01]  /*3b580*/  STL [R1+0x1228], R2 ;  /* 0x0012280201007387 */ /* 0x0001e20000100800 */
[----:B------:R-:W-:-:S03]  /*3b590*/  IMAD.X R14, R15, 0x1, R3, P4 ;  /* 0x000000010f0e7824 */ /* 0x000fc600020e0603 */
[----:B------:R-:W-:Y:S04]  /*3b5a0*/  STL [R1+0x21e8], R12 ;  /* 0x0021e80c01007387 */ /* 0x000fe80000100800 */
[----:B------:R1:W-:Y:S01]  /*3b5b0*/  STL [R1+0x122c], R0 ;  /* 0x00122c0001007387 */ /* 0x0003e20000100800 */
[----:B0-----:R-:W-:-:S03]  /*3b5c0*/  IADD3 R2, P3, PT, R16, R9, RZ ;  /* 0x0000000910027210 */ /* 0x001fc60007f7e0ff */
[----:B------:R-:W-:Y:S04]  /*3b5d0*/  STL [R1+0x21e4], R13 ;  /* 0x0021e40d01007387 */ /* 0x000fe80000100800 */
[----:B------:R-:W-:Y:S01]  /*3b5e0*/  STL [R1+0x21f0], R14 ;  /* 0x0021f00e01007387 */ /* 0x000fe20000100800 */
[--C-:B------:R-:W-:Y:S01]  /*3b5f0*/  IMAD.X R16, R17, 0x1, R3.reuse, P3 ;  /* 0x0000000111107824 */ /* 0x100fe200018e0603 */
[----:B-1----:R-:W-:Y:S02]  /*3b600*/  IADD3 R0, P4, PT, R18, R9, RZ ;  /* 0x0000000912007210 */ /* 0x002fe40007f9e0ff */
[----:B------:R-:W-:Y:S04]  /*3b610*/  STL [R1+0x21ec], R15 ;  /* 0x0021ec0f01007387 */ /* 0x000fe80000100800 */
[----:B------:R0:W-:Y:S01]  /*3b620*/  STL [R1+0x1258], R2 ;  /* 0x0012580201007387 */ /* 0x0001e20000100800 */
[----:B------:R-:W-:-:S03]  /*3b630*/  IMAD.X R18, R19, 0x1, R3, P4 ;  /* 0x0000000113127824 */ /* 0x000fc600020e0603 */
[----:B------:R-:W-:Y:S04]  /*3b640*/  STL [R1+0x21f8], R16 ;  /* 0x0021f81001007387 */ /* 0x000fe80000100800 */
[----:B------:R1:W-:Y:S04]  /*3b650*/  STL [R1+0x125c], R0 ;  /* 0x00125c0001007387 */ /* 0x0003e80000100800 */
[----:B------:R-:W-:Y:S04]  /*3b660*/  STL [R1+0x21f4], R17 ;  /* 0x0021f41101007387 */ /* 0x000fe80000100800 */
[----:B------:R-:W-:Y:S01]  /*3b670*/  STL [R1+0x2200], R18 ;  /* 0x0022001201007387 */ /* 0x000fe20000100800 */
[----:B0-----:R-:W-:-:S02]  /*3b680*/  IADD3 R2, P3, PT, R20, R9, RZ ;  /* 0x0000000914027210 */ /* 0x001fc40007f7e0ff */
[----:B-1----:R-:W-:Y:S01]  /*3b690*/  IADD3 R0, P4, PT, R22, R9, RZ ;  /* 0x0000000916007210 */ /* 0x002fe20007f9e0ff */
[----:B------:R-:W-:Y:S02]  /*3b6a0*/  STL [R1+0x21fc], R19 ;  /* 0x0021fc1301007387 */ /* 0x000fe40000100800 */
[--C-:B------:R-:W-:Y:S02]  /*3b6b0*/  IMAD.X R20, R21, 0x1, R3.reuse, P3 ;  /* 0x0000000115147824 */ /* 0x100fe400018e0603 */
[----:B------:R0:W-:Y:S01]  /*3b6c0*/  STL [R1+0x1288], R2 ;  /* 0x0012880201007387 */ /* 0x0001e20000100800 */
[----:B------:R-:W-:-:S03]  /*3b6d0*/  IMAD.X R22, R23, 0x1, R3, P4 ;  /* 0x0000000117167824 */ /* 0x000fc600020e0603 */
[----:B------:R-:W-:Y:S04]  /*3b6e0*/  STL [R1+0x2208], R20 ;  /* 0x0022081401007387 */ /* 0x000fe80000100800 */
[----:B------:R1:W-:Y:S04]  /*3b6f0*/  STL [R1+0x128c], R0 ;  /* 0x00128c0001007387 */ /* 0x0003e80000100800 */
[----:B------:R-:W-:Y:S01]  /*3b700*/  STL [R1+0x2204], R21 ;  /* 0x0022041501007387 */ /* 0x000fe20000100800 */
[----:B0-----:R-:W-:-:S03]  /*3b710*/  IADD3 R2, P3, PT, R24, R9, RZ ;  /* 0x0000000918027210 */ /* 0x001fc60007f7e0ff */
[----:B------:R-:W-:Y:S04]  /*3b720*/  STL [R1+0x2210], R22 ;  /* 0x0022101601007387 */ /* 0x000fe80000100800 */
[----:B------:R-:W-:Y:S01]  /*3b730*/  STL [R1+0x220c], R23 ;  /* 0x00220c1701007387 */ /* 0x000fe20000100800 */
[--C-:B------:R-:W-:Y:S01]  /*3b740*/  IMAD.X R24, R25, 0x1, R3.reuse, P3 ;  /* 0x0000000119187824 */ /* 0x100fe200018e0603 */
[----:B-1----:R-:W-:Y:S02]  /*3b750*/  IADD3 R0, P4, PT, R26, R9, RZ ;  /* 0x000000091a007210 */ /* 0x002fe40007f9e0ff */
[----:B------:R0:W-:Y:S04]  /*3b760*/  STL [R1+0x12b8], R2 ;  /* 0x0012b80201007387 */ /* 0x0001e80000100800 */
[----:B------:R-:W-:Y:S01]  /*3b770*/  STL [R1+0x2230], R24 ;  /* 0x0022301801007387 */ /* 0x000fe20000100800 */
[----:B------:R-:W-:-:S03]  /*3b780*/  IMAD.X R26, R27, 0x1, R3, P4 ;  /* 0x000000011b1a7824 */ /* 0x000fc600020e0603 */
[----:B------:R1:W-:Y:S01]  /*3b790*/  STL [R1+0x12bc], R0 ;  /* 0x0012bc0001007387 */ /* 0x0003e20000100800 */
[----:B0-----:R-:W-:-:S03]  /*3b7a0*/  IADD3 R2, P3, PT, R28, R9, RZ ;  /* 0x000000091c027210 */ /* 0x001fc60007f7e0ff */
[----:B------:R-:W-:Y:S01]  /*3b7b0*/  STL [R1+0x2218], R25 ;  /* 0x0022181901007387 */ /* 0x000fe20000100800 */
[----:B-1----:R-:W-:Y:S01]  /*3b7c0*/  IADD3 R0, P4, PT, R30, R9, RZ ;  /* 0x000000091e007210 */ /* 0x002fe20007f9e0ff */
[--C-:B------:R-:W-:Y:S02]  /*3b7d0*/  IMAD.X R28, R29, 0x1, R3.reuse, P3 ;  /* 0x000000011d1c7824 */ /* 0x100fe400018e0603 */
[----:B------:R-:W-:Y:S04]  /*3b7e0*/  STL [R1+0x2234], R27 ;  /* 0x0022341b01007387 */ /* 0x000fe80000100800 */
[----:B------:R-:W-:Y:S04]  /*3b7f0*/  STL [R1+0x2248], R26 ;  /* 0x0022481a01007387 */ /* 0x000fe80000100800 */
[----:B------:R0:W-:Y:S01]  /*3b800*/  STL [R1+0x12e8], R2 ;  /* 0x0012e80201007387 */ /* 0x0001e20000100800 */
[----:B------:R-:W-:-:S03]  /*3b810*/  IMAD.X R30, R31, 0x1, R3, P4 ;  /* 0x000000011f1e7824 */ /* 0x000fc600020e0603 */
[----:B------:R-:W-:Y:S04]  /*3b820*/  STL.64 [R1+0x2250], R28 ;  /* 0x0022501c01007387 */ /* 0x000fe80000100a00 */
[----:B------:R1:W-:Y:S04]  /*3b830*/  STL [R1+0x12ec], R0 ;  /* 0x0012ec0001007387 */ /* 0x0003e80000100800 */
[----:B------:R-:W-:Y:S01]  /*3b840*/  STL.64 [R1+0x2258], R30 ;  /* 0x0022581e01007387 */ /* 0x000fe20000100a00 */
[-C--:B0-----:R-:W-:Y:S02]  /*3b850*/  IADD3 R2, P3, PT, R32, R9.reuse, RZ ;  /* 0x0000000920027210 */ /* 0x081fe40007f7e0ff */
[----:B-1----:R-:W-:-:S03]  /*3b860*/  IADD3 R0, P4, PT, R34, R9, RZ ;  /* 0x0000000922007210 */ /* 0x002fc60007f9e0ff */
[--C-:B------:R-:W-:Y:S01]  /*3b870*/  IMAD.X R32, R33, 0x1, R3.reuse, P3 ;  /* 0x0000000121207824 */ /* 0x100fe200018e0603 */
[----:B------:R0:W-:Y:S04]  /*3b880*/  STL [R1+0x1318], R2 ;  /* 0x0013180201007387 */ /* 0x0001e80000100800 */
[----:B------:R1:W-:Y:S01]  /*3b890*/  STL [R1+0x131c], R0 ;  /* 0x00131c0001007387 */ /* 0x0003e20000100800 */
[----:B------:R-:W-:Y:S01]  /*3b8a0*/  IMAD.X R34, R35, 0x1, R3, P4 ;  /* 0x0000000123227824 */ /* 0x000fe200020e0603 */
[-C--:B0-----:R-:W-:Y:S02]  /*3b8b0*/  IADD3 R2, P3, PT, R36, R9.reuse, RZ ;  /* 0x0000000924027210 */ /* 0x081fe40007f7e0ff */
[----:B-1----:R-:W-:-:S03]  /*3b8c0*/  IADD3 R0, P4, PT, R38, R9, RZ ;  /* 0x0000000926007210 */ /* 0x002fc60007f9e0ff */
[--C-:B------:R-:W-:Y:S01]  /*3b8d0*/  IMAD.X R36, R37, 0x1, R3.reuse, P3 ;  /* 0x0000000125247824 */ /* 0x100fe200018e0603 */
[----:B------:R0:W-:Y:S01]  /*3b8e0*/  STL [R1+0x1348], R2 ;  /* 0x0013480201007387 */ /* 0x0001e20000100800 */
[----:B------:R-:W-:-:S03]  /*3b8f0*/  IMAD.X R38, R39, 0x1, R3, P4 ;  /* 0x0000000127267824 */ /* 0x000fc600020e0603 */
[----:B------:R1:W-:Y:S01]  /*3b900*/  STL [R1+0x134c], R0 ;  /* 0x00134c0001007387 */ /* 0x0003e20000100800 */
        /* <DEDUP_REMOVED lines=15> */
[----:B------:R2:W-:Y:S04]  /*3ba00*/  STL [R1+0x13a4], R2 ;  /* 0x0013a40201007387 */ /* 0x0005e80000100800 */
[----:B------:R0:W-:Y:S01]  /*3ba10*/  STL [R1+0x13a8], R0 ;  /* 0x0013a80001007387 */ /* 0x0001e20000100800 */
[----:B------:R-:W-:Y:S01]  /*3ba20*/  IMAD.X R50, R51, 0x1, R3, P4 ;  /* 0x0000000133327824 */ /* 0x000fe200020e0603 */
[-C--:B--2---:R-:W-:Y:S02]  /*3ba30*/  IADD3 R2, P3, PT, R52, R9.reuse, RZ ;  /* 0x0000000934027210 */ /* 0x084fe40007f7e0ff */
[----:B0-----:R-:W-:-:S03]  /*3ba40*/  IADD3 R0, P4, PT, R54, R9, RZ ;  /* 0x0000000936007210 */ /* 0x001fc60007f9e0ff */
[--C-:B------:R-:W-:Y:S01]  /*3ba50*/  IMAD.X R52, R53, 0x1, R3.reuse, P3 ;  /* 0x0000000135347824 */ /* 0x100fe200018e0603 */
[----:B------:R0:W-:Y:S01]  /*3ba60*/  STL [R1+0x13ac], R2 ;  /* 0x0013ac0201007387 */ /* 0x0001e20000100800 */
[----:B------:R-:W-:-:S03]  /*3ba70*/  IMAD.X R54, R55, 0x1, R3, P4 ;  /* 0x0000000137367824 */ /* 0x000fc600020e0603 */
[----:B------:R1:W-:Y:S04]  /*3ba80*/  STL [R1+0x13d0], R0 ;  /* 0x0013d00001007387 */ /* 0x0003e80000100800 */
[----:B------:R-:W2:Y:S01]  /*3ba90*/  LDL.LU.64 R14, [R1+0x18] ;  /* 0x00001800010e7983 */ /* 0x000ea20000300a00 */
[-C--:B0-----:R-:W-:Y:S02]  /*3baa0*/  IADD3 R2, P3, PT, R56, R9.reuse, RZ ;  /* 0x0000000938027210 */ /* 0x081fe40007f7e0ff */
[----:B-1----:R-:W-:-:S03]  /*3bab0*/  IADD3 R0, P4, PT, R58, R9, RZ ;  /* 0x000000093a007210 */ /* 0x002fc60007f9e0ff */
[----:B------:R0:W-:Y:S01]  /*3bac0*/  STL [R1+0x13d4], R2 ;  /* 0x0013d40201007387 */ /* 0x0001e20000100800 */
[----:B---3--:R-:W-:-:S03]  /*3bad0*/  IMAD.X R56, R57, 0x1, R3, P3 ;  /* 0x0000000139387824 */ /* 0x008fc600018e0603 */
[----:B------:R1:W-:Y:S01]  /*3bae0*/  STL [R1+0x13d8], R0 ;  /* 0x0013d80001007387 */ /* 0x0003e20000100800 */
[----:B------:R-:W-:-:S03]  /*3baf0*/  IMAD.X R58, R59, 0x1, R3, P4 ;  /* 0x000000013b3a7824 */ /* 0x000fc600020e0603 */
[----:B------:R-:W3:Y:S01]  /*3bb00*/  LDL.LU.64 R12, [R1+0x20] ;  /* 0x00002000010c7983 */ /* 0x000ee20000300a00 */
[-C--:B0-----:R-:W-:Y:S02]  /*3bb10*/  IADD3 R2, P3, PT, R60, R9.reuse, RZ ;  /* 0x000000093c027210 */ /* 0x081fe40007f7e0ff */
[----:B-1----:R-:W-:-:S03]  /*3bb20*/  IADD3 R0, P4, PT, R62, R9, RZ ;  /* 0x000000093e007210 */ /* 0x002fc60007f9e0ff */
[----:B------:R0:W-:Y:S04]  /*3bb30*/  STL [R1+0x13dc], R2 ;  /* 0x0013dc0201007387 */ /* 0x0001e80000100800 */
[----:B------:R-:W4:Y:S01]  /*3bb40*/  LDL.LU.64 R10, [R1+0x28] ;  /* 0x00002800010a7983 */ /* 0x000f220000300a00 */
[----:B------:R-:W-:-:S03]  /*3bb50*/  IMAD.X R60, R61, 0x1, R3, P3 ;  /* 0x000000013d3c7824 */ /* 0x000fc600018e0603 */
[----:B------:R1:W-:Y:S01]  /*3bb60*/  STL [R1+0x1400], R0 ;  /* 0x0014000001007387 */ /* 0x0003e20000100800 */
[----:B------:R-:W-:Y:S01]  /*3bb70*/  IMAD.X R62, R63, 0x1, R3, P4 ;  /* 0x000000013f3e7824 */ /* 0x000fe200020e0603 */
        /* <DEDUP_REMOVED lines=8> */
[----:B------:R0:W-:Y:S01]  /*3bc00*/  STL [R1+0x140c], R2 ;  /* 0x00140c0201007387 */ /* 0x0001e20000100800 */
[----:B------:R-:W-:-:S03]  /*3bc10*/  IMAD.X R68, R69, 0x1, R3, P3 ;  /* 0x0000000145447824 */ /* 0x000fc600018e0603 */
[----:B------:R1:W-:Y:S04]  /*3bc20*/  STL [R1+0x1430], R0 ;  /* 0x0014300001007387 */ /* 0x0003e80000100800 */
[----:B------:R-:W4:Y:S01]  /*3bc30*/  LDL.LU.64 R6, [R1+0x30] ;  /* 0x0000300001067983 */ /* 0x000f220000300a00 */
[----:B0-----:R-:W-:-:S05]  /*3bc40*/  IADD3 R2, P3, PT, R72, R9, RZ ;  /* 0x0000000948027210 */ /* 0x001fca0007f7e0ff */
[----:B------:R0:W-:Y:S04]  /*3bc50*/  STL [R1+0x1434], R2 ;  /* 0x0014340201007387 */ /* 0x0001e80000100800 */
[----:B------:R-:W4:Y:S01]  /*3bc60*/  LDL.LU.64 R4, [R1+0x38] ;  /* 0x0000380001047983 */ /* 0x000f220000300a00 */
[--C-:B------:R-:W-:Y:S01]  /*3bc70*/  IMAD.X R70, R71, 0x1, R3.reuse, P4 ;  /* 0x0000000147467824 */ /* 0x100fe200020e0603 */
[----:B-1----:R-:W-:Y:S01]  /*3bc80*/  IADD3 R0, P4, PT, R74, R9, RZ ;  /* 0x000000094a007210 */ /* 0x002fe20007f9e0ff */
[----:B------:R-:W-:-:S04]  /*3bc90*/  IMAD.X R72, R73, 0x1, R3, P3 ;  /* 0x0000000149487824 */ /* 0x000fc800018e0603 */
        /* <DEDUP_REMOVED lines=10> */
[----:B------:R-:W-:Y:S01]  /*3bd40*/  STL [R1+0x1464], R2 ;  /* 0x0014640201007387 */ /* 0x000fe20000100800 */
[----:B------:R-:W-:-:S03]  /*3bd50*/  IMAD.X R80, R81, 0x1, R3, P3 ;  /* 0x0000000151507824 */ /* 0x000fc600018e0603 */
[----:B------:R0:W-:Y:S01]  /*3bd60*/  STL [R1+0x1468], R0 ;  /* 0x0014680001007387 */ /* 0x0001e20000100800 */
[----:B------:R-:W-:Y:S01]  /*3bd70*/  IMAD.X R82, R83, 0x1, R3, P4 ;  /* 0x0000000153527824 */ /* 0x000fe200020e0603 */
[----:B0-----:R-:W-:-:S05]  /*3bd80*/  IADD3 R0, P3, PT, R84, R9, RZ ;  /* 0x0000000954007210 */ /* 0x001fca0007f7e0ff */
[----:B------:R0:W-:Y:S01]  /*3bd90*/  STL [R1+0x146c], R0 ;  /* 0x00146c0001007387 */ /* 0x0001e20000100800 */
[----:B------:R-:W-:Y:S01]  /*3bda0*/  IMAD.X R84, R85, 0x1, R3, P3 ;  /* 0x0000000155547824 */ /* 0x000fe200018e0603 */
[----:B--2---:R-:W-:-:S05]  /*3bdb0*/  IADD3 R2, P4, PT, R14, R9, RZ ;  /* 0x000000090e027210 */ /* 0x004fca0007f9e0ff */
[----:B------:R-:W-:Y:S04]  /*3bdc0*/  STL [R1+0x1490], R2 ;  /* 0x0014900201007387 */ /* 0x000fe80000100800 */
[----:B------:R-:W2:Y:S01]  /*3bdd0*/  LDL.LU.64 R20, [R1+0x40] ;  /* 0x0000400001147983 */ /* 0x000ea20000300a00 */
[----:B0-----:R-:W-:-:S03]  /*3bde0*/  IMAD.X R0, R15, 0x1, R3, P4 ;  /* 0x000000010f007824 */ /* 0x001fc600020e0603 */
[----:B------:R-:W2:Y:S04]  /*3bdf0*/  LDL.LU.64 R18, [R1+0x48] ;  /* 0x0000480001127983 */ /* 0x000ea80000300a00 */
[----:B------:R0:W-:Y:S01]  /*3be00*/  STL [R1+0x18], R0 ;  /* 0x0000180001007387 */ /* 0x0001e20000100800 */
[----:B---3--:R-:W-:-:S05]  /*3be10*/  IADD3 R8, P3, PT, R12, R9, RZ ;  /* 0x000000090c087210 */ /* 0x008fca0007f7e0ff */
[----:B------:R-:W-:Y:S01]  /*3be20*/  STL [R1+0x1494], R8 ;  /* 0x0014940801007387 */ /* 0x000fe20000100800 */
[----:B0-----:R-:W-:-:S03]  /*3be30*/  IMAD.X R0, R13, 0x1, R3, P3 ;  /* 0x000000010d007824 */ /* 0x001fc600018e0603 */
[----:B------:R-:W3:Y:S01]  /*3be40*/  LDL.LU.64 R12, [R1+0x50] ;  /* 0x00005000010c7983 */ /* 0x000ee20000300a00 */
[----:B----4-:R-:W-:-:S05]  /*3be50*/  IADD3 R2, P4, PT, R10, R9, RZ ;  /* 0x000000090a027210 */ /* 0x010fca0007f9e0ff */
[----:B------:R-:W-:Y:S04]  /*3be60*/  STL [R1+0x1498], R2 ;  /* 0x0014980201007387 */ /* 0x000fe80000100800 */
[----:B------:R-:W4:Y:S04]  /*3be70*/  LDL.LU.64 R16, [R1+0x58] ;  /* 0x0000580001107983 */ /* 0x000f280000300a00 */
[----:B------:R0:W-:Y:S04]  /*3be80*/  STL [R1+0x20], R0 ;  /* 0x0000200001007387 */ /* 0x0001e80000100800 */
[----:B------:R-:W4:Y:S01]  /*3be90*/  LDL.LU.64 R14, [R1+0x60] ;  /* 0x00006000010e7983 */ /* 0x000f220000300a00 */
[----:B0-----:R-:W-:-:S05]  /*3bea0*/  IMAD.X R0, R11, 0x1, R3, P4 ;  /* 0x000000010b007824 */ /* 0x001fca00020e0603 */
[----:B------:R0:W-:Y:S01]  /*3beb0*/  STL [R1+0x28], R0 ;  /* 0x0000280001007387 */ /* 0x0001e20000100800 */
[----:B------:R-:W-:-:S05]  /*3bec0*/  IADD3 R2, P3, PT, R6, R9, RZ ;  /* 0x0000000906027210 */ /* 0x000fca0007f7e0ff */
[----:B------:R1:W-:Y:S04]  /*3bed0*/  STL [R1+0x149c], R2 ;  /* 0x00149c0201007387 */ /* 0x0003e80000100800 */
[----:B------:R-:W4:Y:S01]  /*3bee0*/  LDL.LU.64 R10, [R1+0x68] ;  /* 0x00006800010a7983 */ /* 0x000f220000300a00 */
[----:B0-----:R-:W-:Y:S01]  /*3bef0*/  IADD3 R0, P4, PT, R4, R9, RZ ;  /* 0x0000000904007210 */ /* 0x001fe20007f9e0ff */
[----:B-1----:R-:W-:-:S04]  /*3bf00*/  IMAD.X R2, R7, 0x1, R3, P3 ;  /* 0x0000000107027824 */ /* 0x002fc800018e0603 */
[----:B------:R0:W-:Y:S04]  /*3bf10*/  STL [R1+0x14c0], R0 ;  /* 0x0014c00001007387 */ /* 0x0001e80000100800 */
[----:B------:R-:W4:Y:S04]  /*3bf20*/  LDL.LU.64 R6, [R1+0x70] ;  /* 0x0000700001067983 */ /* 0x000f280000300a00 */
[----:B------:R-:W-:Y:S01]  /*3bf30*/  STL [R1+0x30], R2 ;  /* 0x0000300201007387 */ /* 0x000fe20000100800 */
[----:B0-----:R-:W-:-:S03]  /*3bf40*/  IMAD.X R0, R5, 0x1, R3, P4 ;  /* 0x0000000105007824 */ /* 0x001fc600020e0603 */
[----:B------:R-:W4:Y:S04]  /*3bf50*/  LDL.LU.64 R4, [R1+0x78] ;  /* 0x0000780001047983 */ /* 0x000f280000300a00 */
[----:B------:R2:W-:Y:S04]  /*3bf60*/  STL [R1+0x38], R0 ;  /* 0x0000380001007387 */ /* 0x0005e80000100800 */
[----:B------:R-:W4:Y:S01]  /*3bf70*/  LDL.LU.64 R30, [R1+0x80] ;  /* 0x00008000011e7983 */ /* 0x000f220000300a00 */
[-C--:B--2---:R-:W-:Y:S02]  /*3bf80*/  IADD3 R0, P3, PT, R20, R9.reuse, RZ ;  /* 0x0000000914007210 */ /* 0x084fe40007f7e0ff */
[----:B------:R-:W-:-:S03]  /*3bf90*/  IADD3 R2, P4, PT, R18, R9, RZ ;  /* 0x0000000912027210 */ /* 0x000fc60007f9e0ff */
[----:B------:R0:W-:Y:S04]  /*3bfa0*/  STL [R1+0x14c4], R0 ;  /* 0x0014c40001007387 */ /* 0x0001e80000100800 */
[----:B------:R1:W-:Y:S01]  /*3bfb0*/  STL [R1+0x14c8], R2 ;  /* 0x0014c80201007387 */ /* 0x0003e20000100800 */
[--C-:B0-----:R-:W-:Y:S02]  /*3bfc0*/  IMAD.X R0, R21, 0x1, R3.reuse, P3 ;  /* 0x0000000115007824 */ /* 0x101fe400018e0603 */
[--C-:B-1----:R-:W-:Y:S01]  /*3bfd0*/  IMAD.X R2, R19, 0x1, R3.reuse, P4 ;  /* 0x0000000113027824 */ /* 0x102fe200020e0603 */
[-C--:B---3--:R-:W-:Y:S02]  /*3bfe0*/  IADD3 R8, P3, PT, R12, R9.reuse, RZ ;  /* 0x000000090c087210 */ /* 0x088fe40007f7e0ff */
[----:B------:R4:W-:Y:S04]  /*3bff0*/  STL [R1+0x40], R0 ;  /* 0x0000400001007387 */ /* 0x0009e80000100800 */
[----:B------:R0:W-:Y:S04]  /*3c000*/  STL [R1+0x48], R2 ;  /* 0x0000480201007387 */ /* 0x0001e80000100800 */
[----:B------:R-:W-:Y:S04]  /*3c010*/  STL [R1+0x14cc], R8 ;  /* 0x0014cc0801007387 */ /* 0x000fe80000100800 */
[----:B------:R-:W2:Y:S01]  /*3c020*/  LDL R12, [R1+0x1c64] ;  /* 0x001c6400010c7983 */ /* 0x000ea20000100800 */
[----:B----4-:R-:W-:Y:S01]  /*3c030*/  IADD3 R0, P4, PT, R16, R9, RZ ;  /* 0x0000000910007210 */ /* 0x010fe20007f9e0ff */
[----:B0-----:R-:W-:-:S04]  /*3c040*/  IMAD.X R2, R13, 0x1, R3, P3 ;  /* 0x000000010d027824 */ /* 0x001fc800018e0603 */
[----:B------:R0:W-:Y:S04]  /*3c050*/  STL [R1+0x14f0], R0 ;  /* 0x0014f00001007387 */ /* 0x0001e80000100800 */
[----:B------:R1:W-:Y:S01]  /*3c060*/  STL [R1+0x50], R2 ;  /* 0x0000500201007387 */ /* 0x0003e20000100800 */
[----:B0-----:R-:W-:Y:S01]  /*3c070*/  IMAD.X R0, R17, 0x1, R3, P4 ;  /* 0x0000000111007824 */ /* 0x001fe200020e0603 */
[----:B-1----:R-:W-:-:S04]  /*3c080*/  IADD3 R2, P3, PT, R14, R9, RZ ;  /* 0x000000090e027210 */ /* 0x002fc80007f7e0ff */
[----:B------:R0:W-:Y:S01]  /*3c090*/  STL [R1+0x58], R0 ;  /* 0x0000580001007387 */ /* 0x0001e20000100800 */
[----:B------:R-:W-:Y:S01]  /*3c0a0*/  IADD3 R8, P4, PT, R10, R9, RZ ;  /* 0x000000090a087210 */ /* 0x000fe20007f9e0ff */
[----:B0-----:R-:W-:-:S04]  /*3c0b0*/  IMAD.X R0, R15, 0x1, R3, P3 ;  /* 0x000000010f007824 */ /* 0x001fc800018e0603 */
[----:B------:R0:W-:Y:S01]  /*3c0c0*/  STL [R1+0x14f8], R8 ;  /* 0x0014f80801007387 */ /* 0x0001e20000100800 */
[----:B------:R-:W-:-:S03]  /*3c0d0*/  IMAD.X R10, R11, 0x1, R3, P4 ;  /* 0x000000010b0a7824 */ /* 0x000fc600020e0603 */
[----:B------:R1:W-:Y:S01]  /*3c0e0*/  STL [R1+0x60], R0 ;  /* 0x0000600001007387 */ /* 0x0003e20000100800 */
[----:B0-----:R-:W-:-:S03]  /*3c0f0*/  IADD3 R8, P3, PT, R6, R9, RZ ;  /* 0x0000000906087210 */ /* 0x001fc60007f7e0ff */
[----:B------:R-:W-:Y:S02]  /*3c100*/  STL [R1+0x68], R10 ;  /* 0x0000680a01007387 */ /* 0x000fe40000100800 */
[--C-:B------:R-:W-:Y:S01]  /*3c110*/  IMAD.X R6, R7, 0x1, R3.reuse, P3 ;  /* 0x0000000107067824 */ /* 0x100fe200018e0603 */
[----:B-1----:R-:W-:Y:S01]  /*3c120*/  IADD3 R0, P4, PT, R4, R9, RZ ;  /* 0x0000000904007210 */ /* 0x002fe20007f9e0ff */
[----:B------:R-:W-:Y:S04]  /*3c130*/  STL [R1+0x14fc], R8 ;  /* 0x0014fc0801007387 */ /* 0x000fe80000100800 */
[----:B------:R0:W-:Y:S04]  /*3c140*/  STL [R1+0x1524], R0 ;  /* 0x0015240001007387 */ /* 0x0001e80000100800 */
[----:B------:R1:W-:Y:S04]  /*3c150*/  STL [R1+0x70], R6 ;  /* 0x0000700601007387 */ /* 0x0003e80000100800 */
[----:B------:R-:W3:Y:S01]  /*3c160*/  LDL.LU.64 R28, [R1+0x88] ;  /* 0x00008800011c7983 */ /* 0x000ee20000300a00 */
[----:B------:R-:W-:-:S05]  /*3c170*/  IMAD.X R4, R5, 0x1, R3, P4 ;  /* 0x0000000105047824 */ /* 0x000fca00020e0603 */
[----:B------:R4:W-:Y:S04]  /*3c180*/  STL [R1+0x78], R4 ;  /* 0x0000780401007387 */ /* 0x0009e80000100800 */
[----:B------:R-:W2:Y:S01]  /*3c190*/  LDL.LU.64 R26, [R1+0x90] ;  /* 0x00009000011a7983 */ /* 0x000ea20000300a00 */
[----:B0-----:R-:W-:-:S05]  /*3c1a0*/  IADD3 R0, P3, PT, R30, R9, RZ ;  /* 0x000000091e007210 */ /* 0x001fca0007f7e0ff */
[----:B------:R0:W-:Y:S04]  /*3c1b0*/  STL [R1+0x1528], R0 ;  /* 0x0015280001007387 */ /* 0x0001e80000100800 */
[----:B------:R-:W2:Y:S04]  /*3c1c0*/  LDL.LU.64 R24, [R1+0x98] ;  /* 0x0000980001187983 */ /* 0x000ea80000300a00 */
[----:B------:R-:W2:Y:S04]  /*3c1d0*/  LDL.LU.64 R22, [R1+0xa0] ;  /* 0x0000a00001167983 */ /* 0x000ea80000300a00 */
[----:B------:R-:W2:Y:S04]  /*3c1e0*/  LDL.LU.64 R20, [R1+0xa8] ;  /* 0x0000a80001147983 */ /* 0x000ea80000300a00 */
[----:B------:R-:W2:Y:S04]  /*3c1f0*/  LDL.LU.64 R18, [R1+0xb0] ;  /* 0x0000b00001127983 */ /* 0x000ea80000300a00 */
[----:B------:R-:W2:Y:S04]  /*3c200*/  LDL.LU.64 R16, [R1+0xb8] ;  /* 0x0000b80001107983 */ /* 0x000ea80000300a00 */
[----:B------:R-:W2:Y:S04]  /*3c210*/  LDL.LU R8, [R1+0x1370] ;  /* 0x0013700001087983 */ /* 0x000ea80000300800 */
[----:B------:R-:W2:Y:S04]  /*3c220*/  LDL.LU R7, [R1+0x1344] ;  /* 0x0013440001077983 */ /* 0x000ea80000300800 */
[----:B-1----:R-:W2:Y:S04]  /*3c230*/  LDL.LU R6, [R1+0x1340] ;  /* 0x0013400001067983 */ /* 0x002ea80000300800 */
[----:B------:R-:W2:Y:S04]  /*3c240*/  LDL.LU R5, [R1+0x1314] ;  /* 0x0013140001057983 */ /* 0x000ea80000300800 */
[----:B----4-:R-:W4:Y:S04]  /*3c250*/  LDL.LU R4, [R1+0x1310] ;  /* 0x0013100001047983 */ /* 0x010f280000300800 */
[----:B0-----:R-:W4:Y:S04]  /*3c260*/  LDL.LU R0, [R1+0x12e4] ;  /* 0x0012e40001007983 */ /* 0x001f280000300800 */
[----:B------:R-:W4:Y:S04]  /*3c270*/  LDL.LU R87, [R1+0x12e0] ;  /* 0x0012e00001577983 */ /* 0x000f280000300800 */
[----:B------:R-:W4:Y:S04]  /*3c280*/  LDL.LU R86, [R1+0x12b4] ;  /* 0x0012b40001567983 */ /* 0x000f280000300800 */
[----:B------:R-:W4:Y:S04]  /*3c290*/  LDL.LU R92, [R1+0x12b0] ;  /* 0x0012b000015c7983 */ /* 0x000f280000300800 */
[----:B------:R-:W4:Y:S04]  /*3c2a0*/  LDL.LU R91, [R1+0x1284] ;  /* 0x00128400015b7983 */ /* 0x000f280000300800 */
[----:B------:R-:W4:Y:S04]  /*3c2b0*/  LDL.LU R89, [R1+0x1280] ;  /* 0x0012800001597983 */ /* 0x000f280000300800 */
[----:B------:R-:W4:Y:S04]  /*3c2c0*/  LDL.LU.64 R14, [R1+0xc0] ;  /* 0x0000c000010e7983 */ /* 0x000f280000300a00 */
[----:B------:R-:W4:Y:S01]  /*3c2d0*/  LDL.LU.64 R10, [R1+0xc8] ;  /* 0x0000c800010a7983 */ /* 0x000f220000300a00 */
[----:B---3--:R-:W-:-:S05]  /*3c2e0*/  IADD3 R13, P4, PT, R28, R9, RZ ;  /* 0x000000091c0d7210 */ /* 0x008fca0007f9e0ff */
[----:B------:R0:W-:Y:S02]  /*3c2f0*/  STL [R1+0x152c], R13 ;  /* 0x00152c0d01007387 */ /* 0x0001e40000100800 */
[--C-:B0-----:R-:W-:Y:S02]  /*3c300*/  IMAD.X R13, R31, 0x1, R3.reuse, P3 ;  /* 0x000000011f0d7824 */ /* 0x101fe400018e0603 */
[----:B------:R-:W3:Y:S04]  /*3c310*/  LDL.LU.64 R30, [R1+0x2258] ;  /* 0x00225800011e7983 */ /* 0x000ee80000300a00 */
[----:B------:R0:W-:Y:S02]  /*3c320*/  STL [R1+0x80], R13 ;  /* 0x0000800d01007387 */ /* 0x0001e40000100800 */
[----:B0-----:R-:W-:-:S02]  /*3c330*/  IMAD.X R13, R29, 0x1, R3, P4 ;  /* 0x000000011d0d7824 */ /* 0x001fc400020e0603 */
[----:B------:R-:W3:Y:S04]  /*3c340*/  LDL.LU.64 R28, [R1+0x2250] ;  /* 0x00225000011c7983 */ /* 0x000ee80000300a00 */
[----:B------:R2:W-:Y:S02]  /*3c350*/  STL [R1+0x88], R13 ;  /* 0x0000880d01007387 */ /* 0x0005e40000100800 */
[----:B--2---:R-:W-:-:S05]  /*3c360*/  IADD3 R13, P3, PT, R26, R9, RZ ;  /* 0x000000091a0d7210 */ /* 0x004fca0007f7e0ff */
[----:B------:R0:W-:Y:S02]  /*3c370*/  STL [R1+0x1530], R13 ;  /* 0x0015300d01007387 */ /* 0x0001e40000100800 */
[----:B0-----:R-:W-:-:S05]  /*3c380*/  IADD3 R13, P4, PT, R24, R9, RZ ;  /* 0x00000009180d7210 */ /* 0x001fca0007f9e0ff */
[----:B------:R0:W-:Y:S04]  /*3c390*/  STL [R1+0x155c], R13 ;  /* 0x00155c0d01007387 */ /* 0x0001e80000100800 */
[----:B------:R-:W2:Y:S01]  /*3c3a0*/  LDL.LU R26, [R1+0x2248] ;  /* 0x00224800011a7983 */ /* 0x000ea20000300800 */
[--C-:B------:R-:W-:Y:S02]  /*3c3b0*/  IMAD.X R25, R25, 0x1, R3.reuse, P4 ;  /* 0x0000000119197824 */ /* 0x100fe400020e0603 */
[----:B0-----:R-:W-:Y:S01]  /*3c3c0*/  IMAD.X R13, R27, 0x1, R3, P3 ;  /* 0x000000011b0d7824 */ /* 0x001fe200018e0603 */
[----:B------:R-:W-:-:S04]  /*3c3d0*/  IADD3 R24, P3, PT, R22, R9, RZ ;  /* 0x0000000916187210 */ /* 0x000fc80007f7e0ff */
[----:B------:R0:W-:Y:S04]  /*3c3e0*/  STL [R1+0x90], R13 ;  /* 0x0000900d01007387 */ /* 0x0001e80000100800 */
[----:B------:R-:W-:Y:S01]  /*3c3f0*/  STL [R1+0x98], R25 ;  /* 0x0000981901007387 */ /* 0x000fe20000100800 */
[----:B------:R-:W-:-:S03]  /*3c400*/  IMAD.X R22, R23, 0x1, R3, P3 ;  /* 0x0000000117167824 */ /* 0x000fc600018e0603 */
[----:B------:R-:W-:Y:S01]  /*3c410*/  STL [R1+0x1560], R24 ;  /* 0x0015601801007387 */ /* 0x000fe20000100800 */
[----:B0-----:R-:W-:-:S05]  /*3c420*/  IADD3 R13, P4, PT, R20, R9, RZ ;  /* 0x00000009140d7210 */ /* 0x001fca0007f9e0ff */
[----:B------:R-:W-:Y:S01]  /*3c430*/  IMAD.X R21, R21, 0x1, R3, P4 ;  /* 0x0000000115157824 */ /* 0x000fe200020e0603 */
[----:B------:R0:W-:Y:S01]  /*3c440*/  STL [R1+0x1564], R13 ;  /* 0x0015640d01007387 */ /* 0x0001e20000100800 */
[----:B------:R-:W-:-:S03]  /*3c450*/  IADD3 R20, P4, PT, R16, R9, RZ ;  /* 0x0000000910147210 */ /* 0x000fc60007f9e0ff */
[----:B------:R-:W-:Y:S04]  /*3c460*/  STL [R1+0xa0], R22 ;  /* 0x0000a01601007387 */ /* 0x000fe80000100800 */
[----:B------:R-:W-:Y:S01]  /*3c470*/  STL [R1+0xa8], R21 ;  /* 0x0000a81501007387 */ /* 0x000fe20000100800 */
[----:B0-----:R-:W-:-:S05]  /*3c480*/  IADD3 R13, P3, PT, R18, R9, RZ ;  /* 0x00000009120d7210 */ /* 0x001fca0007f7e0ff */
[--C-:B------:R-:W-:Y:S01]  /*3c490*/  IMAD.X R18, R19, 0x1, R3.reuse, P3 ;  /* 0x0000000113127824 */ /* 0x100fe200018e0603 */
[----:B------:R0:W-:Y:S04]  /*3c4a0*/  STL [R1+0x1568], R13 ;  /* 0x0015680d01007387 */ /* 0x0001e80000100800 */
[----:B------:R-:W-:Y:S04]  /*3c4b0*/  STL [R1+0x1594], R20 ;  /* 0x0015941401007387 */ /* 0x000fe80000100800 */
[----:B------:R-:W-:Y:S01]  /*3c4c0*/  STL [R1+0xb0], R18 ;  /* 0x0000b01201007387 */ /* 0x000fe20000100800 */
[----:B0-----:R-:W-:Y:S01]  /*3c4d0*/  IMAD.X R13, R17, 0x1, R3, P4 ;  /* 0x00000001110d7824 */ /* 0x001fe200020e0603 */
[----:B----4-:R-:W-:-:S02]  /*3c4e0*/  IADD3 R17, P3, PT, R14, R9, RZ ;  /* 0x000000090e117210 */ /* 0x010fc40007f7e0ff */
[----:B------:R-:W-:Y:S02]  /*3c4f0*/  IADD3 R16, P4, PT, R10, R9, RZ ;  /* 0x000000090a107210 */ /* 0x000fe40007f9e0ff */
[----:B------:R0:W-:Y:S04]  /*3c500*/  STL [R1+0xb8], R13 ;  /* 0x0000b80d01007387 */ /* 0x0001e80000100800 */
[----:B------:R1:W-:Y:S01]  /*3c510*/  STL [R1+0x1598], R17 ;  /* 0x0015981101007387 */ /* 0x0003e20000100800 */
[----:B------:R-:W-:-:S03]  /*3c520*/  IMAD.X R9, R11, 0x1, R3, P4 ;  /* 0x000000010b097824 */ /* 0x000fc600020e0603 */
[----:B------:R4:W-:Y:S04]  /*3c530*/  STL [R1+0x159c], R16 ;  /* 0x00159c1001007387 */ /* 0x0009e80000100800 */
[----:B------:R-:W-:Y:S01]  /*3c540*/  STL [R1+0x1f80], R3 ;  /* 0x001f800301007387 */ /* 0x000fe20000100800 */
[----:B0-----:R-:W-:-:S05]  /*3c550*/  IMAD.X R13, R15, 0x1, R3, P3 ;  /* 0x000000010f0d7824 */ /* 0x001fca00018e0603 */
[----:B------:R0:W-:Y:S04]  /*3c560*/  STL [R1+0xc0], R13 ;  /* 0x0000c00d01007387 */ /* 0x0001e80000100800 */
[----:B------:R0:W-:Y:S04]  /*3c570*/  STL [R1+0xc8], R9 ;  /* 0x0000c80901007387 */ /* 0x0001e80000100800 */
        /* <DEDUP_REMOVED lines=9> */
[----:B-1----:R-:W3:Y:S04]  /*3c610*/  LDL.LU R17, [R1+0x1134] ;  /* 0x0011340001117983 */ /* 0x002ee80000300800 */
[----:B----4-:R-:W4:Y:S04]  /*3c620*/  LDL.LU R16, [R1+0x1130] ;  /* 0x0011300001107983 */ /* 0x010f280000300800 */
[----:B------:R-:W4:Y:S04]  /*3c630*/  LDL.LU R15, [R1+0x1104] ;  /* 0x00110400010f7983 */ /* 0x000f280000300800 */
[----:B------:R-:W4:Y:S04]  /*3c640*/  LDL.LU R14, [R1+0x1100] ;  /* 0x00110000010e7983 */ /* 0x000f280000300800 */
[----:B0-----:R-:W4:Y:S04]  /*3c650*/  LDL.LU R13, [R1+0x10d4] ;  /* 0x0010d400010d7983 */ /* 0x001f280000300800 */
[----:B------:R-:W4:Y:S04]  /*3c660*/  LDL.LU R11, [R1+0x10d0] ;  /* 0x0010d000010b7983 */ /* 0x000f280000300800 */
[----:B------:R0:W-:Y:S04]  /*3c670*/  STS.U16 [R12+UR76+0x34480], R8 ;  /* 0x034480080c007988 */ /* 0x0001e8000800044c */
[----:B------:R-:W4:Y:S04]  /*3c680*/  LDL.LU R9, [R1+0x16e0] ;  /* 0x0016e00001097983 */ /* 0x000f280000300800 */
[----:B------:R1:W-:Y:S04]  /*3c690*/  STS.U16 [R12+UR76+0x24880], R7 ;  /* 0x024880070c007988 */ /* 0x0003e8000800044c */
[----:B------:R0:W-:Y:S04]  /*3c6a0*/  STS.U16 [R12+UR76+0x34880], R6 ;  /* 0x034880060c007988 */ /* 0x0001e8000800044c */
[----:B------:R0:W-:Y:S04]  /*3c6b0*/  STS.U16 [R12+UR76+0x24c80], R5 ;  /* 0x024c80050c007988 */ /* 0x0001e8000800044c */
[----:B------:R1:W-:Y:S04]  /*3c6c0*/  STS.U16 [R12+UR76+0x34c80], R4 ;  /* 0x034c80040c007988 */ /* 0x0003e8000800044c */
[----:B------:R1:W-:Y:S04]  /*3c6d0*/  STS.U16 [R12+UR76+0x25080], R0 ;  /* 0x025080000c007988 */ /* 0x0003e8000800044c */
[----:B0-----:R-:W4:Y:S04]  /*3c6e0*/  LDL.LU R8, [R1+0x16dc] ;  /* 0x0016dc0001087983 */ /* 0x001f280000300800 */
[----:B-1----:R-:W4:Y:S04]  /*3c6f0*/  LDL.LU R7, [R1+0x16a8] ;  /* 0x0016a80001077983 */ /* 0x002f280000300800 */
[----:B------:R-:W4:Y:S04]  /*3c700*/  LDL.LU R6, [R1+0x16a4] ;  /* 0x0016a40001067983 */ /* 0x000f280000300800 */
[----:B------:R-:W4:Y:S04]  /*3c710*/  LDL.LU R5, [R1+0x1670] ;  /* 0x0016700001057983 */ /* 0x000f280000300800 */
        /* <DEDUP_REMOVED lines=16> */
[----:B0-----:R-:W4:Y:S04]  /*3c820*/  LDL.LU R93, [R1+0x158c] ;  /* 0x00158c00015d7983 */ /* 0x001f280000300800 */
[----:B-1----:R-:W4:Y:S04]  /*3c830*/  LDL.LU R90, [R1+0x1558] ;  /* 0x00155800015a7983 */ /* 0x002f280000300800 */
[----:B------:R-:W4:Y:S04]  /*3c840*/  LDL R10, [R1+0x1c60] ;  /* 0x001c6000010a7983 */ /* 0x000f280000100800 */
[----:B--2---:R-:W-:Y:S04]  /*3c850*/  STS.U16 [R12+UR76+0x36080], R27 ;  /* 0x0360801b0c007988 */ /* 0x004fe8000800044c */
[----:B---3--:R-:W-:Y:S04]  /*3c860*/  STS.U16 [R12+UR76+0x26480], R25 ;  /* 0x026480190c007988 */ /* 0x008fe8000800044c */
        /* <DEDUP_REMOVED lines=24> */
[----:B0-----:R-:W2:Y:S04]  /*3c9f0*/  LDL.LU R91, [R1+0x1554] ;  /* 0x00155400015b7983 */ /* 0x001ea80000300800 */
[----:B------:R-:W3:Y:S04]  /*3ca00*/  LDL.LU R27, [R1+0x1520] ;  /* 0x00152000011b7983 */ /* 0x000ee80000300800 */
        /* <DEDUP_REMOVED lines=17> */
[----:B------:R1:W-:Y:S04]  /*3cb20*/  STS.U16 [R10+UR76+0x21900], R88 ;  /* 0x021900580a007988 */ /* 0x0003e8000800044c */
[----:B------:R0:W-:Y:S04]  /*3cb30*/  STS.U16 [R10+UR76+0x31900], R93 ;  /* 0x0319005d0a007988 */ /* 0x0001e8000800044c */
[----:B------:R0:W-:Y:S04]  /*3cb40*/  STS.U16 [R10+UR76+0x21d00], R90 ;  /* 0x021d005a0a007988 */ /* 0x0001e8000800044c */
        /* <DEDUP_REMOVED lines=10> */
[----:B-1----:R-:W4:Y:S04]  /*3cbf0*/  LDL.LU R88, [R1+0x12a8] ;  /* 0x0012a80001587983 */ /* 0x002f280000300800 */
[----:B------:R-:W4:Y:S04]  /*3cc00*/  LDL.LU R93, [R1+0x127c] ;  /* 0x00127c00015d7983 */ /* 0x000f280000300800 */
[----:B------:R-:W4:Y:S04]  /*3cc10*/  LDL.LU R90, [R1+0x1278] ;  /* 0x00127800015a7983 */ /* 0x000f280000300800 */
[----:B--2---:R0:W-:Y:S04]  /*3cc20*/  STS.U16 [R10+UR76+0x31d00], R91 ;  /* 0x031d005b0a007988 */ /* 0x0041e8000800044c */
[----:B---3--:R-:W-:Y:S04]  /*3cc30*/  STS.U16 [R10+UR76+0x22100], R27 ;  /* 0x0221001b0a007988 */ /* 0x008fe8000800044c */
[----:B----4-:R1:W-:Y:S04]  /*3cc40*/  STS.U16 [R10+UR76+0x32100], R25 ;  /* 0x032100190a007988 */ /* 0x0103e8000800044c */
        /* <DEDUP_REMOVED lines=13> */
[----:B0-----:R-:W2:Y:S04]  /*3cd20*/  LDL.LU R91, [R1+0x2244] ;  /* 0x00224400015b7983 */ /* 0x001ea80000300800 */
[----:B------:R-:W-:Y:S04]  /*3cd30*/  STS.U16 [R10+UR76+0x33d00], R11 ;  /* 0x033d000b0a007988 */ /* 0x000fe8000800044c */
[----:B------:R0:W-:Y:S04]  /*3cd40*/  STS.U16 [R10+UR76+0x24100], R9 ;  /* 0x024100090a007988 */ /* 0x0001e8000800044c */
[----:B-1----:R-:W3:Y:S04]  /*3cd50*/  LDL.LU R25, [R1+0x1248] ;  /* 0x0012480001197983 */ /* 0x002ee80000300800 */
        /* <DEDUP_REMOVED lines=16> */
[----:B------:R-:W4:Y:S04]  /*3ce60*/  LDL.LU R11, [R1+0x10cc] ;  /* 0x0010cc00010b7983 */ /* 0x000f280000300800 */
[----:B------:R0:W-:Y:S04]  /*3ce70*/  STS.U16 [R10+UR76+0x34500], R6 ;  /* 0x034500060a007988 */ /* 0x0001e8000800044c */
[----:B------:R0:W-:Y:S04]  /*3ce80*/  STS.U16 [R10+UR76+0x24900], R5 ;  /* 0x024900050a007988 */ /* 0x0001e8000800044c */
[----:B------:R1:W-:Y:S04]  /*3ce90*/  STS.U16 [R10+UR76+0x34900], R4 ;  /* 0x034900040a007988 */ /* 0x0003e8000800044c */
[----:B------:R1:W-:Y:S04]  /*3cea0*/  STS.U16 [R10+UR76+0x24d00], R0 ;  /* 0x024d00000a007988 */ /* 0x0003e8000800044c */
[----:B0-----:R-:W4:Y:S04]  /*3ceb0*/  LDL.LU R8, [R1+0x10c8] ;  /* 0x0010c80001087983 */ /* 0x001f280000300800 */
[----:B-1----:R-:W4:Y:S04]  /*3cec0*/  LDL.LU R7, [R1+0x16d8] ;  /* 0x0016d80001077983 */ /* 0x002f280000300800 */
[----:B------:R0:W-:Y:S04]  /*3ced0*/  STS.U16 [R10+UR76+0x34d00], R87 ;  /* 0x034d00570a007988 */ /* 0x0001e8000800044c */
        /* <DEDUP_REMOVED lines=8> */
[----:B0-----:R-:W4:Y:S04]  /*3cf60*/  LDL.LU R87, [R1+0x1664] ;  /* 0x0016640001577983 */ /* 0x001f280000300800 */
[----:B------:R0:W-:Y:S04]  /*3cf70*/  STS.U16 [R10+UR76+0x25900], R93 ;  /* 0x0259005d0a007988 */ /* 0x0001e8000800044c */
[----:B-1----:R-:W4:Y:S04]  /*3cf80*/  LDL.LU R86, [R1+0x1630] ;  /* 0x0016300001567983 */ /* 0x002f280000300800 */
[----:B------:R-:W4:Y:S04]  /*3cf90*/  LDL.LU R92, [R1+0x162c] ;  /* 0x00162c00015c7983 */ /* 0x000f280000300800 */
[----:B------:R-:W4:Y:S04]  /*3cfa0*/  LDL.LU R89, [R1+0x15f8] ;  /* 0x0015f80001597983 */ /* 0x000f280000300800 */
[----:B------:R1:W-:Y:S04]  /*3cfb0*/  STS.U16 [R10+UR76+0x35900], R90 ;  /* 0x0359005a0a007988 */ /* 0x0003e8000800044c */
[----:B------:R-:W4:Y:S04]  /*3cfc0*/  LDL.LU R88, [R1+0x15f4] ;  /* 0x0015f40001587983 */ /* 0x000f280000300800 */
[----:B0-----:R-:W4:Y:S04]  /*3cfd0*/  LDL.LU R93, [R1+0x15c0] ;  /* 0x0015c000015d7983 */ /* 0x001f280000300800 */
[----:B-1----:R-:W4:Y:S04]  /*3cfe0*/  LDL.LU R90, [R1+0x15bc] ;  /* 0x0015bc00015a7983 */ /* 0x002f280000300800 */
[----:B--2---:R0:W-:Y:S04]  /*3cff0*/  STS.U16 [R10+UR76+0x25d00], R91 ;  /* 0x025d005b0a007988 */ /* 0x0041e8000800044c */
[----:B---3--:R-:W-:Y:S04]  /*3d000*/  STS.U16 [R10+UR76+0x35d00], R25 ;  /* 0x035d00190a007988 */ /* 0x008fe8000800044c */
[----:B0-----:R-:W2:Y:S04]  /*3d010*/  LDL.LU R91, [R1+0x1588] ;  /* 0x00158800015b7983 */ /* 0x001ea80000300800 */
[----:B----4-:R0:W-:Y:S04]  /*3d020*/  STS.U16 [R10+UR76+0x26100], R9 ;  /* 0x026100090a007988 */ /* 0x0101e8000800044c */
[----:B0-----:R-:W3:Y:S04]  /*3d030*/  LDL R9, [R1+0x1c5c] ;  /* 0x001c5c0001097983 */ /* 0x001ee80000100800 */
        /* <DEDUP_REMOVED lines=27> */
[----:B0-----:R-:W3:Y:S04]  /*3d1f0*/  LDL.LU R93, [R1+0x1584] ;  /* 0x00158400015d7983 */ /* 0x001ee80000300800 */
[----:B-1----:R-:W4:Y:S04]  /*3d200*/  LDL.LU R90, [R1+0x1550] ;  /* 0x00155000015a7983 */ /* 0x002f280000300800 */
        /* <DEDUP_REMOVED lines=20> */
[----:B--2---:R0:W-:Y:S04]  /*3d350*/  STS.U16 [R9+UR76+0x21980], R91 ;  /* 0x0219805b09007988 */ /* 0x0041e8000800044c */
        /* <DEDUP_REMOVED lines=8> */
[----:B0-----:R-:W2:Y:S04]  /*3d3e0*/  LDL.LU R91, [R1+0x12a0] ;  /* 0x0012a000015b7983 */ /* 0x001ea80000300800 */
[----:B---3--:R0:W-:Y:S04]  /*3d3f0*/  STS.U16 [R9+UR76+0x31980], R93 ;  /* 0x0319805d09007988 */ /* 0x0081e8000800044c */
[----:B----4-:R1:W-:Y:S04]  /*3d400*/  STS.U16 [R9+UR76+0x21d80], R90 ;  /* 0x021d805a09007988 */ /* 0x0103e8000800044c */
[----:B------:R-:W-:Y:S04]  /*3d410*/  STS.U16 [R9+UR76+0x31d80], R27 ;  /* 0x031d801b09007988 */ /* 0x000fe8000800044c */
[----:B------:R3:W-:Y:S04]  /*3d420*/  STS.U16 [R9+UR76+0x22180], R25 ;  /* 0x0221801909007988 */ /* 0x0007e8000800044c */
[----:B------:R4:W-:Y:S04]  /*3d430*/  STS.U16 [R9+UR76+0x32180], R24 ;  /* 0x0321801809007988 */ /* 0x0009e8000800044c */
        /* <DEDUP_REMOVED lines=14> */
[----:B-1----:R-:W2:Y:S04]  /*3d520*/  LDL.LU R90, [R1+0x223c] ;  /* 0x00223c00015a7983 */ /* 0x002ea80000300800 */
[----:B------:R-:W-:Y:S04]  /*3d530*/  STS.U16 [R9+UR76+0x33d80], R10 ;  /* 0x033d800a09007988 */ /* 0x000fe8000800044c */
[----:B------:R-:W-:Y:S04]  /*3d540*/  STS.U16 [R9+UR76+0x24180], R8 ;  /* 0x0241800809007988 */ /* 0x000fe8000800044c */
[----:B------:R-:W-:Y:S04]  /*3d550*/  STS.U16 [R9+UR76+0x34180], R7 ;  /* 0x0341800709007988 */ /* 0x000fe8000800044c */
[----:B---3--:R-:W3:Y:S04]  /*3d560*/  LDL.LU R25, [R1+0x1244] ;  /* 0x0012440001197983 */ /* 0x008ee80000300800 */
[----:B------:R0:W-:Y:S04]  /*3d570*/  STS.U16 [R9+UR76+0x24580], R6 ;  /* 0x0245800609007988 */ /* 0x0001e8000800044c */
[----:B----4-:R-:W4:Y:S04]  /*3d580*/  LDL.LU R24, [R1+0x1240] ;  /* 0x0012400001187983 */ /* 0x010f280000300800 */
        /* <DEDUP_REMOVED lines=16> */
[----:B------:R1:W-:Y:S04]  /*3d690*/  STS.U16 [R9+UR76+0x24980], R4 ;  /* 0x0249800409007988 */ /* 0x0003e8000800044c */
[----:B------:R-:W2:Y:S04]  /*3d6a0*/  LDL.LU R8, [R1+0x10c0] ;  /* 0x0010c00001087983 */ /* 0x000ea80000300800 */
[----:B------:R0:W-:Y:S04]  /*3d6b0*/  STS.U16 [R9+UR76+0x34980], R0 ;  /* 0x0349800009007988 */ /* 0x0001e8000800044c */
[----:B------:R-:W2:Y:S04]  /*3d6c0*/  LDL.LU R7, [R1+0x16d0] ;  /* 0x0016d00001077983 */ /* 0x000ea80000300800 */
[----:B------:R0:W-:Y:S04]  /*3d6d0*/  STS.U16 [R9+UR76+0x24d80], R87 ;  /* 0x024d805709007988 */ /* 0x0001e8000800044c */
[----:B------:R1:W-:Y:S04]  /*3d6e0*/  STS.U16 [R9+UR76+0x34d80], R86 ;  /* 0x034d805609007988 */ /* 0x0003e8000800044c */
[----:B------:R1:W-:Y:S04]  /*3d6f0*/  STS.U16 [R9+UR76+0x25180], R92 ;  /* 0x0251805c09007988 */ /* 0x0003e8000800044c */
[----:B0-----:R-:W2:Y:S04]  /*3d700*/  LDL.LU R5, [R1+0x16cc] ;  /* 0x0016cc0001057983 */ /* 0x001ea80000300800 */
[----:B-1----:R-:W2:Y:S04]  /*3d710*/  LDL.LU R4, [R1+0x1698] ;  /* 0x0016980001047983 */ /* 0x002ea80000300800 */
[----:B------:R0:W-:Y:S04]  /*3d720*/  STS.U16 [R9+UR76+0x35180], R89 ;  /* 0x0351805909007988 */ /* 0x0001e8000800044c */
[----:B------:R-:W2:Y:S04]  /*3d730*/  LDL.LU R0, [R1+0x1694] ;  /* 0x0016940001007983 */ /* 0x000ea80000300800 */
[----:B------:R-:W2:Y:S04]  /*3d740*/  LDL.LU R87, [R1+0x1660] ;  /* 0x0016600001577983 */ /* 0x000ea80000300800 */
[----:B------:R1:W-:Y:S04]  /*3d750*/  STS.U16 [R9+UR76+0x25580], R88 ;  /* 0x0255805809007988 */ /* 0x0003e8000800044c */
[----:B------:R0:W-:Y:S04]  /*3d760*/  STS.U16 [R9+UR76+0x35580], R91 ;  /* 0x0355805b09007988 */ /* 0x0001e8000800044c */
[----:B------:R-:W2:Y:S04]  /*3d770*/  LDL.LU R86, [R1+0x165c] ;  /* 0x00165c0001567983 */ /* 0x000ea80000300800 */
[----:B------:R-:W2:Y:S04]  /*3d780*/  LDL.LU R92, [R1+0x1628] ;  /* 0x00162800015c7983 */ /* 0x000ea80000300800 */
[----:B0-----:R-:W2:Y:S04]  /*3d790*/  LDL.LU R89, [R1+0x1624] ;  /* 0x0016240001597983 */ /* 0x001ea80000300800 */
[----:B-1----:R-:W2:Y:S04]  /*3d7a0*/  LDL.LU R88, [R1+0x15f0] ;  /* 0x0015f00001587983 */ /* 0x002ea80000300800 */
[----:B------:R-:W2:Y:S04]  /*3d7b0*/  LDL.LU R91, [R1+0x15ec] ;  /* 0x0015ec00015b7983 */ /* 0x000ea80000300800 */
[----:B------:R0:W-:Y:S04]  /*3d7c0*/  STS.U16 [R9+UR76+0x25980], R90 ;  /* 0x0259805a09007988 */ /* 0x0001e8000800044c */
[----:B------:R1:W-:Y:S04]  /*3d7d0*/  STS.U16 [R9+UR76+0x35980], R93 ;  /* 0x0359805d09007988 */ /* 0x0003e8000800044c */
[----:B---3--:R-:W-:Y:S04]  /*3d7e0*/  STS.U16 [R9+UR76+0x25d80], R25 ;  /* 0x025d801909007988 */ /* 0x008fe8000800044c */
[----:B----4-:R-:W-:Y:S04]  /*3d7f0*/  STS.U16 [R9+UR76+0x35d80], R24 ;  /* 0x035d801809007988 */ /* 0x010fe8000800044c */
[----:B0-----:R-:W3:Y:S04]  /*3d800*/  LDL.LU R90, [R1+0x15b8] ;  /* 0x0015b800015a7983 */ /* 0x001ee80000300800 */
[----:B-1----:R-:W4:Y:S04]  /*3d810*/  LDL.LU R93, [R1+0x15b4] ;  /* 0x0015b400015d7983 */ /* 0x002f280000300800 */
[----:B------:R0:W-:Y:S04]  /*3d820*/  STS.U16 [R9+UR76+0x26180], R6 ;  /* 0x0261800609007988 */ /* 0x0001e8000800044c */
        /* <DEDUP_REMOVED lines=14> */
[----:B--2---:R-:W-:Y:S04]  /*3d910*/  STS.U16 [R9+UR76+0x27d80], R10 ;  /* 0x027d800a09007988 */ /* 0x004fe8000800044c */
        /* <DEDUP_REMOVED lines=12> */
[----:B----4-:R0:W-:Y:S04]  /*3d9e0*/  STS.U16 [R6+UR76+0x31600], R93 ;  /* 0x0316005d06007988 */ /* 0x0101e8000800044c */
        /* <DEDUP_REMOVED lines=32> */
[----:B---3--:R-:W-:Y:S04]  /*3dbf0*/  STS.U16 [R6+UR76+0x31a00], R27 ;  /* 0x031a001b06007988 */ /* 0x008fe8000800044c */
[----:B----4-:R1:W-:Y:S04]  /*3dc00*/  STS.U16 [R6+UR76+0x21e00], R25 ;  /* 0x021e001906007988 */ /* 0x0103e8000800044c */
[----:B------:R2:W-:Y:S04]  /*3dc10*/  STS.U16 [R6+UR76+0x31e00], R24 ;  /* 0x031e001806007988 */ /* 0x0005e8000800044c */
        /* <DEDUP_REMOVED lines=11> */
[----:B0-----:R-:W4:Y:S04]  /*3dcd0*/  LDL.LU R93, [R1+0x2238] ;  /* 0x00223800015d7983 */ /* 0x001f280000300800 */
[----:B------:R-:W-:Y:S04]  /*3dce0*/  STS.U16 [R6+UR76+0x33600], R12 ;  /* 0x0336000c06007988 */ /* 0x000fe8000800044c */
[----:B------:R-:W-:Y:S04]  /*3dcf0*/  STS.U16 [R6+UR76+0x23a00], R11 ;  /* 0x023a000b06007988 */ /* 0x000fe8000800044c */
[----:B-1----:R-:W4:Y:S04]  /*3dd00*/  LDL.LU R25, [R1+0x126c] ;  /* 0x00126c0001197983 */ /* 0x002f280000300800 */
[----:B------:R-:W-:Y:S04]  /*3dd10*/  STS.U16 [R6+UR76+0x33a00], R10 ;  /* 0x033a000a06007988 */ /* 0x000fe8000800044c */
[----:B--2---:R-:W2:Y:S04]  /*3dd20*/  LDL.LU R24, [R1+0x1268] ;  /* 0x0012680001187983 */ /* 0x004ea80000300800 */
        /* <DEDUP_REMOVED lines=35> */
[----:B0-----:R-:W4:Y:S04]  /*3df60*/  LDL.LU R92, [R1+0x1658] ;  /* 0x00165800015c7983 */ /* 0x001f280000300800 */
[----:B-1----:R-:W4:Y:S04]  /*3df70*/  LDL.LU R89, [R1+0x1654] ;  /* 0x0016540001597983 */ /* 0x002f280000300800 */
[----:B------:R-:W4:Y:S04]  /*3df80*/  LDL.LU R88, [R1+0x1620] ;  /* 0x0016200001587983 */ /* 0x000f280000300800 */
[----:B------:R-:W4:Y:S04]  /*3df90*/  LDL.LU R91, [R1+0x161c] ;  /* 0x00161c00015b7983 */ /* 0x000f280000300800 */
[----:B------:R-:W4:Y:S04]  /*3dfa0*/  LDL.LU R90, [R1+0x15e8] ;  /* 0x0015e800015a7983 */ /* 0x000f280000300800 */
[----:B------:R0:W-:Y:S04]  /*3dfb0*/  STS.U16 [R6+UR76+0x35600], R93 ;  /* 0x0356005d06007988 */ /* 0x0001e8000800044c */
[----:B------:R-:W-:Y:S04]  /*3dfc0*/  STS.U16 [R6+UR76+0x25a00], R25 ;  /* 0x025a001906007988 */ /* 0x000fe8000800044c */
[----:B--2---:R-:W-:Y:S04]  /*3dfd0*/  STS.U16 [R6+UR76+0x35a00], R24 ;  /* 0x035a001806007988 */ /* 0x004fe8000800044c */
[----:B---3--:R-:W-:Y:S04]  /*3dfe0*/  STS.U16 [R6+UR76+0x25e00], R23 ;  /* 0x025e001706007988 */ /* 0x008fe8000800044c */
[----:B----4-:R-:W-:Y:S04]  /*3dff0*/  STS.U16 [R6+UR76+0x35e00], R22 ;  /* 0x035e001606007988 */ /* 0x010fe8000800044c */
[----:B0-----:R-:W2:Y:S04]  /*3e000*/  LDL.LU R93, [R1+0x15e4] ;  /* 0x0015e400015d7983 */ /* 0x001ea80000300800 */
        /* <DEDUP_REMOVED lines=17> */
[----:B------:R-:W4:Y:S04]  /*3e120*/  LDL.LU R27, [R1+0x15b0] ;  /* 0x0015b000011b7983 */ /* 0x000f280000300800 */
[----:B------:R-:W4:Y:S04]  /*3e130*/  LDL.LU R24, [R1+0x15ac] ;  /* 0x0015ac0001187983 */ /* 0x000f280000300800 */
[----:B---3--:R-:W-:Y:S04]  /*3e140*/  STS.U16 [R8+UR76+0x20280], R4 ;  /* 0x0202800408007988 */ /* 0x008fe8000800044c */
[----:B------:R-:W-:Y:S04]  /*3e150*/  STS.U16 [R8+UR76+0x30280], R0 ;  /* 0x0302800008007988 */ /* 0x000fe8000800044c */
[----:B------:R-:W-:Y:S04]  /*3e160*/  STS.U16 [R8+UR76+0x20680], R87 ;  /* 0x0206805708007988 */ /* 0x000fe8000800044c */
[----:B------:R-:W-:Y:S04]  /*3e170*/  STS.U16 [R8+UR76+0x30680], R86 ;  /* 0x0306805608007988 */ /* 0x000fe8000800044c */
[----:B------:R-:W-:Y:S04]  /*3e180*/  STS.U16 [R8+UR76+0x20a80], R92 ;  /* 0x020a805c08007988 */ /* 0x000fe8000800044c */
[----:B------:R0:W-:Y:S04]  /*3e190*/  STS.U16 [R8+UR76+0x30a80], R89 ;  /* 0x030a805908007988 */ /* 0x0001e8000800044c */
[----:B------:R1:W-:Y:S04]  /*3e1a0*/  STS.U16 [R8+UR76+0x20e80], R88 ;  /* 0x020e805808007988 */ /* 0x0003e8000800044c */
[----:B------:R3:W-:Y:S04]  /*3e1b0*/  STS.U16 [R8+UR76+0x30e80], R91 ;  /* 0x030e805b08007988 */ /* 0x0007e8000800044c */
[----:B------:R1:W-:Y:S04]  /*3e1c0*/  STS.U16 [R8+UR76+0x21280], R90 ;  /* 0x0212805a08007988 */ /* 0x0003e8000800044c */
[----:B--2---:R2:W-:Y:S04]  /*3e1d0*/  STS.U16 [R8+UR76+0x31280], R93 ;  /* 0x0312805d08007988 */ /* 0x0045e8000800044c */
[----:B0-----:R-:W4:Y:S04]  /*3e1e0*/  LDL.LU R89, [R1+0x1578] ;  /* 0x0015780001597983 */ /* 0x001f280000300800 */
[----:B-1----:R-:W4:Y:S04]  /*3e1f0*/  LDL.LU R88, [R1+0x1574] ;  /* 0x0015740001587983 */ /* 0x002f280000300800 */
[----:B---3--:R-:W3:Y:S04]  /*3e200*/  LDL.LU R91, [R1+0x1540] ;  /* 0x00154000015b7983 */ /* 0x008ee80000300800 */
[----:B------:R-:W3:Y:S04]  /*3e210*/  LDL.LU R90, [R1+0x153c] ;  /* 0x00153c00015a7983 */ /* 0x000ee80000300800 */
[----:B--2---:R-:W2:Y:S04]  /*3e220*/  LDL.LU R93, [R1+0x1508] ;  /* 0x00150800015d7983 */ /* 0x004ea80000300800 */
        /* <DEDUP_REMOVED lines=24> */
[----:B----4-:R0:W-:Y:S04]  /*3e3b0*/  STS.U16 [R8+UR76+0x21680], R27 ;  /* 0x0216801b08007988 */ /* 0x0101e8000800044c */
[----:B------:R1:W-:Y:S04]  /*3e3c0*/  STS.U16 [R8+UR76+0x31680], R24 ;  /* 0x0316801808007988 */ /* 0x0003e8000800044c */
[----:B0-----:R-:W4:Y:S04]  /*3e3d0*/  LDL.LU R27, [R1+0x2234] ;  /* 0x00223400011b7983 */ /* 0x001f280000300800 */
[----:B-1----:R-:W4:Y:S04]  /*3e3e0*/  LDL.LU R24, [R1+0x2230] ;  /* 0x0022300001187983 */ /* 0x002f280000300800 */
[----:B------:R0:W-:Y:S04]  /*3e3f0*/  STS.U16 [R8+UR76+0x21a80], R89 ;  /* 0x021a805908007988 */ /* 0x0001e8000800044c */
[----:B------:R1:W-:Y:S04]  /*3e400*/  STS.U16 [R8+UR76+0x31a80], R88 ;  /* 0x031a805808007988 */ /* 0x0003e8000800044c */
[----:B---3--:R3:W-:Y:S04]  /*3e410*/  STS.U16 [R8+UR76+0x21e80], R91 ;  /* 0x021e805b08007988 */ /* 0x0087e8000800044c */
[----:B------:R0:W-:Y:S04]  /*3e420*/  STS.U16 [R8+UR76+0x31e80], R90 ;  /* 0x031e805a08007988 */ /* 0x0001e8000800044c */
[----:B--2---:R2:W-:Y:S04]  /*3e430*/  STS.U16 [R8+UR76+0x22280], R93 ;  /* 0x0222805d08007988 */ /* 0x0045e8000800044c */
        /* <DEDUP_REMOVED lines=16> */
[----:B-1----:R-:W4:Y:S04]  /*3e540*/  LDL.LU R88, [R1+0x2228] ;  /* 0x0022280001587983 */ /* 0x002f280000300800 */
[----:B------:R-:W-:Y:S04]  /*3e550*/  STS.U16 [R8+UR76+0x24280], R9 ;  /* 0x0242800908007988 */ /* 0x000fe8000800044c */
[----:B---3--:R-:W3:Y:S04]  /*3e560*/  LDL.LU R91, [R1+0x2224] ;  /* 0x00222400015b7983 */ /* 0x008ee80000300800 */
[----:B------:R-:W-:Y:S04]  /*3e570*/  STS.U16 [R8+UR76+0x34280], R7 ;  /* 0x0342800708007988 */ /* 0x000fe8000800044c */
[----:B------:R-:W3:Y:S04]  /*3e580*/  LDL.LU R90, [R1+0x2220] ;  /* 0x00222000015a7983 */ /* 0x000ee80000300800 */
[----:B------:R-:W-:Y:S04]  /*3e590*/  STS.U16 [R8+UR76+0x24680], R6 ;  /* 0x0246800608007988 */ /* 0x000fe8000800044c */
[----:B--2---:R-:W2:Y:S04]  /*3e5a0*/  LDL.LU R93, [R1+0x221c] ;  /* 0x00221c00015d7983 */ /* 0x004ea80000300800 */
[----:B------:R-:W-:Y:S04]  /*3e5b0*/  STS.U16 [R8+UR76+0x34680], R5 ;  /* 0x0346800508007988 */ /* 0x000fe8000800044c */
[----:B------:R-:W-:Y:S04]  /*3e5c0*/  STS.U16 [R8+UR76+0x24a80], R4 ;  /* 0x024a800408007988 */ /* 0x000fe8000800044c */
[----:B------:R-:W-:Y:S04]  /*3e5d0*/  STS.U16 [R8+UR76+0x34a80], R0 ;  /* 0x034a800008007988 */ /* 0x000fe8000800044c */
[----:B------:R-:W-:Y:S04]  /*3e5e0*/  STS.U16 [R8+UR76+0x24e80], R87 ;  /* 0x024e805708007988 */ /* 0x000fe8000800044c */
[----:B------:R-:W-:Y:S04]  /*3e5f0*/  STS.U16 [R8+UR76+0x34e80], R86 ;  /* 0x034e805608007988 */ /* 0x000fe8000800044c */
        /* <DEDUP_REMOVED lines=26> */
[----:B---3--:R1:W-:Y:S04]  /*3e7a0*/  STS.U16 [R8+UR76+0x25680], R90 ;  /* 0x0256805a08007988 */ /* 0x0083e8000800044c */
[----:B------:R2:W-:Y:S04]  /*3e7b0*/  STS.U16 [R8+UR76+0x35680], R91 ;  /* 0x0356805b08007988 */ /* 0x0005e8000800044c */
[----:B----4-:R3:W-:Y:S04]  /*3e7c0*/  STS.U16 [R8+UR76+0x25a80], R88 ;  /* 0x025a805808007988 */ /* 0x0107e8000800044c */
[----:B------:R4:W-:Y:S04]  /*3e7d0*/  STS.U16 [R8+UR76+0x35a80], R89 ;  /* 0x035a805908007988 */ /* 0x0009e8000800044c */
[----:B------:R2:W-:Y:S04]  /*3e7e0*/  STS.U16 [R8+UR76+0x25e80], R25 ;  /* 0x025e801908007988 */ /* 0x0005e8000800044c */
[----:B0-----:R-:W4:Y:S04]  /*3e7f0*/  LDL.LU R93, [R1+0x1614] ;  /* 0x00161400015d7983 */ /* 0x001f280000300800 */
[----:B-1----:R-:W4:Y:S04]  /*3e800*/  LDL.LU R90, [R1+0x15e0] ;  /* 0x0015e000015a7983 */ /* 0x002f280000300800 */
[----:B--2---:R-:W2:Y:S04]  /*3e810*/  LDL.LU R91, [R1+0x15dc] ;  /* 0x0015dc00015b7983 */ /* 0x004ea80000300800 */
[----:B---3--:R-:W3:Y:S04]  /*3e820*/  LDL.LU R88, [R1+0x15a8] ;  /* 0x0015a80001587983 */ /* 0x008ee80000300800 */
[----:B----4-:R-:W4:Y:S04]  /*3e830*/  LDL.LU R89, [R1+0x15a4] ;  /* 0x0015a40001597983 */ /* 0x010f280000300800 */
[----:B------:R-:W2:Y:S04]  /*3e840*/  LDL.LU R25, [R1+0x2218] ;  /* 0x0022180001197983 */ /* 0x000ea80000300800 */
[----:B------:R0:W-:Y:S04]  /*3e850*/  STS.U16 [R8+UR76+0x35e80], R92 ;  /* 0x035e805c08007988 */ /* 0x0001e8000800044c */
[----:B0-----:R-:W2:Y:S04]  /*3e860*/  LDL.LU R92, [R1+0x2214] ;  /* 0x00221400015c7983 */ /* 0x001ea80000300800 */
[----:B--2---:R0:W-:Y:S04]  /*3e870*/  STS.U16 [R8+UR76+0x26280], R92 ;  /* 0x0262805c08007988 */ /* 0x0041e8000800044c */
[----:B0-----:R-:W2:Y:S04]  /*3e880*/  LDL R92, [R1+0x18b8] ;  /* 0x0018b800015c7983 */ /* 0x001ea80000100800 */
[----:B------:R0:W-:Y:S04]  /*3e890*/  STS.U16 [R8+UR76+0x36280], R22 ;  /* 0x0362801608007988 */ /* 0x0001e8000800044c */
        /* <DEDUP_REMOVED lines=10> */
[----:B---3--:R-:W3:Y:S04]  /*3e940*/  LDL.LU R19, [R1+0x21fc] ;  /* 0x0021fc0001137983 */ /* 0x008ee80000300800 */
[----:B------:R0:W-:Y:S04]  /*3e950*/  STS.U16 [R8+UR76+0x36e80], R16 ;  /* 0x036e801008007988 */ /* 0x0001e8000800044c */
        /* <DEDUP_REMOVED lines=10> */
[----:B------:R-:W3:Y:S04]  /*3ea00*/  LDL.LU R13, [R1+0x21e4] ;  /* 0x0021e400010d7983 */ /* 0x000ee80000300800 */
[----:B------:R0:W-:Y:S04]  /*3ea10*/  STS.U16 [R8+UR76+0x37a80], R10 ;  /* 0x037a800a08007988 */ /* 0x0001e8000800044c */
[----:B------:R1:W-:Y:S04]  /*3ea20*/  STS.U16 [R8+UR76+0x27e80], R11 ;  /* 0x027e800b08007988 */ /* 0x0003e8000800044c */
[----:B------:R1:W-:Y:S04]  /*3ea30*/  STS.U16 [R8+UR76+0x37e80], R9 ;  /* 0x037e800908007988 */ /* 0x0003e8000800044c */
[----:B0-----:R-:W3:Y:S04]  /*3ea40*/  LDL.LU R10, [R1+0x21e0] ;  /* 0x0021e000010a7983 */ /* 0x001ee80000300800 */
[----:B-1----:R-:W3:Y:S04]  /*3ea50*/  LDL.LU R11, [R1+0x21dc] ;  /* 0x0021dc00010b7983 */ /* 0x002ee80000300800 */
[----:B------:R-:W3:Y:S04]  /*3ea60*/  LDL.LU R8, [R1+0x21d8] ;  /* 0x0021d80001087983 */ /* 0x000ee80000300800 */
[----:B------:R-:W3:Y:S04]  /*3ea70*/  LDL.LU R9, [R1+0x21d4] ;  /* 0x0021d40001097983 */ /* 0x000ee80000300800 */
[----:B--2---:R0:W-:Y:S04]  /*3ea80*/  STS.U16 [R92+UR76+0x20300], R6 ;  /* 0x020300065c007988 */ /* 0x0041e8000800044c */
[----:B------:R1:W-:Y:S04]  /*3ea90*/  STS.U16 [R92+UR76+0x30300], R7 ;  /* 0x030300075c007988 */ /* 0x0003e8000800044c */
[----:B------:R2:W-:Y:S04]  /*3eaa0*/  STS.U16 [R92+UR76+0x20700], R4 ;  /* 0x020700045c007988 */ /* 0x0005e8000800044c */
[----:B------:R0:W-:Y:S04]  /*3eab0*/  STS.U16 [R92+UR76+0x30700], R5 ;  /* 0x030700055c007988 */ /* 0x0001e8000800044c */
[----:B------:R1:W-:Y:S04]  /*3eac0*/  STS.U16 [R92+UR76+0x20b00], R0 ;  /* 0x020b00005c007988 */ /* 0x0003e8000800044c */
[----:B------:R2:W-:Y:S04]  /*3ead0*/  STS.U16 [R92+UR76+0x30b00], R87 ;  /* 0x030b00575c007988 */ /* 0x0005e8000800044c */
[----:B0-----:R-:W3:Y:S04]  /*3eae0*/  LDL.LU R6, [R1+0x21d0] ;  /* 0x0021d00001067983 */ /* 0x001ee80000300800 */
[----:B-1----:R-:W3:Y:S04]  /*3eaf0*/  LDL.LU R7, [R1+0x21cc] ;  /* 0x0021cc0001077983 */ /* 0x002ee80000300800 */
[----:B--2---:R-:W2:Y:S04]  /*3eb00*/  LDL.LU R4, [R1+0x21c8] ;  /* 0x0021c80001047983 */ /* 0x004ea80000300800 */
        /* <DEDUP_REMOVED lines=8> */
[----:B----4-:R4:W-:Y:S04]  /*3eb90*/  STS.U16 [R92+UR76+0x31700], R89 ;  /* 0x031700595c007988 */ /* 0x0109e8000800044c */
[----:B0-----:R-:W2:Y:S04]  /*3eba0*/  LDL.LU R86, [R1+0x21b8] ;  /* 0x0021b80001567983 */ /* 0x001ea80000300800 */
[----:B-1----:R-:W2:Y:S04]  /*3ebb0*/  LDL.LU R93, [R1+0x21b4] ;  /* 0x0021b400015d7983 */ /* 0x002ea80000300800 */
[----:B------:R-:W2:Y:S04]  /*3ebc0*/  LDL.LU R90, [R1+0x21b0] ;  /* 0x0021b000015a7983 */ /* 0x000ea80000300800 */
[----:B------:R-:W2:Y:S04]  /*3ebd0*/  LDL.LU R91, [R1+0x21ac] ;  /* 0x0021ac00015b7983 */ /* 0x000ea80000300800 */
[----:B------:R-:W2:Y:S04]  /*3ebe0*/  LDL.LU R88, [R1+0x21a8] ;  /* 0x0021a80001587983 */ /* 0x000ea80000300800 */
[----:B----4-:R-:W4:Y:S04]  /*3ebf0*/  LDL.LU R89, [R1+0x21a4] ;  /* 0x0021a40001597983 */ /* 0x010f280000300800 */
[----:B----4-:R0:W-:Y:S04]  /*3ec00*/  STS.U16 [R92+UR76+0x21b00], R89 ;  /* 0x021b00595c007988 */ /* 0x0101e8000800044c */
[----:B--2---:R1:W-:Y:S04]  /*3ec10*/  STS.U16 [R92+UR76+0x31b00], R88 ;  /* 0x031b00585c007988 */ /* 0x0043e8000800044c */
[----:B------:R2:W-:Y:S04]  /*3ec20*/  STS.U16 [R92+UR76+0x21f00], R91 ;  /* 0x021f005b5c007988 */ /* 0x0005e8000800044c */
[----:B------:R4:W-:Y:S04]  /*3ec30*/  STS.U16 [R92+UR76+0x31f00], R90 ;  /* 0x031f005a5c007988 */ /* 0x0009e8000800044c */
[----:B------:R2:W-:Y:S04]  /*3ec40*/  STS.U16 [R92+UR76+0x22300], R93 ;  /* 0x0223005d5c007988 */ /* 0x0005e8000800044c */
[----:B0-----:R-:W3:Y:S04]  /*3ec50*/  LDL.LU R89, [R1+0x21a0] ;  /* 0x0021a00001597983 */ /* 0x001ee80000300800 */
[----:B-1----:R-:W3:Y:S04]  /*3ec60*/  LDL.LU R88, [R1+0x219c] ;  /* 0x00219c0001587983 */ /* 0x002ee80000300800 */
[----:B--2---:R-:W2:Y:S04]  /*3ec70*/  LDL.LU R91, [R1+0x2198] ;  /* 0x00219800015b7983 */ /* 0x004ea80000300800 */
[----:B----4-:R-:W4:Y:S04]  /*3ec80*/  LDL.LU R90, [R1+0x2194] ;  /* 0x00219400015a7983 */ /* 0x010f280000300800 */
[----:B------:R-:W2:Y:S04]  /*3ec90*/  LDL.LU R92, [R1+0x2190] ;  /* 0x00219000015c7983 */ /* 0x000ea80000300800 */
[----:B------:R-:W2:Y:S02]  /*3eca0*/  LDL.LU R93, [R1+0x218c] ;  /* 0x00218c00015d7983 */ /* 0x000ea40000300800 */
        /* <DEDUP_REMOVED lines=63> */
[----:B--2---:R-:W-:-:S05]  /*3f0a0*/  PRMT R93, RZ, 0x7610, R93 ;  /* 0x00007610ff5d7816 */ /* 0x004fca000000005d */
[----:B------:R0:W-:Y:S04]  /*3f0b0*/  STL.S16 [R1+0x1124], R93 ;  /* 0x0011245d01007387 */ /* 0x0001e80000100600 */
[----:B0-----:R-:W2:Y:S04]  /*3f0c0*/  LDL.LU R93, [R1+0x2158] ;  /* 0x00215800015d7983 */ /* 0x001ea80000300800 */
        /* <DEDUP_REMOVED lines=22> */
[----:B------:R-:W-:Y:S01]  /*3f230*/  STL.S16 [R1+0x1148], R41 ;  /* 0x0011482901007387 */ /* 0x000fe20000100600 */
        /* <DEDUP_REMOVED lines=13> */
[----:B------:R-:W-:Y:S04]  /*3f310*/  STL.S16 [R1+0x1144], R27 ;  /* 0x0011441b01007387 */ /* 0x000fe80000100600 */
[----:B------:R-:W-:Y:S01]  /*3f320*/  STL.S16 [R1+0x1140], R25 ;  /* 0x0011401901007387 */ /* 0x000fe20000100600 */
[----:B---3--:R-:W-:-:S03]  /*3f330*/  PRMT R19, RZ, 0x7610, R19 ;  /* 0x00007610ff137816 */ /* 0x008fc60000000013 */
[----:B------:R-:W-:Y:S01]  /*3f340*/  STL.S16 [R1+0x1104], R23 ;  /* 0x0011041701007387 */ /* 0x000fe20000100600 */
[----:B------:R-:W-:-:S03]  /*3f350*/  PRMT R7, RZ, 0x7610, R7 ;  /* 0x00007610ff077816 */ /* 0x000fc60000000007 */
[----:B------:R-:W-:Y:S04]  /*3f360*/  STL.S16 [R1+0x1100], R21 ;  /* 0x0011001501007387 */ /* 0x000fe80000100600 */
[----:B------:R0:W-:Y:S01]  /*3f370*/  STL.S16 [R1+0x10c4], R5 ;  /* 0x0010c40501007387 */ /* 0x0001e20000100600 */
[----:B------:R-:W-:Y:S02]  /*3f380*/  PRMT R15, RZ, 0x7610, R15 ;  /* 0x00007610ff0f7816 */ /* 0x000fe4000000000f */
[----:B------:R-:W-:Y:S02]  /*3f390*/  PRMT R9, RZ, 0x7610, R9 ;  /* 0x00007610ff097816 */ /* 0x000fe40000000009 */
[----:B------:R-:W-:Y:S02]  /*3f3a0*/  PRMT R11, RZ, 0x7610, R11 ;  /* 0x00007610ff0b7816 */ /* 0x000fe4000000000b */
[----:B------:R-:W-:Y:S01]  /*3f3b0*/  PRMT R13, RZ, 0x7610, R13 ;  /* 0x00007610ff0d7816 */ /* 0x000fe2000000000d */
[----:B0-----:R-:W3:Y:S04]  /*3f3c0*/  LDL.LU R5, [R1+0x11c8] ;  /* 0x0011c80001057983 */ /* 0x001ee80000300800 */
[----:B------:R-:W-:Y:S04]  /*3f3d0*/  STL.S16 [R1+0x10c0], R19 ;  /* 0x0010c01301007387 */ /* 0x000fe80000100600 */
[----:B------:R0:W-:Y:S01]  /*3f3e0*/  STL.S16 [R1+0x117c], R7 ;  /* 0x00117c0701007387 */ /* 0x0001e20000100600 */
[----:B------:R-:W-:-:S03]  /*3f3f0*/  PRMT R17, RZ, 0x7610, R17 ;  /* 0x00007610ff117816 */ /* 0x000fc60000000011 */
[----:B0-----:R-:W3:Y:S04]  /*3f400*/  LDL.LU R7, [R1+0x11cc] ;  /* 0x0011cc0001077983 */ /* 0x001ee80000300800 */
[----:B------:R-:W-:Y:S04]  /*3f410*/  STL.S16 [R1+0x113c], R15 ;  /* 0x00113c0f01007387 */ /* 0x000fe80000100600 */
[----:B------:R0:W-:Y:S01]  /*3f420*/  STL.S16 [R1+0x1138], R9 ;  /* 0x0011380901007387 */ /* 0x0001e20000100600 */
[----:B------:R-:W-:-:S03]  /*3f430*/  PRMT R3, RZ, 0x7610, R3 ;  /* 0x00007610ff037816 */ /* 0x000fc60000000003 */
[----:B0-----:R-:W3:Y:S04]  /*3f440*/  LDL.LU R9, [R1+0x11f8] ;  /* 0x0011f80001097983 */ /* 0x001ee80000300800 */
[----:B------:R0:W-:Y:S01]  /*3f450*/  STL.S16 [R1+0x10f8], R11 ;  /* 0x0010f80b01007387 */ /* 0x0001e20000100600 */
[----:B------:R-:W-:-:S03]  /*3f460*/  PRMT R0, RZ, 0x7610, R0 ;  /* 0x00007610ff007816 */ /* 0x000fc60000000000 */
[----:B0-----:R-:W3:Y:S04]  /*3f470*/  LDL.LU R11, [R1+0x11fc] ;  /* 0x0011fc00010b7983 */ /* 0x001ee80000300800 */
[----:B------:R0:W-:Y:S01]  /*3f480*/  STL.S16 [R1+0x10bc], R13 ;  /* 0x0010bc0d01007387 */ /* 0x0001e20000100600 */
[----:B------:R-:W-:Y:S02]  /*3f490*/  PRMT R86, RZ, 0x7610, R86 ;  /* 0x00007610ff567816 */ /* 0x000fe40000000056 */
[----:B------:R-:W-:Y:S02]  /*3f4a0*/  PRMT R87, RZ, 0x7610, R87 ;  /* 0x00007610ff577816 */ /* 0x000fe40000000057 */
[----:B------:R-:W-:Y:S01]  /*3f4b0*/  PRMT R88, RZ, 0x7610, R88 ;  /* 0x00007610ff587816 */ /* 0x000fe20000000058 */
[----:B0-----:R-:W3:Y:S04]  /*3f4c0*/  LDL.LU R13, [R1+0x1228] ;  /* 0x00122800010d7983 */ /* 0x001ee80000300800 */
[----:B------:R-:W3:Y:S04]  /*3f4d0*/  LDL.LU R15, [R1+0x122c] ;  /* 0x00122c00010f7983 */ /* 0x000ee80000300800 */
[----:B------:R0:W-:Y:S01]  /*3f4e0*/  STL.S16 [R1+0x10b8], R17 ;  /* 0x0010b81101007387 */ /* 0x0001e20000100600 */
[----:B------:R-:W-:-:S02]  /*3f4f0*/  PRMT R89, RZ, 0x7610, R89 ;  /* 0x00007610ff597816 */ /* 0x000fc40000000059 */
[----:B------:R-:W-:Y:S02]  /*3f500*/  PRMT R91, RZ, 0x7610, R91 ;  /* 0x00007610ff5b7816 */ /* 0x000fe4000000005b */
[----:B----4-:R-:W-:Y:S02]  /*3f510*/  PRMT R90, RZ, 0x7610, R90 ;  /* 0x00007610ff5a7816 */ /* 0x010fe4000000005a */
[----:B------:R-:W-:Y:S01]  /*3f520*/  PRMT R92, RZ, 0x7610, R92 ;  /* 0x00007610ff5c7816 */ /* 0x000fe2000000005c */
[----:B0-----:R-:W4:Y:S04]  /*3f530*/  LDL.LU R17, [R1+0x1258] ;  /* 0x0012580001117983 */ /* 0x001f280000300800 */
[----:B------:R-:W4:Y:S04]  /*3f540*/  LDL.LU R19, [R1+0x125c] ;  /* 0x00125c0001137983 */ /* 0x000f280000300800 */
[----:B------:R-:W4:Y:S04]  /*3f550*/  LDL.LU R21, [R1+0x1288] ;  /* 0x0012880001157983 */ /* 0x000f280000300800 */
[----:B------:R-:W4:Y:S04]  /*3f560*/  LDL.LU R23, [R1+0x128c] ;  /* 0x00128c0001177983 */ /* 0x000f280000300800 */
[----:B------:R-:W-:Y:S04]  /*3f570*/  STL [R1+0x2068], R3 ;  /* 0x0020680301007387 */ /* 0x000fe80000100800 */
[----:B------:R-:W-:Y:S04]  /*3f580*/  STL [R1+0x2098], R0 ;  /* 0x0020980001007387 */ /* 0x000fe80000100800 */
[----:B------:R-:W-:Y:S04]  /*3f590*/  STL.64 [R1+0x2070], R86 ;  /* 0x0020705601007387 */ /* 0x000fe80000100a00 */
[----:B------:R-:W-:Y:S04]  /*3f5a0*/  STL.64 [R1+0x2078], R88 ;  /* 0x0020785801007387 */ /* 0x000fe80000100a00 */
[----:B------:R-:W-:Y:S01]  /*3f5b0*/  STL.64 [R1+0x2080], R90 ;  /* 0x0020805a01007387 */ /* 0x000fe20000100a00 */
[----:B--2---:R-:W-:-:S05]  /*3f5c0*/  PRMT R93, RZ, 0x7610, R93 ;  /* 0x00007610ff5d7816 */ /* 0x004fca000000005d */
[----:B------:R-:W-:Y:S04]  /*3f5d0*/  STL.64 [R1+0x2088], R92 ;  /* 0x0020885c01007387 */ /* 0x000fe80000100a00 */
[----:B------:R-:W2:Y:S01]  /*3f5e0*/  LDL.LU R25, [R1+0x12b8] ;  /* 0x0012b80001197983 */ /* 0x000ea20000300800 */
[----:B---3--:R-:W-:-:S04]  /*3f5f0*/  LOP3.LUT R5, R5, R4, RZ, 0x3c, !PT ;  /* 0x0000000405057212 */ /* 0x008fc800078e3cff */
[----:B------:R-:W-:Y:S02]  /*3f600*/  LOP3.LUT R4, R5, R4, RZ, 0x3c, !PT ;  /* 0x0000000405047212 */ /* 0x000fe400078e3cff */
[----:B------:R-:W-:Y:S02]  /*3f610*/  LOP3.LUT R7, R7, R6, RZ, 0x3c, !PT ;  /* 0x0000000607077212 */ /* 0x000fe400078e3cff */
[----:B------:R-:W-:Y:S02]  /*3f620*/  LOP3.LUT R5, R5, R4, RZ, 0x3c, !PT ;  /* 0x0000000405057212 */ /* 0x000fe400078e3cff */
[----:B------:R-:W-:Y:S02]  /*3f630*/  LOP3.LUT R6, R7, R6, RZ, 0x3c, !PT ;  /* 0x0000000607067212 */ /* 0x000fe400078e3cff */
[----:B------:R-:W-:Y:S02]  /*3f640*/  LOP3.LUT R9, R9, R8, RZ, 0x3c, !PT ;  /* 0x0000000809097212 */ /* 0x000fe400078e3cff */
[----:B------:R-:W-:-:S02]  /*3f650*/  LOP3.LUT R7, R7, R6, RZ, 0x3c, !PT ;  /* 0x0000000607077212 */ /* 0x000fc400078e3cff */
[----:B------:R-:W-:Y:S02]  /*3f660*/  LOP3.LUT R8, R9, R8, RZ, 0x3c, !PT ;  /* 0x0000000809087212 */ /* 0x000fe400078e3cff */
[----:B------:R-:W-:Y:S02]  /*3f670*/  LOP3.LUT R11, R11, R10, RZ, 0x3c, !PT ;  /* 0x0000000a0b0b7212 */ /* 0x000fe400078e3cff */
[----:B------:R-:W-:Y:S02]  /*3f680*/  LOP3.LUT R9, R9, R8, RZ, 0x3c, !PT ;  /* 0x0000000809097212 */ /* 0x000fe400078e3cff */
[----:B------:R-:W-:Y:S01]  /*3f690*/  LOP3.LUT R10, R11, R10, RZ, 0x3c, !PT ;  /* 0x0000000a0b0a7212 */ /* 0x000fe200078e3cff */
[----:B------:R-:W-:Y:S04]  /*3f6a0*/  STL.64 [R1+0x2090], R4 ;  /* 0x0020900401007387 */ /* 0x000fe80000100a00 */
[----:B------:R-:W3:Y:S01]  /*3f6b0*/  LDL.LU R27, [R1+0x12bc] ;  /* 0x0012bc00011b7983 */ /* 0x000ee20000300800 */
[----:B------:R-:W-:-:S02]  /*3f6c0*/  LOP3.LUT R13, R13, R12, RZ, 0x3c, !PT ;  /* 0x0000000c0d0d7212 */ /* 0x000fc400078e3cff */
[----:B------:R-:W-:Y:S02]  /*3f6d0*/  LOP3.LUT R15, R15, R14, RZ, 0x3c, !PT ;  /* 0x0000000e0f0f7212 */ /* 0x000fe400078e3cff */
[----:B------:R-:W-:Y:S02]  /*3f6e0*/  LOP3.LUT R11, R11, R10, RZ, 0x3c, !PT ;  /* 0x0000000a0b0b7212 */ /* 0x000fe400078e3cff */
[C---:B------:R-:W-:Y:S01]  /*3f6f0*/  LOP3.LUT R12, R13.reuse, R12, RZ, 0x3c, !PT ;  /* 0x0000000c0d0c7212 */ /* 0x040fe200078e3cff */
[----:B------:R0:W-:Y:S04]  /*3f700*/  STL [R1+0x20a8], R6 ;  /* 0x0020a80601007387 */ /* 0x0001e80000100800 */
[----:B------:R-:W-:Y:S04]  /*3f710*/  STL [R1+0x209c], R7 ;  /* 0x00209c0701007387 */ /* 0x000fe80000100800 */
[----:B------:R-:W-:Y:S01]  /*3f720*/  STL.64 [R1+0x20a0], R8 ;  /* 0x0020a00801007387 */ /* 0x000fe20000100a00 */
[----:B------:R-:W-:-:S02]  /*3f730*/  LOP3.LUT R13, R13, R12, RZ, 0x3c, !PT ;  /* 0x0000000c0d0d7212 */ /* 0x000fc400078e3cff */
[----:B------:R-:W-:Y:S01]  /*3f740*/  LOP3.LUT R14, R15, R14, RZ, 0x3c, !PT ;  /* 0x0000000e0f0e7212 */ /* 0x000fe200078e3cff */
[----:B------:R-:W3:Y:S01]  /*3f750*/  LDL.LU R29, [R1+0x12e8] ;  /* 0x0012e800011d7983 */ /* 0x000ee20000300800 */
[----:B----4-:R-:W-:-:S03]  /*3f760*/  LOP3.LUT R17, R17, R16, RZ, 0x3c, !PT ;  /* 0x0000001011117212 */ /* 0x010fc600078e3cff */
[----:B------:R-:W-:Y:S04]  /*3f770*/  STL.64 [R1+0x20b0], R10 ;  /* 0x0020b00a01007387 */ /* 0x000fe80000100a00 */
[----:B------:R-:W4:Y:S01]  /*3f780*/  LDL.LU R31, [R1+0x12ec] ;  /* 0x0012ec00011f7983 */ /* 0x000f220000300800 */
[----:B------:R-:W-:Y:S02]  /*3f790*/  LOP3.LUT R19, R19, R18, RZ, 0x3c, !PT ;  /* 0x0000001213137212 */ /* 0x000fe400078e3cff */
[----:B------:R-:W-:Y:S01]  /*3f7a0*/  LOP3.LUT R16, R17, R16, RZ, 0x3c, !PT ;  /* 0x0000001011107212 */ /* 0x000fe200078e3cff */
[----:B------:R-:W4:Y:S01]  /*3f7b0*/  LDL.LU R33, [R1+0x1318] ;  /* 0x0013180001217983 */ /* 0x000f220000300800 */
[----:B------:R-:W-:Y:S02]  /*3f7c0*/  LOP3.LUT R15, R15, R14, RZ, 0x3c, !PT ;  /* 0x0000000e0f0f7212 */ /* 0x000fe400078e3cff */
[----:B------:R-:W-:Y:S01]  /*3f7d0*/  LOP3.LUT R21, R21, R20, RZ, 0x3c, !PT ;  /* 0x0000001415157212 */ /* 0x000fe200078e3cff */
[----:B------:R1:W-:Y:S04]  /*3f7e0*/  STL.64 [R1+0x20b8], R12 ;  /* 0x0020b80c01007387 */ /* 0x0003e80000100a00 */
[----:B------:R-:W4:Y:S01]  /*3f7f0*/  LDL.LU R35, [R1+0x131c] ;  /* 0x00131c0001237983 */ /* 0x000f220000300800 */
[----:B------:R-:W-:-:S02]  /*3f800*/  LOP3.LUT R17, R17, R16, RZ, 0x3c, !PT ;  /* 0x0000001011117212 */ /* 0x000fc400078e3cff */
[----:B------:R-:W-:Y:S01]  /*3f810*/  LOP3.LUT R23, R23, R22, RZ, 0x3c, !PT ;  /* 0x0000001617177212 */ /* 0x000fe200078e3cff */
[----:B------:R-:W4:Y:S01]  /*3f820*/  LDL.LU R37, [R1+0x1348] ;  /* 0x0013480001257983 */ /* 0x000f220000300800 */
[----:B------:R-:W-:-:S03]  /*3f830*/  LOP3.LUT R18, R19, R18, RZ, 0x3c, !PT ;  /* 0x0000001213127212 */ /* 0x000fc600078e3cff */
[----:B------:R0:W-:Y:S01]  /*3f840*/  STL [R1+0x20c4], R14 ;  /* 0x0020c40e01007387 */ /* 0x0001e20000100800 */
[----:B------:R-:W-:-:S03]  /*3f850*/  LOP3.LUT R20, R21, R20, RZ, 0x3c, !PT ;  /* 0x0000001415147212 */ /* 0x000fc600078e3cff */
[----:B------:R-:W-:Y:S04]  /*3f860*/  STL [R1+0x20c0], R15 ;  /* 0x0020c00f01007387 */ /* 0x000fe80000100800 */
[----:B------:R-:W4:Y:S01]  /*3f870*/  LDL.LU R39, [R1+0x134c] ;  /* 0x00134c0001277983 */ /* 0x000f220000300800 */
[----:B------:R-:W-:-:S03]  /*3f880*/  LOP3.LUT R22, R23, R22, RZ, 0x3c, !PT ;  /* 0x0000001617167212 */ /* 0x000fc600078e3cff */
[----:B------:R0:W-:Y:S01]  /*3f890*/  STL.64 [R1+0x20c8], R16 ;  /* 0x0020c81001007387 */ /* 0x0001e20000100a00 */
[----:B------:R-:W-:-:S03]  /*3f8a0*/  LOP3.LUT R19, R19, R18, RZ, 0x3c, !PT ;  /* 0x0000001213137212 */ /* 0x000fc600078e3cff */
[----:B------:R-:W4:Y:S01]  /*3f8b0*/  LDL.LU R41, [R1+0x1374] ;  /* 0x0013740001297983 */ /* 0x000f220000300800 */
[----:B------:R-:W-:Y:S02]  /*3f8c0*/  LOP3.LUT R21, R21, R20, RZ, 0x3c, !PT ;  /* 0x0000001415157212 */ /* 0x000fe400078e3cff */
[----:B------:R-:W-:Y:S01]  /*3f8d0*/  LOP3.LUT R23, R23, R22, RZ, 0x3c, !PT ;  /* 0x0000001617177212 */ /* 0x000fe200078e3cff */
[----:B------:R-:W4:Y:S04]  /*3f8e0*/  LDL.LU R43, [R1+0x1378] ;  /* 0x00137800012b7983 */ /* 0x000f280000300800 */
[----:B------:R-:W-:Y:S04]  /*3f8f0*/  STL.64 [R1+0x20d0], R18 ;  /* 0x0020d01201007387 */ /* 0x000fe80000100a00 */
[----:B------:R0:W-:Y:S04]  /*3f900*/  STL.64 [R1+0x20d8], R20 ;  /* 0x0020d81401007387 */ /* 0x0001e80000100a00 */
[----:B------:R-:W-:Y:S04]  /*3f910*/  STL [R1+0x20f0], R22 ;  /* 0x0020f01601007387 */ /* 0x000fe80000100800 */
[----:B------:R-:W-:Y:S01]  /*3f920*/  STL [R1+0x20e0], R23 ;  /* 0x0020e01701007387 */ /* 0x000fe20000100800 */
[----:B--2---:R-:W-:-:S04]  /*3f930*/  LOP3.LUT R25, R25, R24, RZ, 0x3c, !PT ;  /* 0x0000001819197212 */ /* 0x004fc800078e3cff */
[----:B------:R-:W-:-:S04]  /*3f940*/  LOP3.LUT R24, R25, R24, RZ, 0x3c, !PT ;  /* 0x0000001819187212 */ /* 0x000fc800078e3cff */
[----:B------:R-:W-:-:S05]  /*3f950*/  LOP3.LUT R25, R25, R24, RZ, 0x3c, !PT ;  /* 0x0000001819197212 */ /* 0x000fca00078e3cff */
[----:B------:R2:W-:Y:S04]  /*3f960*/  STL.64 [R1+0x20e8], R24 ;  /* 0x0020e81801007387 */ /* 0x0005e80000100a00 */
[----:B------:R-:W2:Y:S04]  /*3f970*/  LDL.LU R45, [R1+0x137c] ;  /* 0x00137c00012d7983 */ /* 0x000ea80000300800 */
[----:B------:R-:W2:Y:S04]  /*3f980*/  LDL.LU R47, [R1+0x13a0] ;  /* 0x0013a000012f7983 */ /* 0x000ea80000300800 */
[----:B------:R-:W2:Y:S04]  /*3f990*/  LDL.LU R49, [R1+0x13a4] ;  /* 0x0013a40001317983 */ /* 0x000ea80000300800 */
[----:B------:R-:W2:Y:S01]  /*3f9a0*/  LDL.LU R51, [R1+0x13a8] ;  /* 0x0013a80001337983 */ /* 0x000ea20000300800 */
[----:B---3--:R-:W-:-:S04]  /*3f9b0*/  LOP3.LUT R27, R27, R26, RZ, 0x3c, !PT ;  /* 0x0000001a1b1b7212 */ /* 0x008fc800078e3cff */
[----:B------:R-:W-:-:S04]  /*3f9c0*/  LOP3.LUT R26, R27, R26, RZ, 0x3c, !PT ;  /* 0x0000001a1b1a7212 */ /* 0x000fc800078e3cff */
[----:B------:R-:W-:Y:S02]  /*3f9d0*/  LOP3.LUT R27, R27, R26, RZ, 0x3c, !PT ;  /* 0x0000001a1b1b7212 */ /* 0x000fe400078e3cff */
[----:B------:R-:W-:Y:S02]  /*3f9e0*/  LOP3.LUT R29, R29, R28, RZ, 0x3c, !PT ;  /* 0x0000001c1d1d7212 */ /* 0x000fe400078e3cff */
[----:B----4-:R-:W-:Y:S02]  /*3f9f0*/  LOP3.LUT R31, R31, R30, RZ, 0x3c, !PT ;  /* 0x0000001e1f1f7212 */ /* 0x010fe400078e3cff */
[----:B------:R-:W-:Y:S02]  /*3fa00*/  LOP3.LUT R28, R29, R28, RZ, 0x3c, !PT ;  /* 0x0000001c1d1c7212 */ /* 0x000fe400078e3cff */
[----:B------:R-:W-:Y:S02]  /*3fa10*/  LOP3.LUT R33, R33, R32, RZ, 0x3c, !PT ;  /* 0x0000002021217212 */ /* 0x000fe400078e3cff */
[----:B------:R-:W-:-:S02]  /*3fa20*/  LOP3.LUT R30, R31, R30, RZ, 0x3c, !PT ;  /* 0x0000001e1f1e7212 */ /* 0x000fc400078e3cff */
        /* <DEDUP_REMOVED lines=8> */
[----:B------:R-:W-:Y:S01]  /*3fab0*/  LOP3.LUT R41, R41, R40, RZ, 0x3c, !PT ;  /* 0x0000002829297212 */ /* 0x000fe200078e3cff */
[----:B------:R-:W-:Y:S01]  /*3fac0*/  STL.64 [R1+0x20f8], R26 ;  /* 0x0020f81a01007387 */ /* 0x000fe20000100a00 */
[----:B------:R-:W-:Y:S02]  /*3fad0*/  LOP3.LUT R33, R33, R32, RZ, 0x3c, !PT ;  /* 0x0000002021217212 */ /* 0x000fe400078e3cff */
[----:B------:R-:W-:Y:S01]  /*3fae0*/  LOP3.LUT R38, R39, R38, RZ, 0x3c, !PT ;  /* 0x0000002627267212 */ /* 0x000fe200078e3cff */
[----:B------:R-:W-:Y:S01]  /*3faf0*/  STL [R1+0x2110], R28 ;  /* 0x0021101c01007387 */ /* 0x000fe20000100800 */
[----:B------:R-:W-:-:S02]  /*3fb00*/  LOP3.LUT R35, R35, R34, RZ, 0x3c, !PT ;  /* 0x0000002223237212 */ /* 0x000fc400078e3cff */
[----:B------:R-:W-:Y:S01]  /*3fb10*/  LOP3.LUT R40, R41, R40, RZ, 0x3c, !PT ;  /* 0x0000002829287212 */ /* 0x000fe200078e3cff */
[----:B------:R-:W-:Y:S04]  /*3fb20*/  STL [R1+0x2100], R29 ;  /* 0x0021001d01007387 */ /* 0x000fe80000100800 */
[----:B------:R-:W-:Y:S01]  /*3fb30*/  STL.64 [R1+0x2108], R30 ;  /* 0x0021081e01007387 */ /* 0x000fe20000100a00 */
[----:B------:R-:W-:-:S03]  /*3fb40*/  LOP3.LUT R37, R37, R36, RZ, 0x3c, !PT ;  /* 0x0000002425257212 */ /* 0x000fc600078e3cff */
[----:B------:R-:W-:Y:S01]  /*3fb50*/  STL [R1+0x2118], R32 ;  /* 0x0021182001007387 */ /* 0x000fe20000100800 */
[----:B------:R-:W-:-:S03]  /*3fb60*/  LOP3.LUT R39, R39, R38, RZ, 0x3c, !PT ;  /* 0x0000002627277212 */ /* 0x000fc600078e3cff */
[----:B------:R-:W-:Y:S01]  /*3fb70*/  STL [R1+0x2114], R33 ;  /* 0x0021142101007387 */ /* 0x000fe20000100800 */
[----:B------:R-:W-:Y:S02]  /*3fb80*/  LOP3.LUT R41, R41, R40, RZ, 0x3c, !PT ;  /* 0x0000002829297212 */ /* 0x000fe400078e3cff */
[-C--:B------:R-:W-:Y:S01]  /*3fb90*/  LOP3.LUT R43, R43, R42.reuse, RZ, 0x3c, !PT ;  /* 0x0000002a2b2b7212 */ /* 0x080fe200078e3cff */
[----:B------:R3:W-:Y:S04]  /*3fba0*/  STL.64 [R1+0x2120], R34 ;  /* 0x0021202201007387 */ /* 0x0007e80000100a00 */
[----:B------:R-:W-:Y:S04]  /*3fbb0*/  STL [R1+0x2138], R36 ;  /* 0x0021382401007387 */ /* 0x000fe80000100800 */
[----:B------:R-:W-:Y:S04]  /*3fbc0*/  STL [R1+0x2128], R37 ;  /* 0x0021282501007387 */ /* 0x000fe80000100800 */
[----:B------:R4:W-:Y:S01]  /*3fbd0*/  STL.64 [R1+0x2130], R38 ;  /* 0x0021302601007387 */ /* 0x0009e20000100a00 */
[----:B------:R-:W-:-:S03]  /*3fbe0*/  LOP3.LUT R42, R43, R42, RZ, 0x3c, !PT ;  /* 0x0000002a2b2a7212 */ /* 0x000fc600078e3cff */
[----:B------:R-:W-:Y:S04]  /*3fbf0*/  STL.64 [R1+0x2140], R40 ;  /* 0x0021402801007387 */ /* 0x000fe80000100a00 */
[----:B------:R-:W3:Y:S04]  /*3fc00*/  LDL.LU R53, [R1+0x13ac] ;  /* 0x0013ac0001357983 */ /* 0x000ee80000300800 */
[----:B------:R-:W3:Y:S01]  /*3fc10*/  LDL.LU R55, [R1+0x13d0] ;  /* 0x0013d00001377983 */ /* 0x000ee20000300800 */
[----:B------:R-:W-:-:S03]  /*3fc20*/  LOP3.LUT R43, R43, R42, RZ, 0x3c, !PT ;  /* 0x0000002a2b2b7212 */ /* 0x000fc600078e3cff */
[----:B------:R-:W3:Y:S04]  /*3fc30*/  LDL.LU R57, [R1+0x13d4] ;  /* 0x0013d40001397983 */ /* 0x000ee80000300800 */
[----:B------:R-:W3:Y:S04]  /*3fc40*/  LDL.LU R59, [R1+0x13d8] ;  /* 0x0013d800013b7983 */ /* 0x000ee80000300800 */
[----:B------:R-:W3:Y:S04]  /*3fc50*/  LDL.LU R61, [R1+0x13dc] ;  /* 0x0013dc00013d7983 */ /* 0x000ee80000300800 */
[----:B------:R-:W3:Y:S04]  /*3fc60*/  LDL.LU R63, [R1+0x1400] ;  /* 0x00140000013f7983 */ /* 0x000ee80000300800 */
[----:B------:R-:W3:Y:S04]  /*3fc70*/  LDL.LU R65, [R1+0x1404] ;  /* 0x0014040001417983 */ /* 0x000ee80000300800 */
[----:B------:R-:W-:Y:S01]  /*3fc80*/  STL [R1+0x2148], R43 ;  /* 0x0021482b01007387 */ /* 0x000fe20000100800 */
[----:B--2---:R-:W-:-:S04]  /*3fc90*/  LOP3.LUT R45, R45, R44, RZ, 0x3c, !PT ;  /* 0x0000002c2d2d7212 */ /* 0x004fc800078e3cff */
[----:B------:R-:W-:-:S04]  /*3fca0*/  LOP3.LUT R44, R45, R44, RZ, 0x3c, !PT ;  /* 0x0000002c2d2c7212 */ /* 0x000fc800078e3cff */
[----:B------:R-:W-:-:S05]  /*3fcb0*/  LOP3.LUT R45, R45, R44, RZ, 0x3c, !PT ;  /* 0x0000002c2d2d7212 */ /* 0x000fca00078e3cff */
[----:B------:R-:W-:Y:S04]  /*3fcc0*/  STL.64 [R1+0x2150], R44 ;  /* 0x0021502c01007387 */ /* 0x000fe80000100a00 */
        /* <DEDUP_REMOVED lines=11> */
[----:B------:R-:W2:Y:S04]  /*3fd80*/  LDL.LU R90, [R1+0x1490] ;  /* 0x00149000015a7983 */ /* 0x000ea80000300800 */
[----:B------:R-:W2:Y:S04]  /*3fd90*/  LDL.LU R91, [R1+0x20] ;  /* 0x00002000015b7983 */ /* 0x000ea80000300800 */
[----:B------:R-:W2:Y:S04]  /*3fda0*/  LDL.LU R88, [R1+0x1494] ;  /* 0x0014940001587983 */ /* 0x000ea80000300800 */
[----:B------:R-:W2:Y:S04]  /*3fdb0*/  LDL.LU R89, [R1+0x28] ;  /* 0x0000280001597983 */ /* 0x000ea80000300800 */
[----:B------:R-:W3:Y:S04]  /*3fdc0*/  LDL.LU R86, [R1+0x1498] ;  /* 0x0014980001567983 */ /* 0x000ee80000300800 */
[----:B------:R-:W4:Y:S04]  /*3fdd0*/  LDL.LU R87, [R1+0x30] ;  /* 0x0000300001577983 */ /* 0x000f280000300800 */
[----:B------:R-:W4:Y:S04]  /*3fde0*/  LDL.LU R3, [R1+0x149c] ;  /* 0x00149c0001037983 */ /* 0x000f280000300800 */
        /* <DEDUP_REMOVED lines=11> */
[----:B---3--:R-:W-:Y:S02]  /*3fea0*/  IMAD.MOV.U32 R16, RZ, RZ, R86 ;  /* 0x000000ffff107224 */ /* 0x008fe400078e0056 */
[----:B----4-:R-:W-:Y:S02]  /*3feb0*/  IMAD.MOV.U32 R20, RZ, RZ, R3 ;  /* 0x000000ffff147224 */ /* 0x010fe400078e0003 */
[----:B------:R-:W2:Y:S04]  /*3fec0*/  LDL.LU R3, [R1+0x60] ;  /* 0x0000600001037983 */ /* 0x000ea80000300800 */
[----:B------:R-:W-:Y:S01]  /*3fed0*/  STL.64 [R1+0x28], R16 ;  /* 0x0000281001007387 */ /* 0x000fe20000100a00 */
[----:B------:R-:W-:Y:S02]  /*3fee0*/  IMAD.MOV.U32 R9, RZ, RZ, R6 ;  /* 0x000000ffff097224 */ /* 0x000fe400078e0006 */
[----:B------:R-:W-:Y:S01]  /*3fef0*/  IMAD.MOV.U32 R21, RZ, RZ, R87 ;  /* 0x000000ffff157224 */ /* 0x000fe200078e0057 */
[----:B------:R-:W3:Y:S01]  /*3ff00*/  LDL.LU R86, [R1+0x68] ;  /* 0x0000680001567983 */ /* 0x000ee20000300800 */
[----:B------:R-:W-:-:S02]  /*3ff10*/  IMAD.MOV.U32 R8, RZ, RZ, R90 ;  /* 0x000000ffff087224 */ /* 0x000fc400078e005a */
[----:B------:R-:W-:Y:S01]  /*3ff20*/  IMAD.MOV.U32 R6, RZ, RZ, R88 ;  /* 0x000000ffff067224 */ /* 0x000fe200078e0058 */
[----:B------:R-:W3:Y:S01]  /*3ff30*/  LDL.LU R87, [R1+0x14f8] ;  /* 0x0014f80001577983 */ /* 0x000ee20000300800 */
[----:B------:R-:W-:-:S03]  /*3ff40*/  IMAD.MOV.U32 R7, RZ, RZ, R91 ;  /* 0x000000ffff077224 */ /* 0x000fc600078e005b */
[----:B------:R-:W4:Y:S04]  /*3ff50*/  LDL.LU R88, [R1+0x70] ;  /* 0x0000700001587983 */ /* 0x000f280000300800 */
[----:B------:R-:W4:Y:S04]  /*3ff60*/  LDL.LU R89, [R1+0x14fc] ;  /* 0x0014fc0001597983 */ /* 0x000f280000300800 */
[----:B------:R-:W2:Y:S01]  /*3ff70*/  LDL.LU R90, [R1+0x78] ;  /* 0x00007800015a7983 */ /* 0x000ea20000300800 */
[----:B------:R-:W-:Y:S02]  /*3ff80*/  IMAD.MOV.U32 R24, RZ, RZ, R13 ;  /* 0x000000ffff187224 */ /* 0x000fe400078e000d */
[----:B------:R-:W-:Y:S01]  /*3ff90*/  IMAD.MOV.U32 R25, RZ, RZ, R12 ;  /* 0x000000ffff197224 */ /* 0x000fe200078e000c */
[----:B------:R-:W2:Y:S04]  /*3ffa0*/  LDL.LU R91, [R1+0x1524] ;  /* 0x00152400015b7983 */ /* 0x000ea80000300800 */
[----:B------:R-:W-:Y:S01]  /*3ffb0*/  STL.64 [R1+0x18], R8 ;  /* 0x0000180801007387 */ /* 0x000fe20000100a00 */
[----:B------:R-:W-:-:S02]  /*3ffc0*/  IMAD.MOV.U32 R34, RZ, RZ, R11 ;  /* 0x000000ffff227224 */ /* 0x000fc400078e000b */
[----:B------:R-:W-:Y:S01]  /*3ffd0*/  IMAD.MOV.U32 R35, RZ, RZ, R10 ;  /* 0x000000ffff237224 */ /* 0x000fe200078e000a */
[----:B------:R-:W-:Y:S01]  /*3ffe0*/  STL.64 [R1+0x20], R6 ;  /* 0x0000200601007387 */ /* 0x000fe20000100a00 */
[----:B------:R-:W-:Y:S02]  /*3fff0*/  IMAD.MOV.U32 R10, RZ, RZ, R0 ;  /* 0x000000ffff0a7224 */ /* 0x000fe400078e0000 */
[----:B------:R-:W-:Y:S01]  /*40000*/  IMAD.MOV.U32 R11, RZ, RZ, R93 ;  /* 0x000000ffff0b7224 */ /* 0x000fe200078e005d */
[----:B------:R-:W-:Y:S01]  /*40010*/  STL.64 [R1+0x30], R20 ;  /* 0x0000301401007387 */ /* 0x000fe20000100a00 */
[----:B------:R-:W-:-:S03]  /*40020*/  IMAD.MOV.U32 R38, RZ, RZ, R92 ;  /* 0x000000ffff267224 */ /* 0x000fc600078e005c */
[----:B------:R-:W-:Y:S04]  /*40030*/  STL.64 [R1+0x38], R24 ;  /* 0x0000381801007387 */ /* 0x000fe80000100a00 */
[----:B------:R-:W2:Y:S04]  /*40040*/  LDL.LU R92, [R1+0x80] ;  /* 0x00008000015c7983 */ /* 0x000ea80000300800 */
[----:B------:R-:W2:Y:S01]  /*40050*/  LDL.LU R93, [R1+0x1528] ;  /* 0x00152800015d7983 */ /* 0x000ea20000300800 */
[----:B------:R-:W-:-:S03]  /*40060*/  IMAD.MOV.U32 R39, RZ, RZ, R5 ;  /* 0x000000ffff277224 */ /* 0x000fc600078e0005 */
[----:B------:R0:W-:Y:S04]  /*40070*/  STL.64 [R1+0x50], R10 ;  /* 0x0000500a01007387 */ /* 0x0001e80000100a00 */
[----:B------:R-:W2:Y:S04]  /*40080*/  LDL.LU R5, [R1+0x88] ;  /* 0x0000880001057983 */ /* 0x000ea80000300800 */
[----:B------:R-:W2:Y:S01]  /*40090*/  LDL.LU R0, [R1+0x152c] ;  /* 0x00152c0001007983 */ /* 0x000ea20000300800 */
[----:B------:R-:W-:Y:S02]  /*400a0*/  IMAD.MOV.U32 R15, RZ, RZ, R14 ;  /* 0x000000ffff0f7224 */ /* 0x000fe400078e000e */
[----:B------:R-:W-:Y:S01]  /*400b0*/  IMAD.MOV.U32 R14, RZ, RZ, R4 ;  /* 0x000000ffff0e7224 */ /* 0x000fe200078e0004 */
[----:B0-----:R-:W2:Y:S04]  /*400c0*/  LDL.LU R10, [R1+0x90] ;  /* 0x00009000010a7983 */ /* 0x001ea80000300800 */
[----:B------:R-:W2:Y:S04]  /*400d0*/  LDL.LU R11, [R1+0x1530] ;  /* 0x00153000010b7983 */ /* 0x000ea80000300800 */
[----:B------:R-:W2:Y:S04]  /*400e0*/  LDL.LU R12, [R1+0x98] ;  /* 0x00009800010c7983 */ /* 0x000ea80000300800 */
[----:B------:R-:W2:Y:S04]  /*400f0*/  LDL.LU R13, [R1+0x155c] ;  /* 0x00155c00010d7983 */ /* 0x000ea80000300800 */
[----:B------:R-:W-:Y:S04]  /*40100*/  STL.64 [R1+0x40], R34 ;  /* 0x0000402201007387 */ /* 0x000fe80000100a00 */
[----:B------:R-:W-:Y:S04]  /*40110*/  STL.64 [R1+0x48], R38 ;  /* 0x0000482601007387 */ /* 0x000fe80000100a00 */
[----:B------:R-:W2:Y:S04]  /*40120*/  LDL.LU R16, [R1+0xa0] ;  /* 0x0000a00001107983 */ /* 0x000ea80000300800 */
[----:B------:R-:W2:Y:S04]  /*40130*/  LDL.LU R17, [R1+0x1560] ;  /* 0x0015600001117983 */ /* 0x000ea80000300800 */
[----:B------:R0:W-:Y:S04]  /*40140*/  STL.64 [R1+0x58], R14 ;  /* 0x0000580e01007387 */ /* 0x0001e80000100a00 */
        /* <DEDUP_REMOVED lines=9> */
[----:B0-----:R-:W3:Y:S04]  /*401e0*/  LDL.LU R14, [R1+0x159c] ;  /* 0x00159c00010e7983 */ /* 0x001ee80000300800 */
[----:B------:R0:W4:Y:S04]  /*401f0*/  LDL R43, [R1+0x11ac] ;  /* 0x0011ac00012b7983 */ /* 0x0001280000100800 */
[----:B------:R0:W4:Y:S04]  /*40200*/  LDL R36, [R1+0x11a8] ;  /* 0x0011a80001247983 */ /* 0x0001280000100800 */
[----:B------:R0:W4:Y:S04]  /*40210*/  LDL R37, [R1+0x116c] ;  /* 0x00116c0001257983 */ /* 0x0001280000100800 */
[----:B------:R0:W4:Y:S04]  /*40220*/  LDL R32, [R1+0x1168] ;  /* 0x0011680001207983 */ /* 0x0001280000100800 */
[----:B------:R0:W4:Y:S01]  /*40230*/  LDL R15, [R1+0x112c] ;  /* 0x00112c00010f7983 */ /* 0x0001220000100800 */
[----:B--2---:R-:W-:-:S04]  /*40240*/  LOP3.LUT R41, R41, R40, RZ, 0x3c, !PT ;  /* 0x0000002829297212 */ /* 0x004fc800078e3cff */
[C---:B------:R-:W-:Y:S01]  /*40250*/  LOP3.LUT R40, R41.reuse, R40, RZ, 0x3c, !PT ;  /* 0x0000002829287212 */ /* 0x040fe200078e3cff */
[----:B---3--:R-:W-:Y:S01]  /*40260*/  IMAD.MOV.U32 R44, RZ, RZ, R14 ;  /* 0x000000ffff2c7224 */ /* 0x008fe200078e000e */
[----:B----4-:R-:W2:Y:S02]  /*40270*/  @!P6 LDG.E.U16 R37, desc[UR6][R38.64] ;  /* 0x000000062625e981 */ /* 0x010ea4000c1e1500 */
[----:B------:R-:W-:Y:S02]  /*40280*/  LOP3.LUT R41, R41, R40, RZ, 0x3c, !PT ;  /* 0x0000002829297212 */ /* 0x000fe400078e3cff */
[----:B------:R-:W3:Y:S01]  /*40290*/  @!P6 LDG.E.U16 R43, desc[UR6][R44.64] ;  /* 0x000000062c2be981 */ /* 0x000ee2000c1e1500 */
[----:B------:R-:W-:Y:S02]  /*402a0*/  LOP3.LUT R87, R87, R86, RZ, 0x3c, !PT ;  /* 0x0000005657577212 */ /* 0x000fe400078e3cff */
[----:B------:R-:W-:Y:S02]  /*402b0*/  LOP3.LUT R89, R89, R88, RZ, 0x3c, !PT ;  /* 0x0000005859597212 */ /* 0x000fe400078e3cff */
[----:B------:R-:W-:Y:S01]  /*402c0*/  LOP3.LUT R91, R91, R90, RZ, 0x3c, !PT ;  /* 0x0000005a5b5b7212 */ /* 0x000fe200078e3cff */
[----:B------:R-:W4:Y:S01]  /*402d0*/  @!P1 LDG.E.U16 R36, desc[UR6][R40.64] ;  /* 0x0000000628249981 */ /* 0x000f22000c1e1500 */
        /* <DEDUP_REMOVED lines=13> */
[----:B------:R-:W-:Y:S01]  /*403b0*/  LOP3.LUT R17, R17, R16, RZ, 0x3c, !PT ;  /* 0x0000001011117212 */ /* 0x000fe200078e3cff */
[----:B------:R-:W-:Y:S01]  /*403c0*/  STL.64 [R1+0x60], R2 ;  /* 0x0000600201007387 */ /* 0x000fe20000100a00 */
[----:B------:R-:W-:Y:S02]  /*403d0*/  LOP3.LUT R93, R93, R92, RZ, 0x3c, !PT ;  /* 0x0000005c5d5d7212 */ /* 0x000fe400078e3cff */
[----:B------:R-:W-:Y:S01]  /*403e0*/  LOP3.LUT R19, R19, R18, RZ, 0x3c, !PT ;  /* 0x0000001213137212 */ /* 0x000fe200078e3cff */
[----:B------:R-:W-:Y:S01]  /*403f0*/  STL.64 [R1+0x68], R86 ;  /* 0x0000685601007387 */ /* 0x000fe20000100a00 */
[----:B------:R-:W-:-:S03]  /*40400*/  IMAD.MOV.U32 R4, RZ, RZ, R0 ;  /* 0x000000ffff047224 */ /* 0x000fc600078e0000 */
[----:B------:R-:W-:Y:S01]  /*40410*/  STL.64 [R1+0x70], R88 ;  /* 0x0000705801007387 */ /* 0x000fe20000100a00 */
[----:B------:R-:W-:Y:S02]  /*40420*/  LOP3.LUT R11, R11, R10, RZ, 0x3c, !PT ;  /* 0x0000000a0b0b7212 */ /* 0x000fe400078e3cff */
[----:B------:R-:W-:Y:S01]  /*40430*/  LOP3.LUT R26, R27, R26, RZ, 0x3c, !PT ;  /* 0x0000001a1b1a7212 */ /* 0x000fe200078e3cff */
[----:B------:R-:W-:Y:S01]  /*40440*/  STL.64 [R1+0x78], R90 ;  /* 0x0000785a01007387 */ /* 0x000fe20000100a00 */
[----:B------:R-:W-:Y:S02]  /*40450*/  LOP3.LUT R13, R13, R12, RZ, 0x3c, !PT ;  /* 0x0000000c0d0d7212 */ /* 0x000fe400078e3cff */
[----:B------:R-:W-:Y:S01]  /*40460*/  LOP3.LUT R16, R17, R16, RZ, 0x3c, !PT ;  /* 0x0000001011107212 */ /* 0x000fe200078e3cff */
[----:B------:R0:W2:Y:S01]  /*40470*/  LDL R0, [R1+0x1128] ;  /* 0x0011280001007983 */ /* 0x0000a20000100800 */
[----:B------:R-:W-:-:S03]  /*40480*/  LOP3.LUT R18, R19, R18, RZ, 0x3c, !PT ;  /* 0x0000001213127212 */ /* 0x000fc600078e3cff */
[----:B------:R-:W-:Y:S01]  /*40490*/  STL.64 [R1+0x80], R92 ;  /* 0x0000805c01007387 */ /* 0x000fe20000100a00 */
[----:B------:R-:W-:Y:S02]  /*404a0*/  IMAD.MOV.U32 R30, RZ, RZ, R22 ;  /* 0x000000ffff1e7224 */ /* 0x000fe400078e0016 */
[----:B------:R-:W-:Y:S01]  /*404b0*/  IMAD.MOV.U32 R31, RZ, RZ, R23 ;  /* 0x000000ffff1f7224 */ /* 0x000fe200078e0017 */
[----:B------:R-:W-:Y:S01]  /*404c0*/  STL.64 [R1+0x88], R4 ;  /* 0x0000880401007387 */ /* 0x000fe20000100a00 */
[----:B------:R-:W-:-:S03]  /*404d0*/  LOP3.LUT R27, R27, R26, RZ, 0x3c, !PT ;  /* 0x0000001a1b1b7212 */ /* 0x000fc600078e3cff */
[----:B------:R-:W-:Y:S01]  /*404e0*/  STL.64 [R1+0x90], R10 ;  /* 0x0000900a01007387 */ /* 0x000fe20000100a00 */
[----:B------:R-:W-:-:S03]  /*404f0*/  LOP3.LUT R17, R17, R16, RZ, 0x3c, !PT ;  /* 0x0000001011117212 */ /* 0x000fc600078e3cff */
[----:B------:R-:W-:Y:S01]  /*40500*/  STL.64 [R1+0x98], R12 ;  /* 0x0000980c01007387 */ /* 0x000fe20000100a00 */
[----:B------:R-:W-:-:S03]  /*40510*/  LOP3.LUT R19, R19, R18, RZ, 0x3c, !PT ;  /* 0x0000001213137212 */ /* 0x000fc600078e3cff */
[----:B------:R0:W2:Y:S04]  /*40520*/  LDL R33, [R1+0x10ec] ;  /* 0x0010ec0001217983 */ /* 0x0000a80000100800 */
[----:B------:R0:W2:Y:S04]  /*40530*/  LDL R28, [R1+0x10e8] ;  /* 0x0010e800011c7983 */ /* 0x0000a80000100800 */
[----:B------:R0:W2:Y:S04]  /*40540*/  LDL R29, [R1+0x11a4] ;  /* 0x0011a400011d7983 */ /* 0x0000a80000100800 */
[----:B------:R0:W2:Y:S04]  /*40550*/  LDL R22, [R1+0x11a0] ;  /* 0x0011a00001167983 */ /* 0x0000a80000100800 */
[----:B------:R0:W2:Y:S04]  /*40560*/  LDL R23, [R1+0x1164] ;  /* 0x0011640001177983 */ /* 0x0000a80000100800 */
[----:B------:R-:W-:Y:S04]  /*40570*/  STL.64 [R1+0xb8], R30 ;  /* 0x0000b81e01007387 */ /* 0x000fe80000100a00 */
[----:B------:R-:W-:Y:S04]  /*40580*/  STL.64 [R1+0xb0], R26 ;  /* 0x0000b01a01007387 */ /* 0x000fe80000100a00 */
[----:B------:R-:W-:Y:S04]  /*40590*/  STL.64 [R1+0xa0], R16 ;  /* 0x0000a01001007387 */ /* 0x000fe80000100a00 */
[----:B------:R-:W-:Y:S04]  /*405a0*/  STL.64 [R1+0xa8], R18 ;  /* 0x0000a81201007387 */ /* 0x000fe80000100a00 */
[----:B------:R0:W2:Y:S04]  /*405b0*/  LDL R14, [R1+0x1120] ;  /* 0x00112000010e7983 */ /* 0x0000a80000100800 */
[----:B------:R1:W-:Y:S04]  /*405c0*/  STL.64 [R1+0xc8], R44 ;  /* 0x0000c82c01007387 */ /* 0x0003e80000100a00 */
[----:B------:R-:W2:Y:S04]  /*405d0*/  @!P1 LDG.E.U16 R32, desc[UR6][R34.64] ;  /* 0x0000000622209981 */ /* 0x000ea8000c1e1500 */
[----:B-1----:R-:W2:Y:S04]  /*405e0*/  LDL.LU.64 R44, [R1+0x2150] ;  /* 0x00215000012c7983 */ /* 0x002ea80000300a00 */
[----:B---3--:R1:W-:Y:S04]  /*405f0*/  @!P6 STL [R1+0x11ac], R43 ;  /* 0x0011ac2b0100e387 */ /* 0x0083e80000100800 */
[----:B-1----:R-:W3:Y:S04]  /*40600*/  LDL.LU R43, [R1+0x2148] ;  /* 0x00214800012b7983 */ /* 0x002ee80000300800 */
[----:B------:R1:W-:Y:S04]  /*40610*/  STL.64 [R1+0xc0], R40 ;  /* 0x0000c02801007387 */ /* 0x0003e80000100a00 */
[----:B-1----:R-:W3:Y:S04]  /*40620*/  LDL.LU.64 R40, [R1+0x2140] ;  /* 0x0021400001287983 */ /* 0x002ee80000300a00 */
[----:B----4-:R1:W-:Y:S04]  /*40630*/  @!P1 STL [R1+0x11a8], R36 ;  /* 0x0011a82401009387 */ /* 0x0103e80000100800 */
[----:B-1----:R-:W4:Y:S04]  /*40640*/  LDL.LU R36, [R1+0x2138] ;  /* 0x0021380001247983 */ /* 0x002f280000300800 */
[----:B------:R-:W3:Y:S04]  /*40650*/  LDL.LU.64 R38, [R1+0x2130] ;  /* 0x0021300001267983 */ /* 0x000ee80000300a00 */
[----:B--2---:R1:W-:Y:S01]  /*40660*/  @!P6 STL [R1+0x116c], R37 ;  /* 0x00116c250100e387 */ /* 0x0043e20000100800 */
[----:B------:R-:W-:-:S02]  /*40670*/  LOP3.LUT R67, R67, R66, RZ, 0x3c, !PT ;  /* 0x0000004243437212 */ /* 0x000fc400078e3cff */
[----:B------:R-:W-:Y:S01]  /*40680*/  LOP3.LUT R65, R65, R64, RZ, 0x3c, !PT ;  /* 0x0000004041417212 */ /* 0x000fe200078e3cff */
[----:B------:R-:W2:Y:S04]  /*40690*/  @!P6 LDG.E.U16 R29, desc[UR6][R30.64] ;  /* 0x000000061e1de981 */ /* 0x000ea8000c1e1500 */
[----:B-1----:R-:W4:Y:S04]  /*406a0*/  LDL.LU R37, [R1+0x2128] ;  /* 0x0021280001257983 */ /* 0x002f280000300800 */
[----:B------:R-:W2:Y:S01]  /*406b0*/  LDL.LU.64 R34, [R1+0x2120] ;  /* 0x0021200001227983 */ /* 0x000ea20000300a00 */
[----:B------:R-:W-:-:S02]  /*406c0*/  LOP3.LUT R66, R67, R66, RZ, 0x3c, !PT ;  /* 0x0000004243427212 */ /* 0x000fc400078e3cff */
[----:B------:R-:W-:Y:S02]  /*406d0*/  LOP3.LUT R64, R65, R64, RZ, 0x3c, !PT ;  /* 0x0000004041407212 */ /* 0x000fe400078e3cff */
[----:B------:R-:W-:Y:S01]  /*406e0*/  LOP3.LUT R61, R61, R60, RZ, 0x3c, !PT ;  /* 0x0000003c3d3d7212 */ /* 0x000fe200078e3cff */
[----:B------:R-:W3:Y:S01]  /*406f0*/  @!P1 LDG.E.U16 R22, desc[UR6][R26.64] ;  /* 0x000000061a169981 */ /* 0x000ee2000c1e1500 */
[----:B------:R-:W-:Y:S02]  /*40700*/  LOP3.LUT R67, R67, R66, RZ, 0x3c, !PT ;  /* 0x0000004243437212 */ /* 0x000fe400078e3cff */
[----:B------:R-:W-:Y:S01]  /*40710*/  LOP3.LUT R65, R65, R64, RZ, 0x3c, !PT ;  /* 0x0000004041417212 */ /* 0x000fe200078e3cff */
[----:B------:R-:W3:Y:S04]  /*40720*/  @!P6 LDG.E.U16 R23, desc[UR6][R24.64] ;  /* 0x000000061817e981 */ /* 0x000ee8000c1e1500 */
[----:B------:R-:W3:Y:S04]  /*40730*/  @!P6 LDG.E.U16 R15, desc[UR6][R66.64] ;  /* 0x00000006420fe981 */ /* 0x000ee8000c1e1500 */
[----:B------:R-:W4:Y:S04]  /*40740*/  @!P1 LDG.E.U16 R0, desc[UR6][R64.64] ;  /* 0x0000000640009981 */ /* 0x000f28000c1e1500 */
[----:B------:R1:W-:Y:S04]  /*40750*/  @!P1 STL [R1+0x1168], R32 ;  /* 0x0011682001009387 */ /* 0x0003e80000100800 */
[----:B-1----:R-:W4:Y:S04]  /*40760*/  LDL.LU R32, [R1+0x2118] ;  /* 0x0021180001207983 */ /* 0x002f280000300800 */
[----:B--2---:R-:W2:Y:S04]  /*40770*/  @!P6 LDG.E.U16 R33, desc[UR6][R34.64] ;  /* 0x000000062221e981 */ /* 0x004ea8000c1e1500 */
[----:B---3--:R1:W-:Y:S04]  /*40780*/  @!P6 STL [R1+0x112c], R15 ;  /* 0x00112c0f0100e387 */ /* 0x0083e80000100800 */
[----:B-1----:R0:W3:Y:S04]  /*40790*/  LDL R15, [R1+0x10e0] ;  /* 0x0010e000010f7983 */ /* 0x0020e80000100800 */
[----:B------:R1:W-:Y:S04]  /*407a0*/  STL [R1+0x1f88], R66 ;  /* 0x001f884201007387 */ /* 0x0003e80000100800 */
[----:B------:R0:W-:Y:S04]  /*407b0*/  STL [R1+0x1f84], R67 ;  /* 0x001f844301007387 */ /* 0x0001e80000100800 */
[----:B-1----:R1:W3:Y:S04]  /*407c0*/  LDL R66, [R1+0x115c] ;  /* 0x00115c0001427983 */ /* 0x0022e80000100800 */
[----:B0-----:R1:W3:Y:S04]  /*407d0*/  LDL R67, [R1+0x1198] ;  /* 0x0011980001437983 */ /* 0x0012e80000100800 */
[----:B----4-:R0:W-:Y:S04]  /*407e0*/  @!P1 STL [R1+0x1128], R0 ;  /* 0x0011280001009387 */ /* 0x0101e80000100800 */
[----:B0-----:R1:W4:Y:S04]  /*407f0*/  LDL R0, [R1+0x1158] ;  /* 0x0011580001007983 */ /* 0x0013280000100800 */
[----:B------:R0:W-:Y:S04]  /*40800*/  STL [R1+0x1f90], R64 ;  /* 0x001f904001007387 */ /* 0x0001e80000100800 */
[----:B0-----:R1:W4:Y:S04]  /*40810*/  LDL R64, [R1+0x119c] ;  /* 0x00119c0001407983 */ /* 0x0013280000100800 */
[----:B------:R0:W-:Y:S04]  /*40820*/  STL [R1+0x1f8c], R65 ;  /* 0x001f8c4101007387 */ /* 0x0001e80000100800 */
[----:B0-----:R1:W4:Y:S04]  /*40830*/  LDL R65, [R1+0x10e4] ;  /* 0x0010e40001417983 */ /* 0x0013280000100800 */
[----:B--2---:R0:W-:Y:S04]  /*40840*/  @!P6 STL [R1+0x10ec], R33 ;  /* 0x0010ec210100e387 */ /* 0x0041e80000100800 */
[----:B0-----:R-:W2:Y:S04]  /*40850*/  LDL.LU R33, [R1+0x2114] ;  /* 0x0021140001217983 */ /* 0x001ea80000300800 */
[----:B------:R-:W-:Y:S04]  /*40860*/  STL [R1+0x1f98], R34 ;  /* 0x001f982201007387 */ /* 0x000fe80000100800 */
[----:B------:R0:W-:Y:S01]  /*40870*/  STL [R1+0x1f94], R35 ;  /* 0x001f942301007387 */ /* 0x0001e20000100800 */
[----:B------:R-:W-:-:S02]  /*40880*/  LOP3.LUT R60, R61, R60, RZ, 0x3c, !PT ;  /* 0x0000003c3d3c7212 */ /* 0x000fc400078e3cff */
[----:B------:R-:W-:Y:S02]  /*40890*/  LOP3.LUT R63, R63, R62, RZ, 0x3c, !PT ;  /* 0x0000003e3f3f7212 */ /* 0x000fe400078e3cff */
[----:B------:R-:W-:Y:S01]  /*408a0*/  LOP3.LUT R59, R59, R58, RZ, 0x3c, !PT ;  /* 0x0000003a3b3b7212 */ /* 0x000fe200078e3cff */
[----:B---3--:R-:W3:Y:S04]  /*408b0*/  @!P1 LDG.E.U16 R67, desc[UR6][R16.64] ;  /* 0x0000000610439981 */ /* 0x008ee8000c1e1500 */
[----:B0-----:R-:W3:Y:S04]  /*408c0*/  LDL.64 R34, [R1+0x28] ;  /* 0x0000280001227983 */ /* 0x001ee80000100a00 */
[----:B----4-:R-:W4:Y:S04]  /*408d0*/  @!P1 LDG.E.U16 R0, desc[UR6][R6.64] ;  /* 0x0000000606009981 */ /* 0x010f28000c1e1500 */
[----:B------:R-:W4:Y:S04]  /*408e0*/  @!P6 LDG.E.U16 R64, desc[UR6][R18.64] ;  /* 0x000000061240e981 */ /* 0x000f28000c1e1500 */
[----:B--2---:R-:W2:Y:S01]  /*408f0*/  @!P1 LDG.E.U16 R28, desc[UR6][R32.64] ;  /* 0x00000006201c9981 */ /* 0x004ea2000c1e1500 */
[----:B------:R-:W-:-:S05]  /*40900*/  LOP3.LUT R61, R61, R60, RZ, 0x3c, !PT ;  /* 0x0000003c3d3d7212 */ /* 0x000fca00078e3cff */
[----:B------:R-:W4:Y:S01]  /*40910*/  @!P1 LDG.E.U16 R14, desc[UR6][R60.64] ;  /* 0x000000063c0e9981 */ /* 0x000f22000c1e1500 */
[----:B------:R-:W-:Y:S02]  /*40920*/  LOP3.LUT R62, R63, R62, RZ, 0x3c, !PT ;  /* 0x0000003e3f3e7212 */ /* 0x000fe400078e3cff */
[----:B------:R-:W-:Y:S01]  /*40930*/  LOP3.LUT R58, R59, R58, RZ, 0x3c, !PT ;  /* 0x0000003a3b3a7212 */ /* 0x000fe200078e3cff */
[----:B---3--:R-:W3:Y:S04]  /*40940*/  @!P6 LDG.E.U16 R66, desc[UR6][R34.64] ;  /* 0x000000062242e981 */ /* 0x008ee8000c1e1500 */
[----:B--2---:R0:W-:Y:S04]  /*40950*/  @!P1 STL [R1+0x10e8], R28 ;  /* 0x0010e81c01009387 */ /* 0x0041e80000100800 */
[----:B0-----:R-:W2:Y:S04]  /*40960*/  LDL.LU R28, [R1+0x2110] ;  /* 0x00211000011c7983 */ /* 0x001ea80000300800 */
[----:B------:R0:W-:Y:S04]  /*40970*/  STL [R1+0x1fa0], R32 ;  /* 0x001fa02001007387 */ /* 0x0001e80000100800 */
[----:B0-----:R1:W2:Y:S04]  /*40980*/  LDL R32, [R1+0x1124] ;  /* 0x0011240001207983 */ /* 0x0012a80000100800 */
[----:B------:R0:W-:Y:S04]  /*40990*/  STL [R1+0x1f9c], R33 ;  /* 0x001f9c2101007387 */ /* 0x0001e80000100800 */
[----:B0-----:R1:W3:Y:S04]  /*409a0*/  LDL R33, [R1+0x1160] ;  /* 0x0011600001217983 */ /* 0x0012e80000100800 */
[----:B------:R-:W4:Y:S04]  /*409b0*/  LDL.LU.64 R30, [R1+0x2108] ;  /* 0x00210800011e7983 */ /* 0x000f280000300a00 */
[----:B------:R0:W-:Y:S04]  /*409c0*/  @!P6 STL [R1+0x11a4], R29 ;  /* 0x0011a41d0100e387 */ /* 0x0001e80000100800 */
[----:B0-----:R-:W4:Y:S04]  /*409d0*/  LDL.LU R29, [R1+0x2100] ;  /* 0x00210000011d7983 */ /* 0x001f280000300800 */
[----:B------:R-:W4:Y:S04]  /*409e0*/  LDL.LU.64 R26, [R1+0x20f8] ;  /* 0x0020f800011a7983 */ /* 0x000f280000300a00 */
[----:B------:R0:W-:Y:S01]  /*409f0*/  @!P1 STL [R1+0x11a0], R22 ;  /* 0x0011a01601009387 */ /* 0x0001e20000100800 */
[----:B------:R-:W-:-:S03]  /*40a00*/  LOP3.LUT R63, R63, R62, RZ, 0x3c, !PT ;  /* 0x0000003e3f3f7212 */ /* 0x000fc600078e3cff */
[----:B0-----:R-:W4:Y:S04]  /*40a10*/  LDL.LU R22, [R1+0x20f0] ;  /* 0x0020f00001167983 */ /* 0x001f280000300800 */
[----:B------:R-:W4:Y:S04]  /*40a20*/  LDL.LU.64 R24, [R1+0x20e8] ;  /* 0x0020e80001187983 */ /* 0x000f280000300a00 */
[----:B------:R0:W-:Y:S04]  /*40a30*/  @!P6 STL [R1+0x1164], R23 ;  /* 0x001164170100e387 */ /* 0x0001e80000100800 */
[----:B0-----:R-:W4:Y:S01]  /*40a40*/  LDL.LU R23, [R1+0x20e0] ;  /* 0x0020e00001177983 */ /* 0x001f220000300800 */
[----:B------:R-:W-:-:S03]  /*40a50*/  LOP3.LUT R59, R59, R58, RZ, 0x3c, !PT ;  /* 0x0000003a3b3b7212 */ /* 0x000fc600078e3cff */
[----:B--2---:R-:W2:Y:S04]  /*40a60*/  @!P6 LDG.E.U16 R32, desc[UR6][R62.64] ;  /* 0x000000063e20e981 */ /* 0x004ea8000c1e1500 */
[----:B---3--:R-:W3:Y:S04]  /*40a70*/  @!P1 LDG.E.U16 R33, desc[UR6][R20.64] ;  /* 0x0000000614219981 */ /* 0x008ee8000c1e1500 */
[----:B----4-:R-:W4:Y:S04]  /*40a80*/  @!P6 LDG.E.U16 R65, desc[UR6][R30.64] ;  /* 0x000000061e41e981 */ /* 0x010f28000c1e1500 */
[----:B------:R-:W2:Y:S04]  /*40a90*/  LDL.LU.64 R20, [R1+0x20d8] ;  /* 0x0020d80001147983 */ /* 0x000ea80000300a00 */
[----:B------:R-:W-:Y:S04]  /*40aa0*/  STL [R1+0x1fa8], R62 ;  /* 0x001fa83e01007387 */ /* 0x000fe80000100800 */
[----:B------:R-:W-:Y:S04]  /*40ab0*/  STL [R1+0x1fa4], R63 ;  /* 0x001fa43f01007387 */ /* 0x000fe80000100800 */
[----:B------:R0:W-:Y:S04]  /*40ac0*/  @!P1 STL [R1+0x1120], R14 ;  /* 0x0011200e01009387 */ /* 0x0001e80000100800 */
[----:B------:R-:W2:Y:S04]  /*40ad0*/  @!P1 LDG.E.U16 R15, desc[UR6][R28.64] ;  /* 0x000000061c0f9981 */ /* 0x000ea8000c1e1500 */
[----:B0-----:R1:W2:Y:S04]  /*40ae0*/  LDL R14, [R1+0x111c] ;  /* 0x00111c00010e7983 */ /* 0x0012a80000100800 */
[----:B------:R-:W-:Y:S04]  /*40af0*/  STL [R1+0x1fb0], R60 ;  /* 0x001fb03c01007387 */ /* 0x000fe80000100800 */
[----:B------:R-:W-:Y:S04]  /*40b00*/  STL [R1+0x1fac], R61 ;  /* 0x001fac3d01007387 */ /* 0x000fe80000100800 */
[----:B------:R-:W-:Y:S04]  /*40b10*/  STL [R1+0x1fb8], R30 ;  /* 0x001fb81e01007387 */ /* 0x000fe80000100800 */
[----:B------:R-:W-:Y:S04]  /*40b20*/  STL [R1+0x1fb4], R31 ;  /* 0x001fb41f01007387 */ /* 0x000fe80000100800 */
[----:B--2---:R-:W2:Y:S04]  /*40b30*/  @!P6 LDG.E.U16 R14, desc[UR6][R58.64] ;  /* 0x000000063a0ee981 */ /* 0x004ea8000c1e1500 */
[----:B------:R0:W-:Y:S04]  /*40b40*/  @!P1 STL [R1+0x10e0], R15 ;  /* 0x0010e00f01009387 */ /* 0x0001e80000100800 */
[----:B0-----:R1:W2:Y:S04]  /*40b50*/  LDL R15, [R1+0x1118] ;  /* 0x00111800010f7983 */ /* 0x0012a80000100800 */
[----:B------:R-:W-:Y:S04]  /*40b60*/  STL [R1+0x1fc0], R28 ;  /* 0x001fc01c01007387 */ /* 0x000fe80000100800 */
[----:B------:R-:W-:Y:S04]  /*40b70*/  STL [R1+0x1fbc], R29 ;  /* 0x001fbc1d01007387 */ /* 0x000fe80000100800 */
[----:B------:R-:W2:Y:S04]  /*40b80*/  LDL.LU.64 R18, [R1+0x20d0] ;  /* 0x0020d00001127983 */ /* 0x000ea80000300a00 */
[----:B------:R-:W2:Y:S04]  /*40b90*/  LDL.LU.64 R16, [R1+0x20c8] ;  /* 0x0020c80001107983 */ /* 0x000ea80000300a00 */
[----:B----4-:R0:W-:Y:S04]  /*40ba0*/  @!P6 STL [R1+0x10e4], R65 ;  /* 0x0010e4410100e387 */ /* 0x0101e80000100800 */
[----:B0-----:R1:W4:Y:S04]  /*40bb0*/  LDL R65, [R1+0x10dc] ;  /* 0x0010dc0001417983 */ /* 0x0013280000100800 */
[----:B------:R0:W-:Y:S04]  /*40bc0*/  @!P6 STL [R1+0x119c], R64 ;  /* 0x00119c400100e387 */ /* 0x0001e80000100800 */
[----:B0-----:R1:W4:Y:S04]  /*40bd0*/  LDL R64, [R1+0x10d8] ;  /* 0x0010d80001407983 */ /* 0x0013280000100800 */
[----:B------:R0:W-:Y:S04]  /*40be0*/  @!P1 STL [R1+0x1198], R67 ;  /* 0x0011984301009387 */ /* 0x0001e80000100800 */
[----:B------:R1:W4:Y:S04]  /*40bf0*/  LDL R6, [R1+0x1190] ;  /* 0x0011900001067983 */ /* 0x0003280000100800 */
[----:B------:R1:W4:Y:S04]  /*40c00*/  LDL R7, [R1+0x1154] ;  /* 0x0011540001077983 */ /* 0x0003280000100800 */
[----:B0-----:R1:W4:Y:S04]  /*40c10*/  LDL R67, [R1+0x1194] ;  /* 0x0011940001437983 */ /* 0x0013280000100800 */
[----:B------:R0:W-:Y:S04]  /*40c20*/  @!P1 STL [R1+0x1158], R0 ;  /* 0x0011580001009387 */ /* 0x0001e80000100800 */
[----:B---3--:R-:W-:Y:S04]  /*40c30*/  @!P1 STL [R1+0x1160], R33 ;  /* 0x0011602101009387 */ /* 0x008fe80000100800 */
[----:B0-----:R1:W3:Y:S04]  /*40c40*/  LDL R0, [R1+0x1150] ;  /* 0x0011500001007983 */ /* 0x0012e80000100800 */
[----:B------:R-:W-:Y:S04]  /*40c50*/  @!P6 STL [R1+0x1124], R32 ;  /* 0x001124200100e387 */ /* 0x000fe80000100800 */
[----:B------:R1:W3:Y:S04]  /*40c60*/  LDL.LU R63, [R1+0x110c] ;  /* 0x00110c00013f7983 */ /* 0x0002e80000300800 */
[----:B------:R1:W3:Y:S04]  /*40c70*/  LDL.LU R28, [R1+0x10c8] ;  /* 0x0010c800011c7983 */ /* 0x0002e80000300800 */
[----:B------:R1:W3:Y:S04]  /*40c80*/  LDL.LU R29, [R1+0x1184] ;  /* 0x00118400011d7983 */ /* 0x0002e80000300800 */
[----:B------:R1:W3:Y:S04]  /*40c90*/  LDL.LU R30, [R1+0x1180] ;  /* 0x00118000011e7983 */ /* 0x0002e80000300800 */
[----:B------:R1:W3:Y:S04]  /*40ca0*/  LDL.LU R31, [R1+0x1144] ;  /* 0x00114400011f7983 */ /* 0x0002e80000300800 */
[----:B------:R1:W3:Y:S04]  /*40cb0*/  LDL.LU R60, [R1+0x1140] ;  /* 0x00114000013c7983 */ /* 0x0002e80000300800 */
[----:B------:R0:W-:Y:S04]  /*40cc0*/  @!P6 STL [R1+0x115c], R66 ;  /* 0x00115c420100e387 */ /* 0x0001e80000100800 */
[----:B0-----:R1:W3:Y:S04]  /*40cd0*/  LDL.LU R66, [R1+0x1104] ;  /* 0x0011040001427983 */ /* 0x0012e80000300800 */
[----:B------:R1:W3:Y:S04]  /*40ce0*/  LDL.LU R61, [R1+0x1100] ;  /* 0x00110000013d7983 */ /* 0x0002e80000300800 */
[----:B------:R1:W3:Y:S04]  /*40cf0*/  LDL.LU R62, [R1+0x10c4] ;  /* 0x0010c400013e7983 */ /* 0x0002e80000300800 */
[----:B------:R1:W3:Y:S04]  /*40d00*/  LDL.LU R32, [R1+0x10c0] ;  /* 0x0010c00001207983 */ /* 0x0002e80000300800 */
[----:B------:R1:W3:Y:S04]  /*40d10*/  LDL.LU R33, [R1+0x117c] ;  /* 0x00117c0001217983 */ /* 0x0002e80000300800 */
[----:B------:R1:W3:Y:S04]  /*40d20*/  LDL.LU R34, [R1+0x113c] ;  /* 0x00113c0001227983 */ /* 0x0002e80000300800 */
[----:B------:R1:W3:Y:S04]  /*40d30*/  LDL.LU R35, [R1+0x1138] ;  /* 0x0011380001237983 */ /* 0x0002e80000300800 */
[----:B--2---:R0:W-:Y:S04]  /*40d40*/  @!P6 STL [R1+0x111c], R14 ;  /* 0x00111c0e0100e387 */ /* 0x0041e80000100800 */
[----:B0-----:R-:W2:Y:S04]  /*40d50*/  LDL.LU R14, [R1+0x20c4] ;  /* 0x0020c400010e7983 */ /* 0x001ea80000300800 */
[----:B------:R0:W-:Y:S04]  /*40d60*/  STL [R1+0x1fc8], R58 ;  /* 0x001fc83a01007387 */ /* 0x0001e80000100800 */
[----:B0-----:R1:W2:Y:S04]  /*40d70*/  LDL.LU R58, [R1+0x10cc] ;  /* 0x0010cc00013a7983 */ /* 0x0012a80000300800 */
[----:B------:R0:W-:Y:S01]  /*40d80*/  STL [R1+0x1fc4], R59 ;  /* 0x001fc43b01007387 */ /* 0x0001e20000100800 */
[----:B------:R-:W-:-:S02]  /*40d90*/  LOP3.LUT R57, R57, R56, RZ, 0x3c, !PT ;  /* 0x0000003839397212 */ /* 0x000fc400078e3cff */
[----:B------:R-:W-:Y:S01]  /*40da0*/  LOP3.LUT R85, R85, R84, RZ, 0x3c, !PT ;  /* 0x0000005455557212 */ /* 0x000fe200078e3cff */
[----:B----4-:R-:W4:Y:S04]  /*40db0*/  @!P6 LDG.E.U16 R65, desc[UR6][R26.64] ;  /* 0x000000061a41e981 */ /* 0x010f28000c1e1500 */
[----:B0-----:R1:W4:Y:S01]  /*40dc0*/  LDL.LU R59, [R1+0x1114] ;  /* 0x00111400013b7983 */ /* 0x0013220000300800 */
[----:B------:R-:W-:-:S04]  /*40dd0*/  LOP3.LUT R56, R57, R56, RZ, 0x3c, !PT ;  /* 0x0000003839387212 */ /* 0x000fc800078e3cff */
[----:B------:R-:W-:Y:S01]  /*40de0*/  LOP3.LUT R57, R57, R56, RZ, 0x3c, !PT ;  /* 0x0000003839397212 */ /* 0x000fe200078e3cff */
[----:B------:R-:W4:Y:S01]  /*40df0*/  @!P1 LDG.E.U16 R64, desc[UR6][R24.64] ;  /* 0x0000000618409981 */ /* 0x000f22000c1e1500 */
[----:B------:R-:W-:-:S03]  /*40e00*/  LOP3.LUT R55, R55, R54, RZ, 0x3c, !PT ;  /* 0x0000003637377212 */ /* 0x000fc600078e3cff */
[----:B------:R-:W4:Y:S04]  /*40e10*/  @!P1 LDG.E.U16 R6, desc[UR6][R10.64] ;  /* 0x000000060a069981 */ /* 0x000f28000c1e1500 */
[----:B------:R-:W4:Y:S01]  /*40e20*/  @!P1 LDG.E.U16 R15, desc[UR6][R56.64] ;  /* 0x00000006380f9981 */ /* 0x000f22000c1e1500 */
[----:B------:R-:W-:Y:S02]  /*40e30*/  LOP3.LUT R84, R85, R84, RZ, 0x3c, !PT ;  /* 0x0000005455547212 */ /* 0x000fe400078e3cff */
[----:B------:R-:W-:Y:S01]  /*40e40*/  LOP3.LUT R54, R55, R54, RZ, 0x3c, !PT ;  /* 0x0000003637367212 */ /* 0x000fe200078e3cff */
[----:B------:R-:W4:Y:S04]  /*40e50*/  @!P6 LDG.E.U16 R7, desc[UR6][R8.64] ;  /* 0x000000060807e981 */ /* 0x000f28000c1e1500 */
[----:B------:R-:W4:Y:S01]  /*40e60*/  @!P6 LDG.E.U16 R67, desc[UR6][R12.64] ;  /* 0x000000060c43e981 */ /* 0x000f22000c1e1500 */
[----:B------:R-:W-:-:S02]  /*40e70*/  LOP3.LUT R85, R85, R84, RZ, 0x3c, !PT ;  /* 0x0000005455557212 */ /* 0x000fc400078e3cff */
[----:B------:R-:W-:-:S03]  /*40e80*/  LOP3.LUT R55, R55, R54, RZ, 0x3c, !PT ;  /* 0x0000003637377212 */ /* 0x000fc600078e3cff */
[----:B---3--:R-:W3:Y:S01]  /*40e90*/  @!P1 LDG.E.U16 R0, desc[UR6][R84.64] ;  /* 0x0000000654009981 */ /* 0x008ee2000c1e1500 */
[----:B------:R-:W-:Y:S02]  /*40ea0*/  LOP3.LUT R53, R53, R52, RZ, 0x3c, !PT ;  /* 0x0000003435357212 */ /* 0x000fe400078e3cff */
[----:B------:R-:W-:Y:S02]  /*40eb0*/  LOP3.LUT R83, R83, R82, RZ, 0x3c, !PT ;  /* 0x0000005253537212 */ /* 0x000fe400078e3cff */
[----:B------:R-:W-:Y:S02]  /*40ec0*/  LOP3.LUT R81, R81, R80, RZ, 0x3c, !PT ;  /* 0x0000005051517212 */ /* 0x000fe400078e3cff */
[----:B------:R-:W-:Y:S02]  /*40ed0*/  LOP3.LUT R51, R51, R50, RZ, 0x3c, !PT ;  /* 0x0000003233337212 */ /* 0x000fe400078e3cff */
[----:B------:R-:W-:Y:S01]  /*40ee0*/  LOP3.LUT R49, R49, R48, RZ, 0x3c, !PT ;  /* 0x0000003031317212 */ /* 0x000fe200078e3cff */
[----:B------:R-:W3:Y:S04]  /*40ef0*/  @!P6 LDG.E.U16 R29, desc[UR6][R90.64] ;  /* 0x000000065a1de981 */ /* 0x000ee8000c1e1500 */
[----:B------:R-:W3:Y:S01]  /*40f00*/  @!P1 LDG.E.U16 R30, desc[UR6][R88.64] ;  /* 0x00000006581e9981 */ /* 0x000ee2000c1e1500 */
[----:B------:R-:W-:-:S02]  /*40f10*/  LOP3.LUT R79, R79, R78, RZ, 0x3c, !PT ;  /* 0x0000004e4f4f7212 */ /* 0x000fc400078e3cff */
[----:B------:R-:W-:Y:S02]  /*40f20*/  LOP3.LUT R77, R77, R76, RZ, 0x3c, !PT ;  /* 0x0000004c4d4d7212 */ /* 0x000fe400078e3cff */
[----:B------:R-:W-:Y:S01]  /*40f30*/  LOP3.LUT R47, R47, R46, RZ, 0x3c, !PT ;  /* 0x0000002e2f2f7212 */ /* 0x000fe200078e3cff */
[----:B------:R-:W3:Y:S04]  /*40f40*/  @!P1 LDG.E.U16 R28, desc[UR6][R16.64] ;  /* 0x00000006101c9981 */ /* 0x000ee8000c1e1500 */
[----:B------:R-:W3:Y:S04]  /*40f50*/  @!P1 LDG.E.U16 R61, desc[UR6][R44.64] ;  /* 0x000000062c3d9981 */ /* 0x000ee8000c1e1500 */
[----:B------:R-:W3:Y:S04]  /*40f60*/  @!P6 LDG.E.U16 R33, desc[UR6][R86.64] ;  /* 0x000000065621e981 */ /* 0x000ee8000c1e1500 */
[----:B--2---:R-:W2:Y:S04]  /*40f70*/  @!P6 LDG.E.U16 R58, desc[UR6][R18.64] ;  /* 0x00000006123ae981 */ /* 0x004ea8000c1e1500 */
[----:B----4-:R-:W4:Y:S04]  /*40f80*/  @!P6 LDG.E.U16 R59, desc[UR6][R54.64] ;  /* 0x00000006363be981 */ /* 0x010f28000c1e1500 */
[----:B------:R0:W-:Y:S04]  /*40f90*/  @!P1 STL [R1+0x1118], R15 ;  /* 0x0011180f01009387 */ /* 0x0001e80000100800 */
[----:B0-----:R-:W2:Y:S04]  /*40fa0*/  LDL.LU R15, [R1+0x20c0] ;  /* 0x0020c000010f7983 */ /* 0x001ea80000300800 */
[----:B------:R0:W-:Y:S04]  /*40fb0*/  STL [R1+0x1fd0], R56 ;  /* 0x001fd03801007387 */ /* 0x0001e80000100800 */
[----:B0-----:R1:W2:Y:S04]  /*40fc0*/  LDL.LU R56, [R1+0x1148] ;  /* 0x0011480001387983 */ /* 0x0012a80000300800 */
        /* <DEDUP_REMOVED lines=10> */
[----:B------:R-:W2:Y:S04]  /*41070*/  LDL.LU.64 R12, [R1+0x20b8] ;  /* 0x0020b800010c7983 */ /* 0x000ea80000300a00 */
[----:B------:R0:W-:Y:S04]  /*41080*/  @!P1 STL [R1+0x10d8], R64 ;  /* 0x0010d84001009387 */ /* 0x0001e80000100800 */
[----:B0-----:R1:W2:Y:S04]  /*41090*/  LDL.LU R64, [R1+0x10f8] ;  /* 0x0010f80001407983 */ /* 0x0012a80000300800 */
[----:B------:R0:W-:Y:S04]  /*410a0*/  @!P6 STL [R1+0x10dc], R65 ;  /* 0x0010dc410100e387 */ /* 0x0001e80000100800 */
[----:B0-----:R1:W2:Y:S04]  /*410b0*/  LDL.LU R65, [R1+0x10bc] ;  /* 0x0010bc0001417983 */ /* 0x0012a80000300800 */
[----:B------:R0:W-:Y:S04]  /*410c0*/  @!P6 STL [R1+0x1194], R67 ;  /* 0x001194430100e387 */ /* 0x0001e80000100800 */
[----:B0-----:R1:W2:Y:S04]  /*410d0*/  LDL.LU R67, [R1+0x10b8] ;  /* 0x0010b80001437983 */ /* 0x0012a80000300800 */
[----:B------:R-:W2:Y:S04]  /*410e0*/  LDL.LU.64 R10, [R1+0x20b0] ;  /* 0x0020b000010a7983 */ /* 0x000ea80000300a00 */
[----:B------:R0:W-:Y:S04]  /*410f0*/  @!P1 STL [R1+0x1190], R6 ;  /* 0x0011900601009387 */ /* 0x0001e80000100800 */
[----:B0-----:R-:W2:Y:S04]  /*41100*/  LDL.LU R6, [R1+0x20a8] ;  /* 0x0020a80001067983 */ /* 0x001ea80000300800 */
[----:B------:R-:W2:Y:S04]  /*41110*/  LDL.LU.64 R8, [R1+0x20a0] ;  /* 0x0020a00001087983 */ /* 0x000ea80000300a00 */
[----:B------:R0:W-:Y:S04]  /*41120*/  @!P6 STL [R1+0x1154], R7 ;  /* 0x001154070100e387 */ /* 0x0001e80000100800 */
[----:B0-----:R-:W2:Y:S04]  /*41130*/  LDL.LU R7, [R1+0x209c] ;  /* 0x00209c0001077983 */ /* 0x001ea80000300800 */
[----:B---3--:R0:W-:Y:S04]  /*41140*/  @!P1 STL [R1+0x1150], R0 ;  /* 0x0011500001009387 */ /* 0x0081e80000100800 */
[----:B0-----:R1:W3:Y:S04]  /*41150*/  LDL.LU R0, [R1+0x2098] ;  /* 0x0020980001007983 */ /* 0x0012e80000300800 */
[----:B------:R0:W-:Y:S04]  /*41160*/  STL [R1+0x1fe8], R84 ;  /* 0x001fe85401007387 */ /* 0x0001e80000100800 */
[----:B0-----:R1:W3:Y:S04]  /*41170*/  LDL.LU R84, [R1+0x10d4] ;  /* 0x0010d40001547983 */ /* 0x0012e80000300800 */
[----:B------:R-:W-:Y:S04]  /*41180*/  STL [R1+0x1fe4], R85 ;  /* 0x001fe45501007387 */ /* 0x000fe80000100800 */
[----:B----4-:R-:W-:Y:S04]  /*41190*/  STL [R1+0x1ff4], R59 ;  /* 0x001ff43b01007387 */ /* 0x010fe80000100800 */
[----:B------:R-:W-:Y:S04]  /*411a0*/  STL [R1+0x1ff0], R54 ;  /* 0x001ff03601007387 */ /* 0x000fe80000100800 */
[----:B------:R0:W-:Y:S04]  /*411b0*/  STL [R1+0x1fec], R55 ;  /* 0x001fec3701007387 */ /* 0x0001e80000100800 */
[----:B0-----:R1:W4:Y:S01]  /*411c0*/  LDL.LU R55, [R1+0x1110] ;  /* 0x0011100001377983 */ /* 0x0013220000300800 */
[----:B------:R-:W-:-:S04]  /*411d0*/  LOP3.LUT R52, R53, R52, RZ, 0x3c, !PT ;  /* 0x0000003435347212 */ /* 0x000fc800078e3cff */
[----:B------:R-:W-:Y:S02]  /*411e0*/  LOP3.LUT R53, R53, R52, RZ, 0x3c, !PT ;  /* 0x0000003435357212 */ /* 0x000fe400078e3cff */
[----:B------:R-:W-:Y:S02]  /*411f0*/  LOP3.LUT R82, R83, R82, RZ, 0x3c, !PT ;  /* 0x0000005253527212 */ /* 0x000fe400078e3cff */
[----:B------:R-:W-:Y:S02]  /*41200*/  LOP3.LUT R80, R81, R80, RZ, 0x3c, !PT ;  /* 0x0000005051507212 */ /* 0x000fe400078e3cff */
[----:B------:R-:W-:Y:S02]  /*41210*/  LOP3.LUT R50, R51, R50, RZ, 0x3c, !PT ;  /* 0x0000003233327212 */ /* 0x000fe400078e3cff */
[----:B------:R-:W-:Y:S02]  /*41220*/  LOP3.LUT R48, R49, R48, RZ, 0x3c, !PT ;  /* 0x0000003031307212 */ /* 0x000fe400078e3cff */
[----:B------:R-:W-:-:S02]  /*41230*/  LOP3.LUT R78, R79, R78, RZ, 0x3c, !PT ;  /* 0x0000004e4f4e7212 */ /* 0x000fc400078e3cff */
[----:B------:R-:W-:Y:S02]  /*41240*/  LOP3.LUT R76, R77, R76, RZ, 0x3c, !PT ;  /* 0x0000004c4d4c7212 */ /* 0x000fe400078e3cff */
[----:B------:R-:W-:Y:S01]  /*41250*/  LOP3.LUT R46, R47, R46, RZ, 0x3c, !PT ;  /* 0x0000002e2f2e7212 */ /* 0x000fe200078e3cff */
[----:B--2---:R-:W2:Y:S04]  /*41260*/  @!P6 LDG.E.U16 R62, desc[UR6][R14.64] ;  /* 0x000000060e3ee981 */ /* 0x004ea8000c1e1500 */
[----:B------:R-:W2:Y:S04]  /*41270*/  @!P1 LDG.E.U16 R26, desc[UR6][R92.64] ;  /* 0x000000065c1a9981 */ /* 0x000ea8000c1e1500 */
[----:B------:R-:W2:Y:S04]  /*41280*/  @!P1 LDG.E.U16 R24, desc[UR6][R20.64] ;  /* 0x0000000614189981 */ /* 0x000ea8000c1e1500 */
[----:B------:R-:W2:Y:S04]  /*41290*/  @!P6 LDG.E.U16 R25, desc[UR6][R4.64] ;  /* 0x000000060419e981 */ /* 0x000ea8000c1e1500 */
[----:B------:R-:W2:Y:S01]  /*412a0*/  @!P1 LDG.E.U16 R32, desc[UR6][R12.64] ;  /* 0x000000060c209981 */ /* 0x000ea2000c1e1500 */
[----:B------:R-:W-:-:S02]  /*412b0*/  LOP3.LUT R75, R75, R74, RZ, 0x3c, !PT ;  /* 0x0000004a4b4b7212 */ /* 0x000fc400078e3cff */
[----:B------:R-:W-:Y:S02]  /*412c0*/  LOP3.LUT R73, R73, R72, RZ, 0x3c, !PT ;  /* 0x0000004849497212 */ /* 0x000fe400078e3cff */
[----:B------:R-:W-:Y:S02]  /*412d0*/  LOP3.LUT R71, R71, R70, RZ, 0x3c, !PT ;  /* 0x0000004647477212 */ /* 0x000fe400078e3cff */
[----:B------:R-:W-:Y:S01]  /*412e0*/  LOP3.LUT R69, R69, R68, RZ, 0x3c, !PT ;  /* 0x0000004445457212 */ /* 0x000fe200078e3cff */
[----:B------:R-:W2:Y:S04]  /*412f0*/  @!P1 LDG.E.U16 R64, desc[UR6][R40.64] ;  /* 0x0000000628409981 */ /* 0x000ea8000c1e1500 */
[----:B------:R-:W2:Y:S04]  /*41300*/  @!P6 LDG.E.U16 R65, desc[UR6][R10.64] ;  /* 0x000000060a41e981 */ /* 0x000ea8000c1e1500 */
[----:B------:R-:W2:Y:S04]  /*41310*/  @!P1 LDG.E.U16 R67, desc[UR6][R8.64] ;  /* 0x0000000608439981 */ /* 0x000ea8000c1e1500 */
[----:B---3--:R-:W3:Y:S04]  /*41320*/  @!P6 LDG.E.U16 R84, desc[UR6][R22.64] ;  /* 0x000000061654e981 */ /* 0x008ee8000c1e1500 */
[----:B----4-:R-:W4:Y:S01]  /*41330*/  @!P1 LDG.E.U16 R55, desc[UR6][R52.64] ;  /* 0x0000000634379981 */ /* 0x010f22000c1e1500 */
[----:B------:R-:W-:-:S02]  /*41340*/  LOP3.LUT R83, R83, R82, RZ, 0x3c, !PT ;  /* 0x0000005253537212 */ /* 0x000fc400078e3cff */
[----:B------:R-:W-:Y:S02]  /*41350*/  LOP3.LUT R81, R81, R80, RZ, 0x3c, !PT ;  /* 0x0000005051517212 */ /* 0x000fe400078e3cff */
[----:B------:R-:W-:Y:S01]  /*41360*/  LOP3.LUT R51, R51, R50, RZ, 0x3c, !PT ;  /* 0x0000003233337212 */ /* 0x000fe200078e3cff */
[----:B------:R-:W2:Y:S04]  /*41370*/  @!P6 LDG.E.U16 R27, desc[UR6][R82.64] ;  /* 0x00000006521be981 */ /* 0x000ea8000c1e1500 */
[----:B------:R-:W2:Y:S01]  /*41380*/  @!P1 LDG.E.U16 R56, desc[UR6][R80.64] ;  /* 0x0000000650389981 */ /* 0x000ea2000c1e1500 */
[----:B------:R-:W-:-:S03]  /*41390*/  LOP3.LUT R49, R49, R48, RZ, 0x3c, !PT ;  /* 0x0000003031317212 */ /* 0x000fc600078e3cff */
[----:B------:R-:W2:Y:S04]  /*413a0*/  @!P6 LDG.E.U16 R63, desc[UR6][R50.64] ;  /* 0x00000006323fe981 */ /* 0x000ea8000c1e1500 */
[----:B------:R-:W2:Y:S04]  /*413b0*/  @!P1 LDG.E.U16 R57, desc[UR6][R48.64] ;  /* 0x0000000630399981 */ /* 0x000ea8000c1e1500 */
[----:B----4-:R-:W-:Y:S04]  /*413c0*/  STL [R1+0x2000], R55 ;  /* 0x0020003701007387 */ /* 0x010fe80000100800 */
[----:B------:R-:W-:Y:S04]  /*413d0*/  STL [R1+0x1ffc], R52 ;  /* 0x001ffc3401007387 */ /* 0x000fe80000100800 */
[----:B------:R-:W-:Y:S04]  /*413e0*/  STL [R1+0x1ff8], R53 ;  /* 0x001ff83501007387 */ /* 0x000fe80000100800 */
[----:B---3--:R-:W-:Y:S04]  /*413f0*/  STL [R1+0x200c], R84 ;  /* 0x00200c5401007387 */ /* 0x008fe80000100800 */
[----:B------:R-:W-:Y:S04]  /*41400*/  STL [R1+0x2008], R22 ;  /* 0x0020081601007387 */ /* 0x000fe80000100800 */
[----:B------:R-:W-:Y:S04]  /*41410*/  STL [R1+0x2004], R23 ;  /* 0x0020041701007387 */ /* 0x000fe80000100800 */
[----:B--2---:R-:W-:Y:S04]  /*41420*/  STL [R1+0x2018], R24 ;  /* 0x0020181801007387 */ /* 0x004fe80000100800 */
[----:B------:R-:W-:Y:S04]  /*41430*/  STL [R1+0x2014], R20 ;  /* 0x0020141401007387 */ /* 0x000fe80000100800 */
[----:B------:R-:W-:Y:S04]  /*41440*/  STL [R1+0x2010], R21 ;  /* 0x0020101501007387 */ /* 0x000fe80000100800 */
[----:B------:R-:W2:Y:S04]  /*41450*/  LDL.LU.64 R4, [R1+0x2090] ;  /* 0x0020900001047983 */ /* 0x000ea80000300a00 */
[----:B------:R-:W-:Y:S04]  /*41460*/  STL [R1+0x201c], R25 ;  /* 0x00201c1901007387 */ /* 0x000fe80000100800 */
[----:B------:R1:W3:Y:S04]  /*41470*/  LDL.LU.64 R92, [R1+0x2088] ;  /* 0x00208800015c7983 */ /* 0x0002e80000300a00 */
[----:B------:R-:W4:Y:S04]  /*41480*/  LDL R54, [R1+0x18b8] ;  /* 0x0018b80001367983 */ /* 0x000f280000100800 */
[----:B------:R-:W-:Y:S04]  /*41490*/  STL [R1+0x2020], R26 ;  /* 0x0020201a01007387 */ /* 0x000fe80000100800 */
[----:B------:R-:W-:Y:S04]  /*414a0*/  STL [R1+0x202c], R27 ;  /* 0x00202c1b01007387 */ /* 0x000fe80000100800 */
[----:B------:R-:W-:Y:S04]  /*414b0*/  STL [R1+0x2028], R82 ;  /* 0x0020285201007387 */ /* 0x000fe80000100800 */
[----:B------:R-:W-:Y:S04]  /*414c0*/  STL [R1+0x2024], R83 ;  /* 0x0020245301007387 */ /* 0x000fe80000100800 */
[----:B------:R-:W-:Y:S04]  /*414d0*/  STL [R1+0x2038], R56 ;  /* 0x0020383801007387 */ /* 0x000fe80000100800 */
[----:B------:R-:W-:Y:S04]  /*414e0*/  STL [R1+0x2034], R80 ;  /* 0x0020345001007387 */ /* 0x000fe80000100800 */
[----:B------:R0:W-:Y:S04]  /*414f0*/  STL [R1+0x2030], R81 ;  /* 0x0020305101007387 */ /* 0x0001e80000100800 */
[----:B------:R-:W-:Y:S04]  /*41500*/  STL [R1+0x2044], R63 ;  /* 0x0020443f01007387 */ /* 0x000fe80000100800 */
[----:B------:R-:W-:Y:S04]  /*41510*/  STL [R1+0x2040], R50 ;  /* 0x0020403201007387 */ /* 0x000fe80000100800 */
[----:B------:R0:W-:Y:S04]  /*41520*/  STL [R1+0x203c], R51 ;  /* 0x00203c3301007387 */ /* 0x0001e80000100800 */
[----:B------:R-:W-:Y:S04]  /*41530*/  STL [R1+0x2050], R57 ;  /* 0x0020503901007387 */ /* 0x000fe80000100800 */
[----:B------:R-:W-:Y:S04]  /*41540*/  STL [R1+0x204c], R48 ;  /* 0x00204c3001007387 */ /* 0x000fe80000100800 */
[----:B------:R-:W-:Y:S04]  /*41550*/  STL [R1+0x2048], R49 ;  /* 0x0020483101007387 */ /* 0x000fe80000100800 */
[----:B------:R-:W-:Y:S04]  /*41560*/  STL [R1+0x2060], R58 ;  /* 0x0020603a01007387 */ /* 0x000fe80000100800 */
[----:B------:R-:W-:Y:S04]  /*41570*/  STL [R1+0x2058], R18 ;  /* 0x0020581201007387 */ /* 0x000fe80000100800 */
[----:B------:R-:W-:Y:S04]  /*41580*/  STL [R1+0x2054], R19 ;  /* 0x0020541301007387 */ /* 0x000fe80000100800 */
[----:B------:R1:W2:Y:S04]  /*41590*/  LDL.LU.64 R90, [R1+0x2080] ;  /* 0x00208000015a7983 */ /* 0x0002a80000300a00 */
[----:B------:R1:W2:Y:S04]  /*415a0*/  LDL.LU.64 R88, [R1+0x2078] ;  /* 0x0020780001587983 */ /* 0x0002a80000300a00 */
[----:B0-----:R-:W2:Y:S04]  /*415b0*/  LDL.64 R80, [R1+0x50] ;  /* 0x0000500001507983 */ /* 0x001ea80000100a00 */
[----:B------:R-:W2:Y:S04]  /*415c0*/  LDL.64 R50, [R1+0x58] ;  /* 0x0000580001327983 */ /* 0x000ea80000100a00 */
[----:B------:R1:W2:Y:S04]  /*415d0*/  LDL.LU.64 R86, [R1+0x2070] ;  /* 0x0020700001567983 */ /* 0x0002a80000300a00 */
[----:B------:R-:W4:Y:S04]  /*415e0*/  LDL.LU R85, [R1+0x1874] ;  /* 0x0018740001557983 */ /* 0x000f280000300800 */
[----:B---3--:R-:W3:Y:S01]  /*415f0*/  @!P1 LDG.E.U16 R93, desc[UR6][R2.64] ;  /* 0x00000006025d9981 */ /* 0x008ee2000c1e1500 */
[----:B------:R-:W-:-:S02]  /*41600*/  LOP3.LUT R79, R79, R78, RZ, 0x3c, !PT ;  /* 0x0000004e4f4f7212 */ /* 0x000fc400078e3cff */
[----:B------:R-:W-:Y:S02]  /*41610*/  LOP3.LUT R77, R77, R76, RZ, 0x3c, !PT ;  /* 0x0000004c4d4d7212 */ /* 0x000fe400078e3cff */
[----:B------:R-:W-:Y:S02]  /*41620*/  LOP3.LUT R47, R47, R46, RZ, 0x3c, !PT ;  /* 0x0000002e2f2f7212 */ /* 0x000fe400078e3cff */
[----:B------:R-:W-:Y:S02]  /*41630*/  LOP3.LUT R74, R75, R74, RZ, 0x3c, !PT ;  /* 0x0000004a4b4a7212 */ /* 0x000fe400078e3cff */
[----:B------:R-:W-:Y:S01]  /*41640*/  LOP3.LUT R72, R73, R72, RZ, 0x3c, !PT ;  /* 0x0000004849487212 */ /* 0x000fe200078e3cff */
[----:B------:R-:W3:Y:S04]  /*41650*/  @!P6 LDG.E.U16 R31, desc[UR6][R78.64] ;  /* 0x000000064e1fe981 */ /* 0x000ee8000c1e1500 */
[----:B------:R-:W3:Y:S04]  /*41660*/  @!P1 LDG.E.U16 R60, desc[UR6][R76.64] ;  /* 0x000000064c3c9981 */ /* 0x000ee8000c1e1500 */
[----:B------:R1:W3:Y:S04]  /*41670*/  LDL.LU R3, [R1+0x2068] ;  /* 0x0020680001037983 */ /* 0x0002e80000300800 */
        /* <DEDUP_REMOVED lines=15> */
[----:B----4-:R0:W-:Y:S04]  /*41770*/  STS.U16 [R54+UR76+0x32300], R85 ;  /* 0x0323005536007988 */ /* 0x0101e8000800044c */
[----:B--2---:R-:W2:Y:S04]  /*41780*/  @!P1 LDG.E.U16 R0, desc[UR6][R80.64] ;  /* 0x0000000650009981 */ /* 0x004ea8000c1e1500 */
[----:B------:R-:W4:Y:S01]  /*41790*/  @!P6 LDG.E.U16 R66, desc[UR6][R46.64] ;  /* 0x000000062e42e981 */ /* 0x000f22000c1e1500 */
[----:B------:R-:W-:-:S02]  /*417a0*/  LOP3.LUT R70, R71, R70, RZ, 0x3c, !PT ;  /* 0x0000004647467212 */ /* 0x000fc400078e3cff */
[----:B------:R-:W-:Y:S01]  /*417b0*/  LOP3.LUT R68, R69, R68, RZ, 0x3c, !PT ;  /* 0x0000004445447212 */ /* 0x000fe200078e3cff */
[----:B------:R-:W2:Y:S04]  /*417c0*/  @!P6 LDG.E.U16 R91, desc[UR6][R42.64] ;  /* 0x000000062a5be981 */ /* 0x000ea8000c1e1500 */
[----:B------:R-:W2:Y:S04]  /*417d0*/  @!P6 LDG.E.U16 R88, desc[UR6][R38.64] ;  /* 0x000000062658e981 */ /* 0x000ea8000c1e1500 */
[----:B------:R-:W2:Y:S04]  /*417e0*/  @!P1 LDG.E.U16 R89, desc[UR6][R36.64] ;  /* 0x0000000624599981 */ /* 0x000ea8000c1e1500 */
[----:B0-----:R-:W2:Y:S04]  /*417f0*/  LDL.LU R85, [R1+0x17f4] ;  /* 0x0017f40001557983 */ /* 0x001ea80000300800 */
[----:B------:R-:W2:Y:S04]  /*41800*/  @!P6 LDG.E.U16 R90, desc[UR6][R6.64] ;  /* 0x00000006065ae981 */ /* 0x000ea8000c1e1500 */
[----:B------:R-:W2:Y:S04]  /*41810*/  @!P1 LDG.E.U16 R92, desc[UR6][R4.64] ;  /* 0x00000006045c9981 */ /* 0x000ea8000c1e1500 */
[----:B---3--:R-:W3:Y:S04]  /*41820*/  @!P6 LDG.E.U16 R3, desc[UR6][R50.64] ;  /* 0x000000063203e981 */ /* 0x008ee8000c1e1500 */
        /* <DEDUP_REMOVED lines=13> */
[----:B0-----:R-:W3:Y:S04]  /*41900*/  LDL.LU R2, [R1+0x17e8] ;  /* 0x0017e80001027983 */ /* 0x001ee80000300800 */
        /* <DEDUP_REMOVED lines=27> */
[----:B--2---:R2:W-:Y:S04]  /*41ac0*/  STS.U16 [R54+UR76+0x34300], R85 ;  /* 0x0343005536007988 */ /* 0x0045e8000800044c */
[----:B0-----:R-:W4:Y:S04]  /*41ad0*/  LDL.LU R55, [R1+0x1718] ;  /* 0x0017180001377983 */ /* 0x001f280000300800 */
[----:B--2---:R-:W2:Y:S04]  /*41ae0*/  LDL.LU R85, [R1+0x1714] ;  /* 0x0017140001557983 */ /* 0x004ea80000300800 */
[----:B---3--:R0:W-:Y:S04]  /*41af0*/  STS.U16 [R54+UR76+0x24700], R2 ;  /* 0x0247000236007988 */ /* 0x0081e8000800044c */
[----:B0-----:R-:W3:Y:S04]  /*41b00*/  LDL.LU R2, [R1+0x1708] ;  /* 0x0017080001027983 */ /* 0x001ee80000300800 */
[----:B----4-:R-:W-:Y:S04]  /*41b10*/  STS.U16 [R54+UR76+0x34700], R18 ;  /* 0x0347001236007988 */ /* 0x010fe8000800044c */
[----:B------:R-:W-:Y:S04]  /*41b20*/  STS.U16 [R54+UR76+0x24b00], R58 ;  /* 0x024b003a36007988 */ /* 0x000fe8000800044c */
[----:B------:R-:W-:Y:S04]  /*41b30*/  STS.U16 [R54+UR76+0x34b00], R49 ;  /* 0x034b003136007988 */ /* 0x000fe8000800044c */
[----:B------:R-:W-:Y:S04]  /*41b40*/  STS.U16 [R54+UR76+0x24f00], R48 ;  /* 0x024f003036007988 */ /* 0x000fe8000800044c */
        /* <DEDUP_REMOVED lines=20> */
[----:B------:R-:W-:Y:S04]  /*41c90*/  STS.U16 [R54+UR76+0x27700], R53 ;  /* 0x0277003536007988 */ /* 0x000fe8000800044c */
[----:B------:R-:W-:Y:S04]  /*41ca0*/  STS.U16 [R54+UR76+0x37700], R52 ;  /* 0x0377003436007988 */ /* 0x000fe8000800044c */
[----:B------:R-:W4:Y:S04]  /*41cb0*/  LDL R58, [R1+0x10ac] ;  /* 0x0010ac00013a7983 */ /* 0x000f280000100800 */
[----:B------:R-:W-:Y:S04]  /*41cc0*/  STS.U16 [R54+UR76+0x27b00], R55 ;  /* 0x027b003736007988 */ /* 0x000fe8000800044c */
[----:B--2---:R0:W-:Y:S04]  /*41cd0*/  STS.U16 [R54+UR76+0x37b00], R85 ;  /* 0x037b005536007988 */ /* 0x0041e8000800044c */
[----:B0-----:R-:W2:Y:S04]  /*41ce0*/  LDL.LU R85, [R1+0x18b4] ;  /* 0x0018b40001557983 */ /* 0x001ea80000300800 */
[----:B------:R-:W2:Y:S04]  /*41cf0*/  LDL.LU R19, [R1+0x18b0] ;  /* 0x0018b00001137983 */ /* 0x000ea80000300800 */
[----:B------:R-:W2:Y:S04]  /*41d00*/  LDL.LU R18, [R1+0x18ac] ;  /* 0x0018ac0001127983 */ /* 0x000ea80000300800 */
[----:B------:R-:W2:Y:S04]  /*41d10*/  LDL.LU R49, [R1+0x18a8] ;  /* 0x0018a80001317983 */ /* 0x000ea80000300800 */
[----:B------:R-:W2:Y:S04]  /*41d20*/  LDL.LU R48, [R1+0x18a4] ;  /* 0x0018a40001307983 */ /* 0x000ea80000300800 */
[----:B---3--:R0:W-:Y:S04]  /*41d30*/  STS.U16 [R54+UR76+0x27f00], R2 ;  /* 0x027f000236007988 */ /* 0x0081e8000800044c */
        /* <DEDUP_REMOVED lines=22> */
[----:B------:R-:W4:Y:S04]  /*41ea0*/  LDL.LU R55, [R1+0x1820] ;  /* 0x0018200001377983 */ /* 0x000f280000300800 */
[----:B0-----:R-:W4:Y:S04]  /*41eb0*/  LDL.LU R54, [R1+0x181c] ;  /* 0x00181c0001367983 */ /* 0x001f280000300800 */
[----:B------:R-:W4:Y:S04]  /*41ec0*/  LDL.LU R59, [R1+0x1810] ;  /* 0x00181000013b7983 */ /* 0x000f280000300800 */
[----:B--2---:R0:W-:Y:S04]  /*41ed0*/  STS.U16 [R58+UR76+0x20380], R85 ;  /* 0x020380553a007988 */ /* 0x0041e8000800044c */
[----:B0-----:R-:W2:Y:S04]  /*41ee0*/  LDL.LU R85, [R1+0x180c] ;  /* 0x00180c0001557983 */ /* 0x001ea80000300800 */
[----:B------:R-:W-:Y:S04]  /*41ef0*/  STS.U16 [R58+UR76+0x30380], R19 ;  /* 0x030380133a007988 */ /* 0x000fe8000800044c */
[----:B------:R-:W-:Y:S04]  /*41f00*/  STS.U16 [R58+UR76+0x20780], R18 ;  /* 0x020780123a007988 */ /* 0x000fe8000800044c */
[----:B------:R-:W-:Y:S04]  /*41f10*/  STS.U16 [R58+UR76+0x30780], R49 ;  /* 0x030780313a007988 */ /* 0x000fe8000800044c */
[----:B------:R-:W-:Y:S04]  /*41f20*/  STS.U16 [R58+UR76+0x20b80], R48 ;  /* 0x020b80303a007988 */ /* 0x000fe8000800044c */
[----:B---3--:R0:W-:Y:S04]  /*41f30*/  STS.U16 [R58+UR76+0x30b80], R2 ;  /* 0x030b80023a007988 */ /* 0x0081e8000800044c */
[----:B0-----:R-:W3:Y:S04]  /*41f40*/  LDL.LU R2, [R1+0x1800] ;  /* 0x0018000001027983 */ /* 0x001ee80000300800 */
        /* <DEDUP_REMOVED lines=22> */
[----:B------:R0:W-:Y:S04]  /*420b0*/  STS.U16 [R58+UR76+0x23b80], R59 ;  /* 0x023b803b3a007988 */ /* 0x0001e8000800044c */
[----:B0-----:R-:W4:Y:S04]  /*420c0*/  LDL.LU R59, [R1+0x17fc] ;  /* 0x0017fc00013b7983 */ /* 0x001f280000300800 */
[----:B------:R-:W4:Y:S04]  /*420d0*/  LDL.LU R19, [R1+0x17f0] ;  /* 0x0017f00001137983 */ /* 0x000f280000300800 */
[----:B------:R-:W4:Y:S04]  /*420e0*/  LDL.LU R18, [R1+0x17ec] ;  /* 0x0017ec0001127983 */ /* 0x000f280000300800 */
[----:B------:R-:W4:Y:S04]  /*420f0*/  LDL.LU R49, [R1+0x17e0] ;  /* 0x0017e00001317983 */ /* 0x000f280000300800 */
[----:B--2---:R0:W-:Y:S04]  /*42100*/  STS.U16 [R58+UR76+0x33b80], R85 ;  /* 0x033b80553a007988 */ /* 0x0041e8000800044c */
[----:B------:R-:W2:Y:S04]  /*42110*/  LDL.LU R48, [R1+0x17dc] ;  /* 0x0017dc0001307983 */ /* 0x000ea80000300800 */
[----:B0-----:R-:W2:Y:S04]  /*42120*/  LDL.LU R85, [R1+0x17d0] ;  /* 0x0017d00001557983 */ /* 0x001ea80000300800 */
        /* <DEDUP_REMOVED lines=22> */
[----:B---3--:R0:W-:Y:S04]  /*42290*/  STS.U16 [R58+UR76+0x23f80], R2 ;  /* 0x023f80023a007988 */ /* 0x0081e8000800044c */
[----:B0-----:R-:W3:Y:S04]  /*422a0*/  LDL.LU R2, [R1+0x171c] ;  /* 0x00171c0001027983 */ /* 0x001ee80000300800 */
[----:B----4-:R0:W-:Y:S04]  /*422b0*/  STS.U16 [R58+UR76+0x33f80], R59 ;  /* 0x033f803b3a007988 */ /* 0x0101e8000800044c */
[----:B------:R-:W-:Y:S04]  /*422c0*/  STS.U16 [R58+UR76+0x24380], R19 ;  /* 0x024380133a007988 */ /* 0x000fe8000800044c */
[----:B------:R-:W-:Y:S04]  /*422d0*/  STS.U16 [R58+UR76+0x34380], R18 ;  /* 0x034380123a007988 */ /* 0x000fe8000800044c */
[----:B------:R-:W-:Y:S04]  /*422e0*/  STS.U16 [R58+UR76+0x24780], R49 ;  /* 0x024780313a007988 */ /* 0x000fe8000800044c */
[----:B--2---:R-:W-:Y:S04]  /*422f0*/  STS.U16 [R58+UR76+0x34780], R48 ;  /* 0x034780303a007988 */ /* 0x004fe8000800044c */
[----:B0-----:R-:W2:Y:S04]  /*42300*/  LDL.LU R59, [R1+0x1710] ;  /* 0x00171000013b7983 */ /* 0x001ea80000300800 */
        /* <DEDUP_REMOVED lines=21> */
[----:B------:R-:W-:Y:S04]  /*42460*/  STS.U16 [R58+UR76+0x27380], R52 ;  /* 0x027380343a007988 */ /* 0x000fe8000800044c */
[----:B------:R-:W-:Y:S04]  /*42470*/  STS.U16 [R58+UR76+0x37380], R55 ;  /* 0x037380373a007988 */ /* 0x000fe8000800044c */
[----:B------:R-:W-:Y:S04]  /*42480*/  STS.U16 [R58+UR76+0x27780], R54 ;  /* 0x027780363a007988 */ /* 0x000fe8000800044c */
        /* <DEDUP_REMOVED lines=22> */
[----:B--2---:R-:W-:Y:S04]  /*425f0*/  STS.U16 [R58+UR76+0x27b80], R59 ;  /* 0x027b803b3a007988 */ /* 0x004fe8000800044c */
[----:B----4-:R0:W-:Y:S04]  /*42600*/  STS.U16 [R58+UR76+0x37b80], R85 ;  /* 0x037b80553a007988 */ /* 0x0101e8000800044c */
        /* <DEDUP_REMOVED lines=10> */
[----:B---3--:R0:W-:Y:S04]  /*426b0*/  STS.U16 [R58+UR76+0x37f80], R2 ;  /* 0x037f80023a007988 */ /* 0x0081e8000800044c */
[----:B0-----:R-:W3:Y:S04]  /*426c0*/  LDL.LU R58, [R1+0x2060] ;  /* 0x00206000013a7983 */ /* 0x001ee80000300800 */
[----:B------:R-:W2:Y:S01]  /*426d0*/  LDL.LU R2, [R1+0x205c] ;  /* 0x00205c0001027983 */ /* 0x000ea20000300800 */
[----:B------:R-:W-:-:S02]  /*426e0*/  LOP3.LUT R75, R75, R74, RZ, 0x3c, !PT ;  /* 0x0000004a4b4b7212 */ /* 0x000fc400078e3cff */
[----:B------:R-:W-:-:S03]  /*426f0*/  LOP3.LUT R73, R73, R72, RZ, 0x3c, !PT ;  /* 0x0000004849497212 */ /* 0x000fc600078e3cff */
[----:B------:R-:W3:Y:S04]  /*42700*/  @!P6 LDG.E.U16 R34, desc[UR6][R74.64] ;  /* 0x000000064a22e981 */ /* 0x000ee8000c1e1500 */
[----:B------:R-:W3:Y:S01]  /*42710*/  @!P1 LDG.E.U16 R35, desc[UR6][R72.64] ;  /* 0x0000000648239981 */ /* 0x000ee2000c1e1500 */
[----:B------:R-:W-:Y:S02]  /*42720*/  LOP3.LUT R71, R71, R70, RZ, 0x3c, !PT ;  /* 0x0000004647477212 */ /* 0x000fe400078e3cff */
[----:B------:R-:W-:-:S03]  /*42730*/  LOP3.LUT R69, R69, R68, RZ, 0x3c, !PT ;  /* 0x0000004445457212 */ /* 0x000fc600078e3cff */
[----:B------:R-:W3:Y:S04]  /*42740*/  @!P6 LDG.E.U16 R86, desc[UR6][R70.64] ;  /* 0x000000064656e981 */ /* 0x000ee8000c1e1500 */
[----:B------:R-:W3:Y:S04]  /*42750*/  @!P1 LDG.E.U16 R87, desc[UR6][R68.64] ;  /* 0x0000000644579981 */ /* 0x000ee8000c1e1500 */
[----:B--2---:R0:W-:Y:S04]  /*42760*/  STS.U16 [R2+UR76+0x44800], R83 ;  /* 0x0448005302007988 */ /* 0x0041e8000800044c */
[----:B------:R2:W-:Y:S04]  /*42770*/  STS.U16 [R2+UR76+0x44000], R18 ;  /* 0x0440001202007988 */ /* 0x0005e8000800044c */
[----:B------:R0:W-:Y:S04]  /*42780*/  STS.U16 [R2+UR76+0x46000], R19 ;  /* 0x0460001302007988 */ /* 0x0001e8000800044c */
[----:B------:R0:W-:Y:S04]  /*42790*/  STS.U16 [R2+UR76+0x44400], R57 ;  /* 0x0444003902007988 */ /* 0x0001e8000800044c */
[----:B------:R1:W-:Y:S04]  /*427a0*/  STS.U16 [R2+UR76+0x46400], R48 ;  /* 0x0464003002007988 */ /* 0x0003e8000800044c */
[----:B------:R1:W-:Y:S04]  /*427b0*/  STS.U16 [R2+UR76+0x46800], R49 ;  /* 0x0468003102007988 */ /* 0x0003e8000800044c */
[----:B------:R1:W-:Y:S01]  /*427c0*/  STS.U16 [R2+UR76+0x44c00], R63 ;  /* 0x044c003f02007988 */ /* 0x0003e2000800044c */
[----:B0-----:R-:W-:-:S03]  /*427d0*/  LOP3.LUT R83, R2, 0x10, RZ, 0x3c, !PT ;  /* 0x0000001002537812 */ /* 0x001fc600078e3cff */
[----:B--2---:R0:W5:Y:S04]  /*427e0*/  LDL.LU R18, [R1+0x2058] ;  /* 0x0020580001127983 */ /* 0x0041680000300800 */
[----:B------:R0:W5:Y:S04]  /*427f0*/  LDL.LU R19, [R1+0x2054] ;  /* 0x0020540001137983 */ /* 0x0001680000300800 */
[----:B------:R2:W-:Y:S04]  /*42800*/  STS.U16 [R2+UR76+0x46c00], R50 ;  /* 0x046c003202007988 */ /* 0x0005e8000800044c */
[----:B------:R-:W3:Y:S04]  /*42810*/  LDL.LU R57, [R1+0x2050] ;  /* 0x0020500001397983 */ /* 0x000ee80000300800 */
[----:B------:R0:W-:Y:S04]  /*42820*/  STS.U16 [R83+UR76+0x44080], R51 ;  /* 0x0440803353007988 */ /* 0x0001e8000800044c */
[----:B-1----:R1:W5:Y:S04]  /*42830*/  LDL.LU R48, [R1+0x204c] ;  /* 0x00204c0001307983 */ /* 0x0023680000300800 */
[----:B------:R0:W-:Y:S04]  /*42840*/  STS.U16 [R83+UR76+0x46080], R56 ;  /* 0x0460803853007988 */ /* 0x0001e8000800044c */
[----:B------:R1:W5:Y:S04]  /*42850*/  LDL.LU R49, [R1+0x2048] ;  /* 0x0020480001317983 */ /* 0x0003680000300800 */
[----:B------:R0:W-:Y:S04]  /*42860*/  STS.U16 [R83+UR76+0x44480], R80 ;  /* 0x0444805053007988 */ /* 0x0001e8000800044c */
[----:B------:R-:W3:Y:S04]  /*42870*/  LDL.LU R63, [R1+0x2044] ;  /* 0x00204400013f7983 */ /* 0x000ee80000300800 */
[----:B------:R-:W-:Y:S04]  /*42880*/  STS.U16 [R83+UR76+0x46480], R81 ;  /* 0x0464805153007988 */ /* 0x000fe8000800044c */
[----:B------:R1:W-:Y:S04]  /*42890*/  STS.U16 [R83+UR76+0x44880], R23 ;  /* 0x0448801753007988 */ /* 0x0003e8000800044c */
[----:B--2---:R2:W5:Y:S04]  /*428a0*/  LDL.LU R50, [R1+0x2040] ;  /* 0x0020400001327983 */ /* 0x0045680000300800 */
[----:B0-----:R2:W5:Y:S04]  /*428b0*/  LDL.LU R51, [R1+0x203c] ;  /* 0x00203c0001337983 */ /* 0x0015680000300800 */
[----:B------:R0:W-:Y:S04]  /*428c0*/  STS.U16 [R83+UR76+0x46880], R27 ;  /* 0x0468801b53007988 */ /* 0x0001e8000800044c */
[----:B------:R-:W2:Y:S04]  /*428d0*/  LDL.LU R56, [R1+0x2038] ;  /* 0x0020380001387983 */ /* 0x000ea80000300800 */
[----:B------:R0:W5:Y:S04]  /*428e0*/  LDL.LU R80, [R1+0x2034] ;  /* 0x0020340001507983 */ /* 0x0001680000300800 */
[----:B------:R4:W-:Y:S01]  /*428f0*/  STS.U16 [R83+UR76+0x44c80], R82 ;  /* 0x044c805253007988 */ /* 0x0009e2000800044c */
[----:B-1----:R-:W-:-:S03]  /*42900*/  LOP3.LUT R23, R2, 0x20, RZ, 0x3c, !PT ;  /* 0x0000002002177812 */ /* 0x002fc600078e3cff */
[----:B------:R1:W5:Y:S04]  /*42910*/  LDL.LU R81, [R1+0x2030] ;  /* 0x0020300001517983 */ /* 0x0003680000300800 */
[----:B0-----:R-:W2:Y:S04]  /*42920*/  LDL.LU R27, [R1+0x202c] ;  /* 0x00202c00011b7983 */ /* 0x001ea80000300800 */
[----:B------:R0:W-:Y:S04]  /*42930*/  STS.U16 [R83+UR76+0x46c80], R26 ;  /* 0x046c801a53007988 */ /* 0x0001e8000800044c */
[----:B------:R0:W-:Y:S04]  /*42940*/  STS.U16 [R23+UR76+0x44100], R25 ;  /* 0x0441001917007988 */ /* 0x0001e8000800044c */
[----:B------:R0:W-:Y:S04]  /*42950*/  STS.U16 [R23+UR76+0x46100], R24 ;  /* 0x0461001817007988 */ /* 0x0001e8000800044c */
[----:B----4-:R1:W5:Y:S04]  /*42960*/  LDL.LU R82, [R1+0x2028] ;  /* 0x0020280001527983 */ /* 0x0103680000300800 */
[----:B------:R4:W-:Y:S04]  /*42970*/  STS.U16 [R23+UR76+0x44500], R20 ;  /* 0x0445001417007988 */ /* 0x0009e8000800044c */
[----:B------:R1:W-:Y:S04]  /*42980*/  STS.U16 [R23+UR76+0x46500], R21 ;  /* 0x0465001517007988 */ /* 0x0003e8000800044c */
[----:B------:R1:W-:Y:S04]  /*42990*/  STS.U16 [R23+UR76+0x44900], R85 ;  /* 0x0449005517007988 */ /* 0x0003e8000800044c */
[----:B0-----:R0:W5:Y:S04]  /*429a0*/  LDL.LU R83, [R1+0x2024] ;  /* 0x0020240001537983 */ /* 0x0011680000300800 */
[----:B------:R-:W2:Y:S04]  /*429b0*/  LDL.LU R26, [R1+0x2020] ;  /* 0x00202000011a7983 */ /* 0x000ea80000300800 */
[----:B------:R-:W2:Y:S04]  /*429c0*/  LDL.LU R25, [R1+0x201c] ;  /* 0x00201c0001197983 */ /* 0x000ea80000300800 */
[----:B------:R-:W2:Y:S04]  /*429d0*/  LDL.LU R24, [R1+0x2018] ;  /* 0x0020180001187983 */ /* 0x000ea80000300800 */
[----:B------:R0:W-:Y:S04]  /*429e0*/  STS.U16 [R23+UR76+0x46900], R84 ;  /* 0x0469005417007988 */ /* 0x0001e8000800044c */
[----:B----4-:R4:W5:Y:S04]  /*429f0*/  LDL.LU R20, [R1+0x2014] ;  /* 0x0020140001147983 */ /* 0x0109680000300800 */
[----:B-1----:R4:W5:Y:S01]  /*42a00*/  LDL.LU R21, [R1+0x2010] ;  /* 0x0020100001157983 */ /* 0x0029620000300800 */
[----:B------:R-:W-:-:S03]  /*42a10*/  LOP3.LUT R85, R2, 0x30, RZ, 0x3c, !PT ;  /* 0x0000003002557812 */ /* 0x000fc600078e3cff */
[----:B------:R1:W-:Y:S04]  /*42a20*/  STS.U16 [R23+UR76+0x44d00], R22 ;  /* 0x044d001617007988 */ /* 0x0003e8000800044c */
[----:B------:R1:W-:Y:S04]  /*42a30*/  STS.U16 [R23+UR76+0x46d00], R55 ;  /* 0x046d003717007988 */ /* 0x0003e8000800044c */
[----:B------:R1:W-:Y:S04]  /*42a40*/  STS.U16 [R85+UR76+0x44180], R52 ;  /* 0x0441803455007988 */ /* 0x0003e8000800044c */
[----:B0-----:R-:W2:Y:S04]  /*42a50*/  LDL.LU R84, [R1+0x200c] ;  /* 0x00200c0001547983 */ /* 0x001ea80000300800 */
[----:B------:R0:W-:Y:S04]  /*42a60*/  STS.U16 [R85+UR76+0x46180], R53 ;  /* 0x0461803555007988 */ /* 0x0001e8000800044c */
[----:B-1----:R4:W5:Y:S04]  /*42a70*/  LDL.LU R22, [R1+0x2008] ;  /* 0x0020080001167983 */ /* 0x0029680000300800 */
[----:B------:R4:W5:Y:S04]  /*42a80*/  LDL.LU R23, [R1+0x2004] ;  /* 0x0020040001177983 */ /* 0x0009680000300800 */
[----:B------:R-:W2:Y:S04]  /*42a90*/  LDL.LU R55, [R1+0x2000] ;  /* 0x0020000001377983 */ /* 0x000ea80000300800 */
[----:B------:R4:W5:Y:S04]  /*42aa0*/  LDL.LU R52, [R1+0x1ffc] ;  /* 0x001ffc0001347983 */ /* 0x0009680000300800 */
[----:B------:R1:W-:Y:S04]  /*42ab0*/  STS.U16 [R85+UR76+0x44580], R59 ;  /* 0x0445803b55007988 */ /* 0x0003e8000800044c */
[----:B0-----:R4:W5:Y:S04]  /*42ac0*/  LDL.LU R53, [R1+0x1ff8] ;  /* 0x001ff80001357983 */ /* 0x0019680000300800 */
[----:B-1----:R-:W2:Y:S04]  /*42ad0*/  LDL.LU R59, [R1+0x1ff4] ;  /* 0x001ff400013b7983 */ /* 0x002ea80000300800 */
[----:B------:R0:W-:Y:S04]  /*42ae0*/  STS.U16 [R85+UR76+0x46580], R54 ;  /* 0x0465803655007988 */ /* 0x0001e8000800044c */
[----:B0-----:R4:W5:Y:S04]  /*42af0*/  LDL.LU R54, [R1+0x1ff0] ;  /* 0x001ff00001367983 */ /* 0x0019680000300800 */
[----:B--2---:R0:W-:Y:S04]  /*42b00*/  STS.U16 [R85+UR76+0x44980], R59 ;  /* 0x0449803b55007988 */ /* 0x0041e8000800044c */
[----:B------:R1:W-:Y:S04]  /*42b10*/  STS.U16 [R85+UR76+0x46980], R55 ;  /* 0x0469803755007988 */ /* 0x0003e8000800044c */
[----:B------:R2:W-:Y:S04]  /*42b20*/  STS.U16 [R85+UR76+0x44d80], R84 ;  /* 0x044d805455007988 */ /* 0x0005e8000800044c */
[----:B------:R3:W-:Y:S01]  /*42b30*/  STS.U16 [R85+UR76+0x46d80], R24 ;  /* 0x046d801855007988 */ /* 0x0007e2000800044c */
[----:B0-----:R-:W-:-:S03]  /*42b40*/  LOP3.LUT R59, R2, 0x40, RZ, 0x3c, !PT ;  /* 0x00000040023b7812 */ /* 0x001fc600078e3cff */
[----:B-1----:R4:W5:Y:S04]  /*42b50*/  LDL.LU R55, [R1+0x1fec] ;  /* 0x001fec0001377983 */ /* 0x0029680000300800 */
[----:B--2---:R4:W5:Y:S04]  /*42b60*/  LDL.LU R84, [R1+0x1fe8] ;  /* 0x001fe80001547983 */ /* 0x0049680000300800 */
[----:B---3--:R4:W5:Y:S04]  /*42b70*/  LDL.LU R85, [R1+0x1fe4] ;  /* 0x001fe40001557983 */ /* 0x0089680000300800 */
[----:B------:R4:W5:Y:S04]  /*42b80*/  LDL.LU R24, [R1+0x1fe0] ;  /* 0x001fe00001187983 */ /* 0x0009680000300800 */
[----:B------:R0:W-:Y:S04]  /*42b90*/  STS.U16 [R59+UR76+0x44200], R25 ;  /* 0x044200193b007988 */ /* 0x0001e8000800044c */
[----:B------:R1:W-:Y:S04]  /*42ba0*/  STS.U16 [R59+UR76+0x46200], R26 ;  /* 0x0462001a3b007988 */ /* 0x0003e8000800044c */
[----:B------:R2:W-:Y:S04]  /*42bb0*/  STS.U16 [R59+UR76+0x44600], R27 ;  /* 0x0446001b3b007988 */ /* 0x0005e8000800044c */
[----:B------:R3:W-:Y:S04]  /*42bc0*/  STS.U16 [R59+UR76+0x46600], R56 ;  /* 0x046600383b007988 */ /* 0x0007e8000800044c */
[----:B------:R0:W-:Y:S04]  /*42bd0*/  STS.U16 [R59+UR76+0x44a00], R63 ;  /* 0x044a003f3b007988 */ /* 0x0001e8000800044c */
[----:B------:R1:W-:Y:S04]  /*42be0*/  STS.U16 [R59+UR76+0x46a00], R57 ;  /* 0x046a00393b007988 */ /* 0x0003e8000800044c */
[----:B------:R2:W-:Y:S04]  /*42bf0*/  STS.U16 [R59+UR76+0x44e00], R58 ;  /* 0x044e003a3b007988 */ /* 0x0005e8000800044c */
[----:B0-----:R4:W5:Y:S04]  /*42c00*/  LDL.LU R25, [R1+0x1fdc] ;  /* 0x001fdc0001197983 */ /* 0x0019680000300800 */
[----:B-1----:R4:W5:Y:S04]  /*42c10*/  LDL.LU R26, [R1+0x1fd8] ;  /* 0x001fd800011a7983 */ /* 0x0029680000300800 */
[----:B--2---:R4:W5:Y:S04]  /*42c20*/  LDL.LU R27, [R1+0x1fd4] ;  /* 0x001fd400011b7983 */ /* 0x0049680000300800 */
[----:B---3--:R4:W5:Y:S01]  /*42c30*/  LDL.LU R56, [R1+0x1fd0] ;  /* 0x001fd00001387983 */ /* 0x0089620000300800 */
[----:B------:R-:W-:-:S03]  /*42c40*/  LOP3.LUT R63, R2, 0x50, RZ, 0x3c, !PT ;  /* 0x00000050023f7812 */ /* 0x000fc600078e3cff */
[----:B------:R4:W5:Y:S04]  /*42c50*/  LDL.LU R57, [R1+0x1fcc] ;  /* 0x001fcc0001397983 */ /* 0x0009680000300800 */
[----:B------:R0:W-:Y:S04]  /*42c60*/  STS.U16 [R59+UR76+0x46e00], R28 ;  /* 0x046e001c3b007988 */ /* 0x0001e8000800044c */
[----:B------:R4:W5:Y:S04]  /*42c70*/  LDL.LU R58, [R1+0x1fc8] ;  /* 0x001fc800013a7983 */ /* 0x0009680000300800 */
[----:B------:R1:W-:Y:S04]  /*42c80*/  STS.U16 [R63+UR76+0x44280], R29 ;  /* 0x0442801d3f007988 */ /* 0x0003e8000800044c */
[----:B------:R2:W-:Y:S04]  /*42c90*/  STS.U16 [R63+UR76+0x46280], R30 ;  /* 0x0462801e3f007988 */ /* 0x0005e8000800044c */
[----:B------:R3:W-:Y:S04]  /*42ca0*/  STS.U16 [R63+UR76+0x44680], R31 ;  /* 0x0446801f3f007988 */ /* 0x0007e8000800044c */
[----:B------:R1:W-:Y:S04]  /*42cb0*/  STS.U16 [R63+UR76+0x46680], R60 ;  /* 0x0466803c3f007988 */ /* 0x0003e8000800044c */
[----:B------:R1:W-:Y:S04]  /*42cc0*/  STS.U16 [R63+UR76+0x44a80], R66 ;  /* 0x044a80423f007988 */ /* 0x0003e8000800044c */
[----:B0-----:R4:W5:Y:S04]  /*42cd0*/  LDL.LU R59, [R1+0x1fc4] ;  /* 0x001fc400013b7983 */ /* 0x0019680000300800 */
[----:B------:R4:W5:Y:S04]  /*42ce0*/  LDL.LU R28, [R1+0x1fc0] ;  /* 0x001fc000011c7983 */ /* 0x0009680000300800 */
[----:B-1----:R4:W5:Y:S04]  /*42cf0*/  LDL.LU R29, [R1+0x1fbc] ;  /* 0x001fbc00011d7983 */ /* 0x0029680000300800 */
[----:B--2---:R4:W5:Y:S04]  /*42d00*/  LDL.LU R30, [R1+0x1fb8] ;  /* 0x001fb800011e7983 */ /* 0x0049680000300800 */
[----:B---3--:R4:W5:Y:S04]  /*42d10*/  LDL.LU R31, [R1+0x1fb4] ;  /* 0x001fb400011f7983 */ /* 0x0089680000300800 */
[----:B------:R4:W5:Y:S01]  /*42d20*/  LDL.LU R60, [R1+0x1fb0] ;  /* 0x001fb000013c7983 */ /* 0x0009620000300800 */
[----:B------:R-:W-:-:S03]  /*42d30*/  LOP3.LUT R66, R2, 0x60, RZ, 0x3c, !PT ;  /* 0x0000006002427812 */ /* 0x000fc600078e3cff */
        /* <DEDUP_REMOVED lines=8> */
[----:B------:R4:W5:Y:S04]  /*42dc0*/  LDL.LU R32, [R1+0x1fa0] ;  /* 0x001fa00001207983 */ /* 0x0009680000300800 */
[----:B---3--:R4:W5:Y:S04]  /*42dd0*/  LDL.LU R33, [R1+0x1f9c] ;  /* 0x001f9c0001217983 */ /* 0x0089680000300800 */
[----:B------:R-:W2:Y:S04]  /*42de0*/  LDL R93, [R1+0x16f4] ;  /* 0x0016f400015d7983 */ /* 0x000ea80000100800 */
[----:B------:R0:W-:Y:S04]  /*42df0*/  STS.U16 [R66+UR76+0x44700], R34 ;  /* 0x0447002242007988 */ /* 0x0001e8000800044c */
[----:B------:R1:W-:Y:S04]  /*42e00*/  STS.U16 [R66+UR76+0x46700], R35 ;  /* 0x0467002342007988 */ /* 0x0003e8000800044c */
[----:B------:R3:W-:Y:S04]  /*42e10*/  STS.U16 [R66+UR76+0x44b00], R91 ;  /* 0x044b005b42007988 */ /* 0x0007e8000800044c */
[----:B------:R0:W-:Y:S04]  /*42e20*/  STS.U16 [R66+UR76+0x46b00], R64 ;  /* 0x046b004042007988 */ /* 0x0001e8000800044c */
[----:B------:R1:W-:Y:S04]  /*42e30*/  STS.U16 [R66+UR76+0x44f00], R65 ;  /* 0x044f004142007988 */ /* 0x0003e8000800044c */
[----:B------:R4:W-:Y:S04]  /*42e40*/  STS.U16 [R66+UR76+0x46f00], R67 ;  /* 0x046f004342007988 */ /* 0x0009e8000800044c */
[----:B0-----:R0:W5:Y:S04]  /*42e50*/  LDL.LU R34, [R1+0x1f98] ;  /* 0x001f980001227983 */ /* 0x0011680000300800 */
[----:B-1----:R0:W5:Y:S01]  /*42e60*/  LDL.LU R35, [R1+0x1f94] ;  /* 0x001f940001237983 */ /* 0x0021620000300800 */
[----:B---3--:R-:W-:-:S03]  /*42e70*/  LOP3.LUT R91, R2, 0x70, RZ, 0x3c, !PT ;  /* 0x00000070025b7812 */ /* 0x008fc600078e3cff */
[----:B------:R0:W5:Y:S04]  /*42e80*/  LDL.LU R64, [R1+0x1f90] ;  /* 0x001f900001407983 */ /* 0x0001680000300800 */
[----:B------:R0:W5:Y:S04]  /*42e90*/  LDL.LU R65, [R1+0x1f8c] ;  /* 0x001f8c0001417983 */ /* 0x0001680000300800 */
[----:B----4-:R0:W5:Y:S04]  /*42ea0*/  LDL.LU R66, [R1+0x1f88] ;  /* 0x001f880001427983 */ /* 0x0101680000300800 */
[----:B------:R0:W5:Y:S04]  /*42eb0*/  LDL.LU R67, [R1+0x1f84] ;  /* 0x001f840001437983 */ /* 0x0001680000300800 */
[----:B------:R1:W-:Y:S04]  /*42ec0*/  STS.U16 [R91+UR76+0x44380], R3 ;  /* 0x044380035b007988 */ /* 0x0003e8000800044c */
[----:B------:R3:W-:Y:S04]  /*42ed0*/  STS.U16 [R91+UR76+0x46380], R0 ;  /* 0x046380005b007988 */ /* 0x0007e8000800044c */
[----:B------:R4:W-:Y:S04]  /*42ee0*/  STS.U16 [R91+UR76+0x44780], R86 ;  /* 0x044780565b007988 */ /* 0x0009e8000800044c */
[----:B------:R0:W-:Y:S04]  /*42ef0*/  STS.U16 [R91+UR76+0x46780], R87 ;  /* 0x046780575b007988 */ /* 0x0001e8000800044c */
[----:B------:R0:W-:Y:S04]  /*42f00*/  STS.U16 [R91+UR76+0x44b80], R88 ;  /* 0x044b80585b007988 */ /* 0x0001e8000800044c */
[----:B------:R0:W-:Y:S04]  /*42f10*/  STS.U16 [R91+UR76+0x46b80], R89 ;  /* 0x046b80595b007988 */ /* 0x0001e8000800044c */
[----:B-1----:R1:W5:Y:S04]  /*42f20*/  LDL.LU R3, [R1+0x1f80] ;  /* 0x001f800001037983 */ /* 0x0023680000300800 */
[----:B---3--:R1:W5:Y:S04]  /*42f30*/  LDL.LU R0, [R1+0x1f7c] ;  /* 0x001f7c0001007983 */ /* 0x0083680000300800 */
[----:B----4-:R1:W5:Y:S04]  /*42f40*/  LDL.LU R86, [R1+0x1f78] ;  /* 0x001f780001567983 */ /* 0x0103680000300800 */
[----:B0-----:R1:W5:Y:S04]  /*42f50*/  LDL.LU R87, [R1+0x1f74] ;  /* 0x001f740001577983 */ /* 0x0013680000300800 */
[----:B------:R1:W5:Y:S04]  /*42f60*/  LDL.LU R88, [R1+0x1f70] ;  /* 0x001f700001587983 */ /* 0x0003680000300800 */
[----:B------:R1:W5:Y:S04]  /*42f70*/  LDL.LU R89, [R1+0x1f6c] ;  /* 0x001f6c0001597983 */ /* 0x0003680000300800 */
[----:B------:R0:W-:Y:S04]  /*42f80*/  STS.U16 [R91+UR76+0x44f80], R90 ;  /* 0x044f805a5b007988 */ /* 0x0001e8000800044c */
[----:B------:R3:W-:Y:S01]  /*42f90*/  STS.U16 [R91+UR76+0x46f80], R92 ;  /* 0x046f805c5b007988 */ /* 0x0007e2000800044c */
[----:B------:R4:W-:Y:S06]  /*42fa0*/  MEMBAR.ALL.CTA ;  /* 0x0000000000007992 */ /* 0x0009ec0000008000 */
[----:B----4-:R-:W4:Y:S04]  /*42fb0*/  FENCE.VIEW.ASYNC.S ;  /* 0x00000000000073c6 */ /* 0x010f280000000000 */
[----:B0-----:R1:W5:Y:S04]  /*42fc0*/  LDL.LU R90, [R1+0x1f68] ;  /* 0x001f6800015a7983 */ /* 0x0013680000300800 */
[----:B---3--:R1:W5:Y:S04]  /*42fd0*/  LDL.LU R91, [R1+0x1f64] ;  /* 0x001f6400015b7983 */ /* 0x0083680000300800 */
[----:B------:R1:W5:Y:S01]  /*42fe0*/  LDL.LU R92, [R1+0x1f60] ;  /* 0x001f6000015c7983 */ /* 0x0003620000300800 */
[----:B----4-:R-:W-:Y:S01]  /*42ff0*/  BAR.SYNC.DEFER_BLOCKING 0x0 ;  /* 0x0000000000007b1d */ /* 0x010fe20000010000 */
[----:B--2---:R-:W-:-:S05]  /*43000*/  LEA R93, R93, UR76, 0x3 ;  /* 0x0000004c5d5d7c11 */ /* 0x004fca000f8e18ff */
[----:B------:R-:W-:-:S05]  /*43010*/  VIADD R93, R93, 0x48000 ;  /* 0x000480005d5d7836 */ /* 0x000fca0000000000 */
[----:B------:R-:W-:Y:S02]  /*43020*/  R2UR UR4, R93 ;  /* 0x000000005d0472ca */ /* 0x000fe400000e0000 */
[----:B------:R-:W0:Y:S02]  /*43030*/  LDC R93, c[0x0][0x3a8] ;  /* 0x0000ea00ff5d7b82 */ /* 0x000e240000000800 */
[----:B0-----:R-:W-:-:S04]  /*43040*/  IMAD.SHL.U32 R93, R93, 0x100, RZ ;  /* 0x000001005d5d7824 */ /* 0x001fc800078e00ff */
[----:B------:R-:W-:Y:S01]  /*43050*/  IMAD.SHL.U32 R93, R93, 0x2, RZ ;  /* 0x000000025d5d7824 */ /* 0x000fe200078e00ff */
[----:B-1----:R-:W-:Y:S06]  /*43060*/  @P0 BRA `(.L_x_9) ;  /* 0x0000000400880947 */ /* 0x002fec0003800000 */
[----:B------:R0:W-:Y:S04]  /*43070*/  STL.64 [R1+0x1f70], R6 ;  /* 0x001f700601007387 */ /* 0x0001e80000100a00 */
[----:B0-----:R-:W2:Y:S01]  /*43080*/  LDL R6, [R1+0x1f34] ;  /* 0x001f340001067983 */ /* 0x001ea20000100800 */
[----:B------:R-:W-:Y:S02]  /*43090*/  ELECT P1, URZ, PT ;  /* 0x0000000000ff782f */ /* 0x000fe40003820000 */
[----:B------:R-:W-:Y:S01]  /*430a0*/  MOV.SPILL R93, UR6 ;  /* 0x00000006005d7c02 */ /* 0x000fe20009000f00 */
[----:B------:R0:W-:Y:S04]  /*430b0*/  STL [R1+0x1f6c], R4 ;  /* 0x001f6c0401007387 */ /* 0x0001e80000100800 */
[----:B-----5:R1:W-:Y:S04]  /*430c0*/  STL [R1+0x1f68], R0 ;  /* 0x001f680001007387 */ /* 0x0203e80000100800 */
[----:B------:R3:W-:Y:S02]  /*430d0*/  STL.64 [R1+0x1f60], R2 ;  /* 0x001f600201007387 */ /* 0x0007e40000100a00 */
[----:B------:R-:W-:Y:S01]  /*430e0*/  @P1 IMAD.MOV.U32 R7, RZ, RZ, 0x40004040 ;  /* 0x40004040ff071424 */ /* 0x000fe200078e00ff */
[----:B0-----:R-:W-:-:S02]  /*430f0*/  MOV.SPILL R4, UR73 ;  /* 0x0000004900047c02 */ /* 0x001fc40009000f00 */
[----:B-1----:R-:W-:Y:S02]  /*43100*/  MOV.SPILL R0, UR72 ;  /* 0x0000004800007c02 */ /* 0x002fe40009000f00 */
[----:B------:R-:W-:Y:S01]  /*43110*/  @P1 R2UR UR75, R7 ;  /* 0x00000000074b12ca */ /* 0x000fe200000e0000 */
[----:B------:R-:W-:Y:S01]  /*43120*/  UMOV UR72, 0x0 ;  /* 0x0000000000487882 */ /* 0x000fe20000000000 */
[----:B------:R-:W-:Y:S01]  /*43130*/  UMOV UR73, 0x8088010 ;  /* 0x0808801000497882 */ /* 0x000fe20000000000 */
[----:B---3--:R-:W-:Y:S01]  /*43140*/  MOV.SPILL R2, UR7 ;  /* 0x0000000700027c02 */ /* 0x008fe20009000f00 */
[----:B------:R-:W-:Y:S02]  /*43150*/  UIADD3.64 UR6, UPT, UPT, UR8, 0x100, URZ ;  /* 0x0000010008067897 */ /* 0x000fe4000fffe0ff */
[----:B------:R-:W-:Y:S01]  /*43160*/  UIADD3 UR77, UPT, UPT, UR5, 0x20, URZ ;  /* 0x00000020054d7890 */ /* 0x000fe2000fffe0ff */
[----:B------:R-:W-:Y:S01]  /*43170*/  IMAD.MOV.U32 R3, RZ, RZ, RZ ;  /* 0x000000ffff037224 */ /* 0x000fe200078e00ff */
[----:B--2---:R-:W-:-:S13]  /*43180*/  R2UR UR74, R6 ;  /* 0x00000000064a72ca */ /* 0x004fda00000e0000 */
[----:B------:R-:W-:-:S05]  /*43190*/  IMAD.U32 R6, RZ, RZ, UR74 ;  /* 0x0000004aff067e24 */ /* 0x000fca000f8e00ff */
[----:B------:R-:W-:Y:S02]  /*431a0*/  @P1 R2UR UR74, R6 ;  /* 0x00000000064a12ca */ /* 0x000fe400000e0000 */
[----:B------:R0:W5:Y:S11]  /*431b0*/  LDL.LU.64 R6, [R1+0x1f70] ;  /* 0x001f700001067983 */ /* 0x0001760000300a00 */
[----:B------:R1:W-:Y:S02]  /*431c0*/  UTCHMMA gdesc[UR74], gdesc[UR12], tmem[UR5], tmem[UR72], idesc[UR73], UPT ;  /* 0x00ff480c4a0075ea */ /* 0x0003e4000b800005 */
[----:B-1----:R-:W-:Y:S01]  /*431d0*/  UIADD3.64 UR72, UPT, UPT, UR8, 0x80, URZ ;  /* 0x0000008008487897 */ /* 0x002fe2000fffe0ff */
[----:B------:R-:W-:Y:S01]  /*431e0*/  UMOV UR74, 0x0 ;  /* 0x00000000004a7882 */ /* 0x000fe20000000000 */
[----:B------:R-:W-:-:S02]  /*431f0*/  UMOV UR75, 0x8088010 ;  /* 0x08088010004b7882 */ /* 0x000fc40000000000 */
[----:B------:R-:W-:Y:S05]  /*43200*/  UTCHMMA gdesc[UR8], gdesc[UR10], tmem[UR5], tmem[UR74], idesc[UR75], UPT ;  /* 0x00ff4a0a080075ea */ /* 0x000fea000b800005 */
[----:B------:R1:W-:Y:S01]  /*43210*/  UTCHMMA gdesc[UR72], gdesc[UR14], tmem[UR5], tmem[UR74], idesc[UR75], UPT ;  /* 0x00ff4a0e480075ea */ /* 0x0003e2000b800005 */
[----:B------:R2:W-:Y:S01]  /*43220*/  UTCHMMA gdesc[UR6], gdesc[UR16], tmem[UR5], tmem[UR74], idesc[UR75], UPT ;  /* 0x00ff4a10060075ea */ /* 0x0005e2000b800005 */
[----:B-1----:R-:W-:Y:S02]  /*43230*/  UIADD3.64 UR72, UPT, UPT, UR8, 0x180, URZ ;  /* 0x0000018008487897 */ /* 0x002fe4000fffe0ff */
[----:B--2---:R-:W-:-:S07]  /*43240*/  UIADD3.64 UR6, UPT, UPT, UR8, 0x200, URZ ;  /* 0x0000020008067897 */ /* 0x004fce000fffe0ff */
[----:B------:R1:W-:Y:S02]  /*43250*/  UTCHMMA gdesc[UR72], gdesc[UR18], tmem[UR5], tmem[UR74], idesc[UR75], UPT ;  /* 0x00ff4a12480075ea */ /* 0x0003e4000b800005 */
        /* <DEDUP_REMOVED lines=21> */
[----:B-1----:R-:W-:Y:S01]  /*433b0*/  R2UR.FILL UR73, R4 ;  /* 0x00000000044972ca */ /* 0x002fe200004e0000 */
[----:B--2---:R-:W-:Y:S01]  /*433c0*/  UIADD3 UR74, UPT, UPT, UR5, 0x20, URZ ;  /* 0x00000020054a7890 */ /* 0x004fe2000fffe0ff */
[----:B------:R-:W-:Y:S01]  /*433d0*/  R2UR.FILL UR72, R0 ;  /* 0x00000000004872ca */ /* 0x000fe200004e0000 */
[----:B------:R-:W-:Y:S01]  /*433e0*/  UIADD3 UR75, UPT, UPT, UR5, 0x20, URZ ;  /* 0x00000020054b7890 */ /* 0x000fe2000fffe0ff */
[----:B------:R0:W5:Y:S01]  /*433f0*/  LDL.LU R4, [R1+0x1f6c] ;  /* 0x001f6c0001047983 */ /* 0x0001620000300800 */
[----:B------:R-:W-:Y:S01]  /*43400*/  UMOV UR6, 0x0 ;  /* 0x0000000000067882 */ /* 0x000fe20000000000 */
[----:B------:R-:W-:Y:S02]  /*43410*/  UMOV UR7, 0x8088010 ;  /* 0x0808801000077882 */ /* 0x000fe40000000000 */
[----:B------:R0:W5:Y:S02]  /*43420*/  LDL.LU R0, [R1+0x1f68] ;  /* 0x001f680001007983 */ /* 0x0001640000300800 */
[----:B------:R1:W-:Y:S02]  /*43430*/  UTCHMMA gdesc[UR42], gdesc[UR12], tmem[UR74], tmem[UR6], idesc[UR7], UPT ;  /* 0x00ff060c2a0075ea */ /* 0x0003e4000b80004a */
[----:B------:R2:W-:Y:S01]  /*43440*/  UTCHMMA gdesc[UR44], gdesc[UR10], tmem[UR75], tmem[UR6], idesc[UR7], UPT ;  /* 0x00ff060a2c0075ea */ /* 0x0005e2000b80004b */
[----:B-1----:R-:W-:Y:S01]  /*43450*/  UMOV UR74, 0x0 ;  /* 0x00000000004a7882 */ /* 0x002fe20000000000 */
[----:B--2---:R-:W-:-:S02]  /*43460*/  UMOV UR75, 0x8088010 ;  /* 0x08088010004b7882 */ /* 0x004fc40000000000 */
[----:B------:R1:W-:Y:S02]  /*43470*/  UTCHMMA gdesc[UR46], gdesc[UR14], tmem[UR77], tmem[UR74], idesc[UR75], UPT ;  /* 0x00ff4a0e2e0075ea */ /* 0x0003e4000b80004d */
[----:B-1----:R-:W-:Y:S02]  /*43480*/  UIADD3 UR74, UPT, UPT, UR5, 0x20, URZ ;  /* 0x00000020054a7890 */ /* 0x002fe4000fffe0ff */
[----:B------:R-:W-:-:S07]  /*43490*/  UIADD3 UR75, UPT, UPT, UR5, 0x20, URZ ;  /* 0x00000020054b7890 */ /* 0x000fce000fffe0ff */
[----:B------:R-:W-:Y:S02]  /*434a0*/  UTCHMMA gdesc[UR48], gdesc[UR16], tmem[UR74], tmem[UR6], idesc[UR7], UPT ;  /* 0x00ff0610300075ea */ /* 0x000fe4000b80004a */
[----:B------:R-:W-:Y:S01]  /*434b0*/  UTCHMMA gdesc[UR50], gdesc[UR18], tmem[UR75], tmem[UR6], idesc[UR7], UPT ;  /* 0x00ff0612320075ea */ /* 0x000fe2000b80004b */
[----:B------:R1:W-:Y:S01]  /*434c0*/  UTCHMMA gdesc[UR52], gdesc[UR20], tmem[UR74], tmem[UR6], idesc[UR7], UPT ;  /* 0x00ff0614340075ea */ /* 0x0003e2000b80004a */
[----:B------:R2:W-:Y:S01]  /*434d0*/  UTCHMMA gdesc[UR54], gdesc[UR22], tmem[UR75], tmem[UR6], idesc[UR7], UPT ;  /* 0x00ff0616360075ea */ /* 0x0005e2000b80004b */
[----:B-1----:R-:W-:Y:S01]  /*434e0*/  UMOV UR74, 0x0 ;  /* 0x00000000004a7882 */ /* 0x002fe20000000000 */
[----:B--2---:R-:W-:Y:S02]  /*434f0*/  UMOV UR75, 0x8088010 ;  /* 0x08088010004b7882 */ /* 0x004fe40000000000 */
[----:B------:R1:W-:Y:S02]  /*43500*/  UTCHMMA gdesc[UR56], gdesc[UR24], tmem[UR77], tmem[UR74], idesc[UR75], UPT ;  /* 0x00ff4a18380075ea */ /* 0x0003e4000b80004d */
[----:B-1----:R-:W-:-:S02]  /*43510*/  UIADD3 UR74, UPT, UPT, UR5, 0x20, URZ ;  /* 0x00000020054a7890 */ /* 0x002fc4000fffe0ff */
        /* <DEDUP_REMOVED lines=12> */
[----:B------:R1:W-:Y:S02]  /*435e0*/  UTCHMMA gdesc[UR72], gdesc[UR40], tmem[UR74], tmem[UR6], idesc[UR7], UPT ;  /* 0x00ff0628480075ea */ /* 0x0003e4000b80004a */
[----:B-1----:R-:W-:Y:S01]  /*435f0*/  R2UR.FILL UR7, R2 ;  /* 0x00000000020772ca */ /* 0x002fe200004e0000 */
[----:B------:R-:W-:Y:S01]  /*43600*/  IMAD.U32 R2, RZ, RZ, UR4 ;  /* 0x00000004ff027e24 */ /* 0x000fe2000f8e00ff */
[----:B------:R-:W-:-:S04]  /*43610*/  R2UR.FILL UR6, R93 ;  /* 0x000000005d0672ca */ /* 0x000fc800004e0000 */
[----:B------:R-:W-:Y:S02]  /*43620*/  @P1 MOV R93, R2 ;  /* 0x00000002005d1202 */ /* 0x000fe40000000f00 */
[----:B------:R0:W5:Y:S02]  /*43630*/  LDL.LU.64 R2, [R1+0x1f60] ;  /* 0x001f600001027983 */ /* 0x0001640000300a00 */
[----:B------:R-:W-:Y:S02]  /*43640*/  @P1 R2UR UR77, R93 ;  /* 0x000000005d4d12ca */ /* 0x000fe400000e0000 */
[----:B------:R-:W1:Y:S11]  /*43650*/  LDC R93, c[0x0][0x3a8] ;  /* 0x0000ea00ff5d7b82 */ /* 0x000e760000000800 */
[----:B------:R0:W-:Y:S01]  /*43660*/  UTCBAR [UR77], URZ ;  /* 0x000000ff4d0073e9 */ /* 0x0001e200080000ff */
[----:B-1----:R-:W-:-:S04]  /*43670*/  IMAD.SHL.U32 R93, R93, 0x100, RZ ;  /* 0x000001005d5d7824 */ /* 0x002fc800078e00ff */
[----:B0-----:R-:W-:-:S07]  /*43680*/  IMAD.SHL.U32 R93, R93, 0x2, RZ ;  /* 0x000000025d5d7824 */ /* 0x001fce00078e00ff */
.L_x_9:
[----:B------:R-:W2:Y:S04]  /*43690*/  LDL.LU R93, [R1+0x16f4] ;  /* 0x0016f400015d7983 */ /* 0x000ea80000300800 */
[----:B-----5:R0:W-:Y:S04]  /*436a0*/  STL [R1+0x1f6c], R4 ;  /* 0x001f6c0401007387 */ /* 0x0201e80000100800 */
[----:B0-----:R-:W3:Y:S04]  /*436b0*/  LDL R4, [R1+0x1f38] ;  /* 0x001f380001047983 */ /* 0x001ee80000100800 */
[----:B------:R0:W-:Y:S04]  /*436c0*/  STL [R1+0x1f68], R3 ;  /* 0x001f680301007387 */ /* 0x0001e80000100800 */
[----:B0-----:R-:W3:Y:S04]  /*436d0*/  LDL R3, [R1+0x10b4] ;  /* 0x0010b40001037983 */ /* 0x001ee80000100800 */
[----:B------:R0:W-:Y:S04]  /*436e0*/  STL [R1+0x1f64], R2 ;  /* 0x001f640201007387 */ /* 0x0001e80000100800 */
[----:B0-----:R-:W4:Y:S04]  /*436f0*/  LDL.LU R2, [R1+0x16f8] ;  /* 0x0016f80001027983 */ /* 0x001f280000300800 */
[----:B------:R2:W-:Y:S02]  /*43700*/  STL [R1+0x1f60], R0 ;  /* 0x001f600001007387 */ /* 0x0005e40000100800 */
[----:B--2---:R-:W-:-:S05]  /*43710*/  VIADD R0, R93, 0x1 ;  /* 0x000000015d007836 */ /* 0x004fca0000000000 */
[----:B------:R-:W-:-:S04]  /*43720*/  ISETP.GT.AND P1, PT, R0, 0x1, PT ;  /* 0x000000010000780c */ /* 0x000fc80003f24270 */
[----:B------:R-:W-:Y:S02]  /*43730*/  SEL R93, RZ, 0x1, !P1 ;  /* 0x00000001ff5d7807 */ /* 0x000fe40004800000 */
[----:B------:R-:W-:Y:S02]  /*43740*/  SEL R0, R0, RZ, !P1 ;  /* 0x000000ff00007207 */ /* 0x000fe40004800000 */
[----:B---3--:R-:W-:Y:S02]  /*43750*/  ISETP.NE.U32.AND P3, PT, R3, R4, PT ;  /* 0x000000040300720c */ /* 0x008fe40003f65070 */
[----:B------:R2:W5:Y:S04]  /*43760*/  LDL.LU R4, [R1+0x1f6c] ;  /* 0x001f6c0001047983 */ /* 0x0005680000300800 */
[----:B------:R2:W5:Y:S01]  /*43770*/  LDL.LU R3, [R1+0x1f68] ;  /* 0x001f680001037983 */ /* 0x0005620000300800 */
[----:B----4-:R-:W-:-:S03]  /*43780*/  LOP3.LUT R93, R2, R93, RZ, 0x3c, !PT ;  /* 0x0000005d025d7212 */ /* 0x010fc600078e3cff */
[----:B------:R0:W-:Y:S04]  /*43790*/  STL [R1+0x10a4], R2 ;  /* 0x0010a40201007387 */ /* 0x0001e80000100800 */
[----:B0-----:R2:W5:Y:S04]  /*437a0*/  LDL.LU R2, [R1+0x1f64] ;  /* 0x001f640001027983 */ /* 0x0015680000300800 */
[----:B------:R0:W-:Y:S04]  /*437b0*/  STL [R1+0x16f4], R0 ;  /* 0x0016f40001007387 */ /* 0x0001e80000100800 */
[----:B0-----:R2:W5:Y:S04]  /*437c0*/  LDL.LU R0, [R1+0x1f60] ;  /* 0x001f600001007983 */ /* 0x0015680000300800 */
[----:B------:R0:W-:Y:S02]  /*437d0*/  STL [R1+0x16f8], R93 ;  /* 0x0016f85d01007387 */ /* 0x0001e40000100800 */
[----:B0-----:R-:W0:Y:S02]  /*437e0*/  LDC R93, c[0x0][0x3a8] ;  /* 0x0000ea00ff5d7b82 */ /* 0x001e240000000800 */
[----:B0-----:R-:W-:-:S04]  /*437f0*/  IMAD.SHL.U32 R93, R93, 0x100, RZ ;  /* 0x000001005d5d7824 */ /* 0x001fc800078e00ff */
[----:B------:R-:W-:Y:S01]  /*43800*/  IMAD.SHL.U32 R93, R93, 0x2, RZ ;  /* 0x000000025d5d7824 */ /* 0x000fe200078e00ff */
[----:B--2---:R-:W-:Y:S06]  /*43810*/  @P3 BRA `(.L_x_10) ;  /* 0xfffffd4000703947 */ /* 0x004fec000383ffff */
.L_x_7:
[----:B-----5:R-:W2:Y:S02]  /*43820*/  LDC R0, c[0x0][0x3a0] ;  /* 0x0000e800ff007b82 */ /* 0x020ea40000000800 */
[----:B--2---:R-:W-:-:S05]  /*43830*/  VIADD R0, R0, 0xff ;  /* 0x000000ff00007836 */ /* 0x004fca0000000000 */
[----:B------:R-:W-:-:S13]  /*43840*/  ISETP.GE.AND P0, PT, R0, 0x100, PT ;  /* 0x000001000000780c */ /* 0x000fda0003f06270 */
[----:B------:R-:W-:Y:S05]  /*43850*/  @!P0 BRA `(.L_x_11) ;  /* 0x0000000000108947 */ /* 0x000fea0003800000 */
[----:B------:R-:W2:Y:S02]  /*43860*/  LDL.LU R93, [R1+0x10a4] ;  /* 0x0010a400015d7983 */ /* 0x000ea40000300800 */
[----:B--2---:R-:W-:-:S04]  /*43870*/  IMAD.U32 R0, R93, -0x80000000, RZ ;  /* 0x800000005d007824 */ /* 0x004fc800078e00ff */
[----:B------:R-:W2:Y:S02]  /*43880*/  SYNCS.PHASECHK.TRANS64.TRYWAIT P0, [UR4], R0 ;  /* 0x00000000ff0075a7 */ /* 0x000ea40008001104 */
[----:B--2---:R-:W-:Y:S05]  /*43890*/  @!P0 BRA `(.L_x_12) ;  /* 0x0000001800a88947 */ /* 0x004fea0003800000 */
.L_x_11:
[----:B------:R-:W2:Y:S01]  /*438a0*/  LDL.LU R2, [R1+0x1f5c] ;  /* 0x001f5c0001027983 */ /* 0x000ea20000300800 */
[----:B------:R-:W3:Y:S03]  /*438b0*/  LDC R0, c[0x0][0x3b8] ;  /* 0x0000ee00ff007b82 */ /* 0x000ee60000000800 */
[----:B------:R-:W4:Y:S04]  /*438c0*/  LDL.LU R70, [R1+0x10b0] ;  /* 0x0010b00001467983 */ /* 0x000f280000300800 */
[----:B------:R-:W5:Y:S04]  /*438d0*/  LDL.LU R69, [R1+0x1edc] ;  /* 0x001edc0001457983 */ /* 0x000f680000300800 */
[----:B------:R-:W3:Y:S01]  /*438e0*/  LDL.LU R68, [R1+0x1ef0] ;  /* 0x001ef00001447983 */ /* 0x000ee20000300800 */
[----:B------:R-:W-:Y:S06]  /*438f0*/  BAR.SYNC.DEFER_BLOCKING 0x0 ;  /* 0x0000000000007b1d */ /* 0x000fec0000010000 */
[----:B------:R-:W0:Y:S02]  /*43900*/  @!P2 SYNCS.CCTL.IV [UR76+0x48000] ;  /* 0x04800000ff00a9b1 */ /* 0x000e24000800004c */
[----:B0-----:R-:W-:Y:S06]  /*43910*/  BAR.SYNC.DEFER_BLOCKING 0x0 ;  /* 0x0000000000007b1d */ /* 0x001fec0000010000 */
[----:B------:R-:W0:Y:S01]  /*43920*/  @!P2 SYNCS.CCTL.IV [UR76+0x48008] ;  /* 0x04800800ff00a9b1 */ /* 0x000e22000800004c */
[----:B--2---:R-:W-:-:S02]  /*43930*/  R2UR UR4, R2 ;  /* 0x00000000020472ca */ /* 0x004fc400000e0000 */
[----:B------:R-:W2:Y:S11]  /*43940*/  LDC.64 R2, c[0x0][0x398] ;  /* 0x0000e600ff027b82 */ /* 0x000eb60000000a00 */
[----:B------:R-:W1:Y:S01]  /*43950*/  LDTM.x64 R4, tmem[UR4] ;  /* 0x00000004000479ee */ /* 0x000e620008340000 */
[----:B------:R-:W-:Y:S01]  /*43960*/  NOP ;  /* 0x0000000000007918 */ /* 0x000fe20000000000 */
[----:B-1----:R-:W-:-:S02]  /*43970*/  F2FP.F16.F32.PACK_AB R24, R56, R24 ;  /* 0x000000183818723e */ /* 0x002fc400000000ff */
[----:B------:R-:W5:Y:S01]  /*43980*/  LDC R56, c[0x0][0x3b4] ;  /* 0x0000ed00ff387b82 */ /* 0x000f620000000800 */
[----:B------:R-:W-:Y:S02]  /*43990*/  F2FP.F16.F32.PACK_AB R55, R55, R23 ;  /* 0x000000173737723e */ /* 0x000fe400000000ff */
[----:B------:R-:W-:-:S05]  /*439a0*/  F2FP.F16.F32.PACK_AB R54, R54, R22 ;  /* 0x000000163636723e */ /* 0x000fca00000000ff */
[----:B------:R-:W1:Y:S01]  /*439b0*/  LDC.64 R22, c[0x0][0x390] ;  /* 0x0000e400ff167b82 */ /* 0x000e620000000a00 */
[----:B------:R-:W-:Y:S02]  /*439c0*/  F2FP.F16.F32.PACK_AB R16, R17, R16 ;  /* 0x000000101110723e */ /* 0x000fe400000000ff */
[----:B------:R-:W-:Y:S02]  /*439d0*/  F2FP.F16.F32.PACK_AB R17, R7, R6 ;  /* 0x000000060711723e */ /* 0x000fe400000000ff */
[----:B------:R-:W-:Y:S02]  /*439e0*/  F2FP.F16.F32.PACK_AB R10, R11, R10 ;  /* 0x0000000a0b0a723e */ /* 0x000fe400000000ff */
[----:B------:R-:W-:Y:S01]  /*439f0*/  F2FP.F16.F32.PACK_AB R11, R9, R8 ;  /* 0x00000008090b723e */ /* 0x000fe200000000ff */
[----:B----4-:R-:W-:Y:S01]  /*43a00*/  VIADD R8, R70, 0x1 ;  /* 0x0000000146087836 */ /* 0x010fe20000000000 */
[----:B------:R-:W-:Y:S02]  /*43a10*/  F2FP.F16.F32.PACK_AB R14, R15, R14 ;  /* 0x0000000e0f0e723e */ /* 0x000fe400000000ff */
[----:B------:R-:W-:Y:S01]  /*43a20*/  F2FP.F16.F32.PACK_AB R15, R5, R4 ;  /* 0x00000004050f723e */ /* 0x000fe200000000ff */
[----:B-----5:R-:W-:-:S02]  /*43a30*/  IMAD R6, R69, R56, RZ ;  /* 0x0000003845067224 */ /* 0x020fc400078e02ff */
[C---:B---3--:R-:W-:Y:S01]  /*43a40*/  IMAD R7, R68.reuse, R56, RZ ;  /* 0x0000003844077224 */ /* 0x048fe200078e02ff */
[-C--:B--2---:R-:W-:Y:S02]  /*43a50*/  ISETP.GE.AND P1, PT, R69, R2.reuse, PT ;  /* 0x000000024500720c */ /* 0x084fe40003f26270 */
[----:B------:R-:W-:Y:S02]  /*43a60*/  ISETP.GE.AND P2, PT, R68, R2, PT ;  /* 0x000000024400720c */ /* 0x000fe40003f46270 */
[-C--:B-1----:R-:W-:Y:S02]  /*43a70*/  LEA R4, P0, R6, R22.reuse, 0x1 ;  /* 0x0000001606047211 */ /* 0x082fe400078008ff */
[----:B------:R-:W-:Y:S02]  /*43a80*/  LEA R22, P6, R7, R22, 0x1 ;  /* 0x0000001607167211 */ /* 0x000fe400078c08ff */
[----:B------:R-:W-:Y:S02]  /*43a90*/  ISETP.GE.AND P4, PT, R8, R3, PT ;  /* 0x000000030800720c */ /* 0x000fe40003f86270 */
[----:B------:R-:W-:-:S02]  /*43aa0*/  F2FP.F16.F32.PACK_AB R38, R39, R38 ;  /* 0x000000262726723e */ /* 0x000fc400000000ff */
[----:B------:R-:W-:Y:S02]  /*43ab0*/  ISETP.LT.AND P1, PT, R70, R3, !P1 ;  /* 0x000000034600720c */ /* 0x000fe40004f21270 */
[-C--:B------:R-:W-:Y:S02]  /*43ac0*/  LEA.HI.X.SX32 R5, R6, R23.reuse, 0x1, P0 ;  /* 0x0000001706057211 */ /* 0x080fe400000f0eff */
[----:B------:R-:W-:Y:S01]  /*43ad0*/  F2FP.F16.F32.PACK_AB R39, R37, R36 ;  /* 0x000000242527723e */ /* 0x000fe200000000ff */
[C---:B------:R-:W-:Y:S01]  /*43ae0*/  IMAD R37, R70.reuse, R0, RZ ;  /* 0x0000000046257224 */ /* 0x040fe200078e02ff */
[----:B------:R-:W-:Y:S02]  /*43af0*/  LEA.HI.X.SX32 R23, R7, R23, 0x1, P6 ;  /* 0x0000001707177211 */ /* 0x000fe400030f0eff */
[C---:B------:R-:W-:Y:S01]  /*43b00*/  ISETP.LT.AND P2, PT, R70.reuse, R3, !P2 ;  /* 0x000000034600720c */ /* 0x040fe20005741270 */
[C---:B------:R-:W-:Y:S01]  /*43b10*/  VIADD R36, R70.reuse, 0x3 ;  /* 0x0000000346247836 */ /* 0x040fe20000000000 */
[-C--:B------:R-:W-:Y:S01]  /*43b20*/  ISETP.LT.AND P6, PT, R69, R2.reuse, !P4 ;  /* 0x000000024500720c */ /* 0x080fe200067c1270 */
[----:B------:R-:W-:Y:S01]  /*43b30*/  VIADD R8, R70, 0x2 ;  /* 0x0000000246087836 */ /* 0x000fe20000000000 */
[----:B------:R-:W-:-:S02]  /*43b40*/  ISETP.LT.AND P4, PT, R68, R2, !P4 ;  /* 0x000000024400720c */ /* 0x000fc40006781270 */
[----:B------:R-:W-:Y:S01]  /*43b50*/  F2FP.F16.F32.PACK_AB R12, R13, R12 ;  /* 0x0000000c0d0c723e */ /* 0x000fe200000000ff */
[----:B------:R-:W-:Y:S01]  /*43b60*/  IMAD.IADD R13, R37, 0x1, R0 ;  /* 0x00000001250d7824 */ /* 0x000fe200078e0200 */
[----:B------:R-:W-:Y:S01]  /*43b70*/  F2FP.F16.F32.PACK_AB R25, R57, R25 ;  /* 0x000000193919723e */ /* 0x000fe200000000ff */
[----:B------:R-:W-:Y:S01]  /*43b80*/  IMAD.WIDE R56, R37, 0x2, R4 ;  /* 0x0000000225387825 */ /* 0x000fe200078e0204 */
[-C--:B------:R-:W-:Y:S02]  /*43b90*/  ISETP.GE.AND P3, PT, R36, R3.reuse, PT ;  /* 0x000000032400720c */ /* 0x080fe40003f66270 */
[----:B------:R-:W-:Y:S01]  /*43ba0*/  F2FP.F16.F32.PACK_AB R18, R19, R18 ;  /* 0x000000121312723e */ /* 0x000fe200000000ff */
[----:B------:R-:W-:Y:S01]  /*43bb0*/  IMAD.WIDE R36, R37, 0x2, R22 ;  /* 0x0000000225247825 */ /* 0x000fe200078e0216 */
[----:B------:R-:W-:Y:S02]  /*43bc0*/  ISETP.GE.AND P0, PT, R8, R3, PT ;  /* 0x000000030800720c */ /* 0x000fe40003f06270 */
[----:B------:R-:W-:Y:S01]  /*43bd0*/  F2FP.F16.F32.PACK_AB R20, R21, R20 ;  /* 0x000000141514723e */ /* 0x000fe200000000ff */
[----:B------:R-:W-:Y:S01]  /*43be0*/  IMAD.WIDE R8, R13, 0x2, R4 ;  /* 0x000000020d087825 */ /* 0x000fe200078e0204 */
[----:B------:R-:W-:-:S02]  /*43bf0*/  PRMT R19, R15, 0x7632, R19 ;  /* 0x000076320f137816 */ /* 0x000fc40000000013 */
[----:B------:R-:W-:Y:S01]  /*43c00*/  PRMT R21, R39, 0x7632, R21 ;  /* 0x0000763227157816 */ /* 0x000fe20000000015 */
[C---:B------:R-:W-:Y:S01]  /*43c10*/  IMAD.WIDE R6, R13.reuse, 0x2, R22 ;  /* 0x000000020d067825 */ /* 0x040fe200078e0216 */
[----:B------:R1:W-:Y:S04]  /*43c20*/  @P1 STG.E.U16 desc[UR6][R56.64], R15 ;  /* 0x0000000f38001986 */ /* 0x0003e8000c101506 */
[----:B------:R2:W-:Y:S04]  /*43c30*/  @P2 STG.E.U16 desc[UR6][R36.64], R39 ;  /* 0x0000002724002986 */ /* 0x0005e8000c101506 */
[----:B------:R3:W-:Y:S01]  /*43c40*/  @P6 STG.E.U16 desc[UR6][R8.64], R19 ;  /* 0x0000001308006986 */ /* 0x0007e2000c101506 */
[----:B------:R-:W-:-:S03]  /*43c50*/  IMAD.IADD R13, R13, 0x1, R0 ;  /* 0x000000010d0d7824 */ /* 0x000fc600078e0200 */
[----:B------:R4:W-:Y:S01]  /*43c60*/  @P4 STG.E.U16 desc[UR6][R6.64], R21 ;  /* 0x0000001506004986 */ /* 0x0009e2000c101506 */
[CC--:B------:R-:W-:Y:S02]  /*43c70*/  ISETP.LT.AND P4, PT, R69.reuse, R2.reuse, !P0 ;  /* 0x000000024500720c */ /* 0x0c0fe40004781270 */
[CC--:B------:R-:W-:Y:S02]  /*43c80*/  ISETP.LT.AND P0, PT, R68.reuse, R2.reuse, !P0 ;  /* 0x000000024400720c */ /* 0x0c0fe40004701270 */
[-C--:B------:R-:W-:Y:S02]  /*43c90*/  ISETP.LT.AND P6, PT, R69, R2.reuse, !P3 ;  /* 0x000000024500720c */ /* 0x080fe40005fc1270 */
[----:B------:R-:W-:Y:S01]  /*43ca0*/  ISETP.LT.AND P3, PT, R68, R2, !P3 ;  /* 0x000000024400720c */ /* 0x000fe20005f61270 */
[C---:B-1----:R-:W-:Y:S01]  /*43cb0*/  IMAD.IADD R15, R13.reuse, 0x1, R0 ;  /* 0x000000010d0f7824 */ /* 0x042fe200078e0200 */
[----:B------:R-:W-:Y:S01]  /*43cc0*/  F2FP.F16.F32.PACK_AB R28, R60, R28 ;  /* 0x0000001c3c1c723e */ /* 0x000fe200000000ff */
[----:B------:R-:W-:Y:S01]  /*43cd0*/  VIADD R60, R70, 0x4 ;  /* 0x00000004463c7836 */ /* 0x000fe20000000000 */
[----:B------:R-:W-:Y:S01]  /*43ce0*/  F2FP.F16.F32.PACK_AB R26, R58, R26 ;  /* 0x0000001a3a1a723e */ /* 0x000fe200000000ff */
[----:B--2---:R-:W-:Y:S01]  /*43cf0*/  IMAD.WIDE R36, R13, 0x2, R4 ;  /* 0x000000020d247825 */ /* 0x004fe200078e0204 */
[----:B---3--:R-:W-:-:S03]  /*43d00*/  PRMT R19, R17, 0x7632, R19 ;  /* 0x0000763211137816 */ /* 0x008fc60000000013 */
[----:B------:R-:W-:Y:S01]  /*43d10*/  IMAD.WIDE R56, R13, 0x2, R22 ;  /* 0x000000020d387825 */ /* 0x000fe200078e0216 */
[----:B----4-:R-:W-:-:S03]  /*43d20*/  PRMT R21, R38, 0x7632, R21 ;  /* 0x0000763226157816 */ /* 0x010fc60000000015 */
[----:B------:R-:W-:Y:S02]  /*43d30*/  VIADD R58, R70, 0x5 ;  /* 0x00000005463a7836 */ /* 0x000fe40000000000 */
[C---:B------:R-:W-:Y:S01]  /*43d40*/  IMAD.WIDE R8, R15.reuse, 0x2, R4 ;  /* 0x000000020f087825 */ /* 0x040fe200078e0204 */
[-C--:B------:R-:W-:Y:S01]  /*43d50*/  ISETP.GE.AND P1, PT, R60, R3.reuse, PT ;  /* 0x000000033c00720c */ /* 0x080fe20003f26270 */
[----:B------:R-:W-:Y:S02]  /*43d60*/  @P4 STG.E.U16 desc[UR6][R36.64], R17 ;  /* 0x0000001124004986 */ /* 0x000fe4000c101506 */
[C---:B------:R-:W-:Y:S01]  /*43d70*/  IMAD.WIDE R6, R15.reuse, 0x2, R22 ;  /* 0x000000020f067825 */ /* 0x040fe200078e0216 */
[----:B------:R-:W-:Y:S01]  /*43d80*/  ISETP.GE.AND P2, PT, R58, R3, PT ;  /* 0x000000033a00720c */ /* 0x000fe20003f46270 */
[----:B------:R-:W-:Y:S04]  /*43d90*/  @P0 STG.E.U16 desc[UR6][R56.64], R38 ;  /* 0x0000002638000986 */ /* 0x000fe8000c101506 */
[----:B------:R1:W-:Y:S01]  /*43da0*/  @P6 STG.E.U16 desc[UR6][R8.64], R19 ;  /* 0x0000001308006986 */ /* 0x0003e2000c101506 */
[----:B------:R-:W-:-:S03]  /*43db0*/  IMAD.IADD R15, R15, 0x1, R0 ;  /* 0x000000010f0f7824 */ /* 0x000fc600078e0200 */
[----:B------:R2:W-:Y:S01]  /*43dc0*/  @P3 STG.E.U16 desc[UR6][R6.64], R21 ;  /* 0x0000001506003986 */ /* 0x0005e2000c101506 */
[CC--:B------:R-:W-:Y:S02]  /*43dd0*/  ISETP.LT.AND P3, PT, R69.reuse, R2.reuse, !P1 ;  /* 0x000000024500720c */ /* 0x0c0fe40004f61270 */
[-C--:B------:R-:W-:Y:S02]  /*43de0*/  ISETP.LT.AND P1, PT, R68, R2.reuse, !P1 ;  /* 0x000000024400720c */ /* 0x080fe40004f21270 */
[----:B------:R-:W-:Y:S01]  /*43df0*/  ISETP.LT.AND P6, PT, R69, R2, !P2 ;  /* 0x000000024500720c */ /* 0x000fe200057c1270 */
[----:B------:R-:W-:Y:S02]  /*43e00*/  IMAD.IADD R13, R15, 0x1, R0 ;  /* 0x000000010f0d7824 */ /* 0x000fe400078e0200 */
[----:B------:R-:W-:Y:S01]  /*43e10*/  VIADD R58, R70, 0x6 ;  /* 0x00000006463a7836 */ /* 0x000fe20000000000 */
[----:B-1----:R-:W-:Y:S01]  /*43e20*/  PRMT R9, R11, 0x7610, R9 ;  /* 0x000076100b097816 */ /* 0x002fe20000000009 */
[----:B------:R-:W-:Y:S01]  /*43e30*/  IMAD.WIDE R36, R15, 0x2, R4 ;  /* 0x000000020f247825 */ /* 0x000fe200078e0204 */
[----:B------:R-:W-:-:S03]  /*43e40*/  F2FP.F16.F32.PACK_AB R40, R41, R40 ;  /* 0x000000282928723e */ /* 0x000fc600000000ff */
[----:B------:R-:W-:Y:S01]  /*43e50*/  IMAD.WIDE R38, R15, 0x2, R22 ;  /* 0x000000020f267825 */ /* 0x000fe200078e0216 */
[----:B------:R-:W-:-:S03]  /*43e60*/  PRMT R15, R11, 0x7632, R15 ;  /* 0x000076320b0f7816 */ /* 0x000fc6000000000f */
[----:B--2---:R-:W-:Y:S01]  /*43e70*/  IMAD.WIDE R6, R13, 0x2, R4 ;  /* 0x000000020d067825 */ /* 0x004fe200078e0204 */
[----:B------:R-:W-:Y:S01]  /*43e80*/  ISETP.GE.AND P4, PT, R58, R3, PT ;  /* 0x000000033a00720c */ /* 0x000fe20003f86270 */
[----:B------:R1:W-:Y:S01]  /*43e90*/  @P3 STG.E.U16 desc[UR6][R36.64], R9 ;  /* 0x0000000924003986 */ /* 0x0003e2000c101506 */
[----:B------:R-:W-:-:S03]  /*43ea0*/  ISETP.LT.AND P2, PT, R68, R2, !P2 ;  /* 0x000000024400720c */ /* 0x000fc60005741270 */
[----:B------:R-:W-:Y:S04]  /*43eb0*/  @P1 STG.E.U16 desc[UR6][R38.64], R40 ;  /* 0x0000002826001986 */ /* 0x000fe8000c101506 */
[----:B------:R2:W-:Y:S01]  /*43ec0*/  @P6 STG.E.U16 desc[UR6][R6.64], R15 ;  /* 0x0000000f06006986 */ /* 0x0005e2000c101506 */
[-C--:B------:R-:W-:Y:S02]  /*43ed0*/  ISETP.LT.AND P6, PT, R69, R2.reuse, !P4 ;  /* 0x000000024500720c */ /* 0x080fe400067c1270 */
[----:B------:R-:W-:Y:S01]  /*43ee0*/  ISETP.LT.AND P4, PT, R68, R2, !P4 ;  /* 0x000000024400720c */ /* 0x000fe20006781270 */
[----:B------:R-:W-:Y:S02]  /*43ef0*/  IMAD.IADD R11, R13, 0x1, R0 ;  /* 0x000000010d0b7824 */ /* 0x000fe400078e0200 */
[----:B------:R-:W-:-:S02]  /*43f00*/  VIADD R58, R70, 0x7 ;  /* 0x00000007463a7836 */ /* 0x000fc40000000000 */
[----:B-1----:R-:W-:Y:S01]  /*43f10*/  IMAD.WIDE R8, R13, 0x2, R22 ;  /* 0x000000020d087825 */ /* 0x002fe200078e0216 */
[----:B------:R-:W-:Y:S02]  /*43f20*/  F2FP.F16.F32.PACK_AB R42, R43, R42 ;  /* 0x0000002a2b2a723e */ /* 0x000fe400000000ff */
[----:B--2---:R-:W-:Y:S01]  /*43f30*/  PRMT R7, R40, 0x7632, R7 ;  /* 0x0000763228077816 */ /* 0x004fe20000000007 */
[----:B------:R-:W-:Y:S02]  /*43f40*/  VIADD R60, R70, 0x8 ;  /* 0x00000008463c7836 */ /* 0x000fe40000000000 */
[----:B------:R-:W-:Y:S01]  /*43f50*/  IMAD.WIDE R36, R11, 0x2, R4 ;  /* 0x000000020b247825 */ /* 0x000fe200078e0204 */
[----:B------:R-:W-:-:S03]  /*43f60*/  ISETP.GE.AND P0, PT, R58, R3, PT ;  /* 0x000000033a00720c */ /* 0x000fc60003f06270 */
[----:B------:R-:W-:Y:S01]  /*43f70*/  IMAD.WIDE R38, R11, 0x2, R22 ;  /* 0x000000020b267825 */ /* 0x000fe200078e0216 */
[----:B------:R1:W-:Y:S01]  /*43f80*/  @P2 STG.E.U16 desc[UR6][R8.64], R7 ;  /* 0x0000000708002986 */ /* 0x0003e2000c101506 */
[----:B------:R-:W-:-:S03]  /*43f90*/  ISETP.GE.AND P3, PT, R60, R3, PT ;  /* 0x000000033c00720c */ /* 0x000fc60003f66270 */
[----:B------:R2:W-:Y:S01]  /*43fa0*/  @P6 STG.E.U16 desc[UR6][R36.64], R10 ;  /* 0x0000000a24006986 */ /* 0x0005e2000c101506 */
[----:B------:R-:W-:-:S03]  /*43fb0*/  IMAD.IADD R11, R11, 0x1, R0 ;  /* 0x000000010b0b7824 */ /* 0x000fc600078e0200 */
[----:B------:R-:W-:Y:S01]  /*43fc0*/  @P4 STG.E.U16 desc[UR6][R38.64], R42 ;  /* 0x0000002a26004986 */ /* 0x000fe2000c101506 */
[CC--:B------:R-:W-:Y:S02]  /*43fd0*/  ISETP.LT.AND P4, PT, R69.reuse, R2.reuse, !P0 ;  /* 0x000000024500720c */ /* 0x0c0fe40004781270 */
[CC--:B------:R-:W-:Y:S02]  /*43fe0*/  ISETP.LT.AND P0, PT, R68.reuse, R2.reuse, !P0 ;  /* 0x000000024400720c */ /* 0x0c0fe40004701270 */
[-C--:B------:R-:W-:Y:S02]  /*43ff0*/  ISETP.LT.AND P6, PT, R69, R2.reuse, !P3 ;  /* 0x000000024500720c */ /* 0x080fe40005fc1270 */
[----:B------:R-:W-:Y:S01]  /*44000*/  ISETP.LT.AND P3, PT, R68, R2, !P3 ;  /* 0x000000024400720c */ /* 0x000fe20005f61270 */
[C---:B------:R-:W-:Y:S01]  /*44010*/  IMAD.IADD R13, R11.reuse, 0x1, R0 ;  /* 0x000000010b0d7824 */ /* 0x040fe200078e0200 */
[----:B------:R-:W-:Y:S01]  /*44020*/  PRMT R15, R10, 0x7632, R15 ;  /* 0x000076320a0f7816 */ /* 0x000fe2000000000f */
[----:B------:R-:W-:Y:S01]  /*44030*/  VIADD R56, R70, 0x9 ;  /* 0x0000000946387836 */ /* 0x000fe20000000000 */
[----:B------:R-:W-:Y:S01]  /*44040*/  PRMT R17, R42, 0x7632, R17 ;  /* 0x000076322a117816 */ /* 0x000fe20000000011 */
[----:B-1----:R-:W-:Y:S01]  /*44050*/  IMAD.WIDE R6, R11, 0x2, R4 ;  /* 0x000000020b067825 */ /* 0x002fe200078e0204 */
[----:B------:R-:W-:-:S03]  /*44060*/  F2FP.F16.F32.PACK_AB R44, R45, R44 ;  /* 0x0000002c2d2c723e */ /* 0x000fc600000000ff */
[----:B------:R-:W-:Y:S01]  /*44070*/  IMAD.WIDE R8, R11, 0x2, R22 ;  /* 0x000000020b087825 */ /* 0x000fe200078e0216 */
[----:B------:R-:W-:-:S03]  /*44080*/  ISETP.GE.AND P1, PT, R56, R3, PT ;  /* 0x000000033800720c */ /* 0x000fc60003f26270 */
[----:B------:R-:W-:Y:S02]  /*44090*/  VIADD R58, R70, 0xa ;  /* 0x0000000a463a7836 */ /* 0x000fe40000000000 */
[C---:B--2---:R-:W-:Y:S01]  /*440a0*/  IMAD.WIDE R36, R13.reuse, 0x2, R4 ;  /* 0x000000020d247825 */ /* 0x044fe200078e0204 */
[----:B------:R1:W-:Y:S03]  /*440b0*/  @P4 STG.E.U16 desc[UR6][R6.64], R15 ;  /* 0x0000000f06004986 */ /* 0x0003e6000c101506 */
[----:B------:R-:W-:Y:S01]  /*440c0*/  IMAD.WIDE R10, R13, 0x2, R22 ;  /* 0x000000020d0a7825 */ /* 0x000fe200078e0216 */
[----:B------:R2:W-:Y:S01]  /*440d0*/  @P0 STG.E.U16 desc[UR6][R8.64], R17 ;  /* 0x0000001108000986 */ /* 0x0005e2000c101506 */
[----:B------:R-:W-:-:S03]  /*440e0*/  ISETP.GE.AND P2, PT, R58, R3, PT ;  /* 0x000000033a00720c */ /* 0x000fc60003f46270 */
[----:B------:R-:W-:Y:S01]  /*440f0*/  @P6 STG.E.U16 desc[UR6][R36.64], R12 ;  /* 0x0000000c24006986 */ /* 0x000fe2000c101506 */
[----:B------:R-:W-:-:S03]  /*44100*/  IMAD.IADD R13, R13, 0x1, R0 ;  /* 0x000000010d0d7824 */ /* 0x000fc600078e0200 */
[----:B------:R3:W-:Y:S01]  /*44110*/  @P3 STG.E.U16 desc[UR6][R10.64], R44 ;  /* 0x0000002c0a003986 */ /* 0x0007e2000c101506 */
[CC--:B------:R-:W-:Y:S02]  /*44120*/  ISETP.LT.AND P3, PT, R69.reuse, R2.reuse, !P1 ;  /* 0x000000024500720c */ /* 0x0c0fe40004f61270 */
[-C--:B------:R-:W-:Y:S02]  /*44130*/  ISETP.LT.AND P1, PT, R68, R2.reuse, !P1 ;  /* 0x000000024400720c */ /* 0x080fe40004f21270 */
[----:B------:R-:W-:Y:S01]  /*44140*/  ISETP.LT.AND P6, PT, R69, R2, !P2 ;  /* 0x000000024500720c */ /* 0x000fe200057c1270 */
[C---:B-1----:R-:W-:Y:S01]  /*44150*/  IMAD.IADD R15, R13.reuse, 0x1, R0 ;  /* 0x000000010d0f7824 */ /* 0x042fe200078e0200 */
[----:B------:R-:W-:Y:S01]  /*44160*/  PRMT R19, R12, 0x7632, R19 ;  /* 0x000076320c137816 */ /* 0x000fe20000000013 */
[----:B------:R-:W-:Y:S01]  /*44170*/  VIADD R40, R70, 0xb ;  /* 0x0000000b46287836 */ /* 0x000fe20000000000 */
[----:B--2---:R-:W-:Y:S01]  /*44180*/  PRMT R17, R44, 0x7632, R17 ;  /* 0x000076322c117816 */ /* 0x004fe20000000011 */
[----:B------:R-:W-:-:S04]  /*44190*/  IMAD.WIDE R6, R13, 0x2, R4 ;  /* 0x000000020d067825 */ /* 0x000fc800078e0204 */
[----:B------:R-:W-:Y:S01]  /*441a0*/  IMAD.WIDE R8, R13, 0x2, R22 ;  /* 0x000000020d087825 */ /* 0x000fe200078e0216 */
[----:B------:R-:W-:-:S03]  /*441b0*/  ISETP.GE.AND P4, PT, R40, R3, PT ;  /* 0x000000032800720c */ /* 0x000fc60003f86270 */
[----:B---3--:R-:W-:Y:S01]  /*441c0*/  IMAD.WIDE R10, R15, 0x2, R4 ;  /* 0x000000020f0a7825 */ /* 0x008fe200078e0204 */
[----:B------:R1:W-:Y:S01]  /*441d0*/  @P3 STG.E.U16 desc[UR6][R6.64], R19 ;  /* 0x0000001306003986 */ /* 0x0003e2000c101506 */
[----:B------:R-:W-:-:S03]  /*441e0*/  ISETP.LT.AND P2, PT, R68, R2, !P2 ;  /* 0x000000024400720c */ /* 0x000fc60005741270 */
[----:B------:R2:W-:Y:S04]  /*441f0*/  @P1 STG.E.U16 desc[UR6][R8.64], R17 ;  /* 0x0000001108001986 */ /* 0x0005e8000c101506 */
[----:B------:R3:W-:Y:S01]  /*44200*/  @P6 STG.E.U16 desc[UR6][R10.64], R14 ;  /* 0x0000000e0a006986 */ /* 0x0007e2000c101506 */
[-C--:B------:R-:W-:Y:S02]  /*44210*/  ISETP.LT.AND P6, PT, R69, R2.reuse, !P4 ;  /* 0x000000024500720c */ /* 0x080fe400067c1270 */
[----:B------:R-:W-:Y:S01]  /*44220*/  ISETP.LT.AND P4, PT, R68, R2, !P4 ;  /* 0x000000024400720c */ /* 0x000fe20006781270 */
[----:B------:R-:W-:Y:S01]  /*44230*/  IMAD.IADD R13, R15, 0x1, R0 ;  /* 0x000000010f0d7824 */ /* 0x000fe200078e0200 */
[----:B------:R-:W-:Y:S01]  /*44240*/  F2FP.F16.F32.PACK_AB R46, R47, R46 ;  /* 0x0000002e2f2e723e */ /* 0x000fe200000000ff */
[----:B------:R-:W-:Y:S01]  /*44250*/  VIADD R38, R70, 0xc ;  /* 0x0000000c46267836 */ /* 0x000fe20000000000 */
[----:B-1----:R-:W-:Y:S01]  /*44260*/  PRMT R19, R14, 0x7632, R19 ;  /* 0x000076320e137816 */ /* 0x002fe20000000013 */
[----:B------:R-:W-:Y:S01]  /*44270*/  IMAD.WIDE R6, R15, 0x2, R22 ;  /* 0x000000020f067825 */ /* 0x000fe200078e0216 */
[----:B--2---:R-:W-:-:S03]  /*44280*/  PRMT R17, R46, 0x7632, R17 ;  /* 0x000076322e117816 */ /* 0x004fc60000000011 */
[----:B------:R-:W-:Y:S01]  /*44290*/  IMAD.WIDE R8, R13, 0x2, R4 ;  /* 0x000000020d087825 */ /* 0x000fe200078e0204 */
[----:B------:R-:W-:-:S03]  /*442a0*/  ISETP.GE.AND P0, PT, R38, R3, PT ;  /* 0x000000032600720c */ /* 0x000fc60003f06270 */
[----:B------:R-:W-:Y:S02]  /*442b0*/  VIADD R40, R70, 0xd ;  /* 0x0000000d46287836 */ /* 0x000fe40000000000 */
[----:B---3--:R-:W-:Y:S01]  /*442c0*/  IMAD.WIDE R10, R13, 0x2, R22 ;  /* 0x000000020d0a7825 */ /* 0x008fe200078e0216 */
[----:B------:R1:W-:Y:S02]  /*442d0*/  @P2 STG.E.U16 desc[UR6][R6.64], R46 ;  /* 0x0000002e06002986 */ /* 0x0003e4000c101506 */
[----:B------:R-:W-:Y:S02]  /*442e0*/  ISETP.GE.AND P3, PT, R40, R3, PT ;  /* 0x000000032800720c */ /* 0x000fe40003f66270 */
[----:B------:R2:W-:Y:S04]  /*442f0*/  @P6 STG.E.U16 desc[UR6][R8.64], R19 ;  /* 0x0000001308006986 */ /* 0x0005e8000c101506 */
[----:B------:R3:W-:Y:S01]  /*44300*/  @P4 STG.E.U16 desc[UR6][R10.64], R17 ;  /* 0x000000110a004986 */ /* 0x0007e2000c101506 */
[----:B------:R-:W-:-:S02]  /*44310*/  ISETP.LT.AND P4, PT, R69, R2, !P0 ;  /* 0x000000024500720c */ /* 0x000fc40004781270 */
[-C--:B------:R-:W-:Y:S01]  /*44320*/  ISETP.LT.AND P0, PT, R68, R2.reuse, !P0 ;  /* 0x000000024400720c */ /* 0x080fe20004701270 */
[--C-:B------:R-:W-:Y:S01]  /*44330*/  IMAD.IADD R13, R13, 0x1, R0.reuse ;  /* 0x000000010d0d7824 */ /* 0x100fe200078e0200 */
[----:B------:R-:W-:Y:S01]  /*44340*/  ISETP.LT.AND P6, PT, R69, R2, !P3 ;  /* 0x000000024500720c */ /* 0x000fe20005fc1270 */
[----:B------:R-:W-:Y:S01]  /*44350*/  VIADD R12, R70, 0xe ;  /* 0x0000000e460c7836 */ /* 0x000fe20000000000 */
[----:B------:R-:W-:Y:S01]  /*44360*/  PRMT R21, R16, 0x7610, R21 ;  /* 0x0000761010157816 */ /* 0x000fe20000000015 */
[----:B------:R-:W-:Y:S01]  /*44370*/  IMAD.IADD R15, R13, 0x1, R0 ;  /* 0x000000010d0f7824 */ /* 0x000fe200078e0200 */
[----:B------:R-:W-:Y:S01]  /*44380*/  F2FP.F16.F32.PACK_AB R48, R49, R48 ;  /* 0x000000303130723e */ /* 0x000fe200000000ff */
[----:B------:R-:W-:Y:S02]  /*44390*/  VIADD R36, R70, 0xf ;  /* 0x0000000f46247836 */ /* 0x000fe40000000000 */
[----:B-1----:R-:W-:Y:S01]  /*443a0*/  IMAD.WIDE R6, R13, 0x2, R4 ;  /* 0x000000020d067825 */ /* 0x002fe200078e0204 */
[----:B------:R-:W-:-:S03]  /*443b0*/  ISETP.GE.AND P1, PT, R12, R3, PT ;  /* 0x000000030c00720c */ /* 0x000fc60003f26270 */
[----:B--2---:R-:W-:Y:S01]  /*443c0*/  IMAD.WIDE R8, R13, 0x2, R22 ;  /* 0x000000020d087825 */ /* 0x004fe200078e0216 */
[----:B------:R-:W-:Y:S01]  /*443d0*/  PRMT R19, R16, 0x7632, R19 ;  /* 0x0000763210137816 */ /* 0x000fe20000000013 */
[----:B------:R1:W-:Y:S02]  /*443e0*/  @P4 STG.E.U16 desc[UR6][R6.64], R21 ;  /* 0x0000001506004986 */ /* 0x0003e4000c101506 */
[C---:B---3--:R-:W-:Y:S01]  /*443f0*/  IMAD.WIDE R10, R15.reuse, 0x2, R4 ;  /* 0x000000020f0a7825 */ /* 0x048fe200078e0204 */
[-C--:B------:R-:W-:Y:S01]  /*44400*/  ISETP.GE.AND P2, PT, R36, R3.reuse, PT ;  /* 0x000000032400720c */ /* 0x080fe20003f46270 */
[----:B------:R2:W-:Y:S01]  /*44410*/  @P0 STG.E.U16 desc[UR6][R8.64], R48 ;  /* 0x0000003008000986 */ /* 0x0005e2000c101506 */
[CC--:B------:R-:W-:Y:S01]  /*44420*/  ISETP.LT.AND P3, PT, R68.reuse, R2.reuse, !P3 ;  /* 0x000000024400720c */ /* 0x0c0fe20005f61270 */
[----:B------:R-:W-:Y:S01]  /*44430*/  IMAD.WIDE R12, R15, 0x2, R22 ;  /* 0x000000020f0c7825 */ /* 0x000fe200078e0216 */
[-C--:B------:R-:W-:Y:S01]  /*44440*/  ISETP.LT.AND P0, PT, R69, R2.reuse, !P1 ;  /* 0x000000024500720c */ /* 0x080fe20004f01270 */
[----:B------:R3:W-:Y:S01]  /*44450*/  @P6 STG.E.U16 desc[UR6][R10.64], R19 ;  /* 0x000000130a006986 */ /* 0x0007e2000c101506 */
[-C--:B------:R-:W-:Y:S01]  /*44460*/  ISETP.LT.AND P1, PT, R68, R2.reuse, !P1 ;  /* 0x000000024400720c */ /* 0x080fe20004f21270 */
[----:B------:R-:W-:Y:S01]  /*44470*/  IMAD.IADD R15, R15, 0x1, R0 ;  /* 0x000000010f0f7824 */ /* 0x000fe200078e0200 */
[----:B------:R-:W-:Y:S01]  /*44480*/  ISETP.LT.AND P6, PT, R69, R2, !P2 ;  /* 0x000000024500720c */ /* 0x000fe200057c1270 */
[----:B------:R-:W-:Y:S01]  /*44490*/  VIADD R14, R70, 0x10 ;  /* 0x00000010460e7836 */ /* 0x000fe20000000000 */
[----:B------:R-:W-:Y:S01]  /*444a0*/  PRMT R36, R48, 0x7632, R36 ;  /* 0x0000763230247816 */ /* 0x000fe20000000024 */
[----:B------:R-:W-:Y:S01]  /*444b0*/  IMAD.IADD R17, R15, 0x1, R0 ;  /* 0x000000010f117824 */ /* 0x000fe200078e0200 */
[----:B------:R-:W-:Y:S01]  /*444c0*/  F2FP.F16.F32.PACK_AB R50, R51, R50 ;  /* 0x000000323332723e */ /* 0x000fe200000000ff */
[----:B-1----:R-:W-:Y:S01]  /*444d0*/  IMAD.WIDE R6, R15, 0x2, R4 ;  /* 0x000000020f067825 */ /* 0x002fe200078e0204 */
[----:B------:R-:W-:-:S03]  /*444e0*/  ISETP.GE.AND P4, PT, R14, R3, PT ;  /* 0x000000030e00720c */ /* 0x000fc60003f86270 */
[----:B--2---:R-:W-:Y:S01]  /*444f0*/  IMAD.WIDE R8, R15, 0x2, R22 ;  /* 0x000000020f087825 */ /* 0x004fe200078e0216 */
[----:B---3--:R-:W-:Y:S01]  /*44500*/  PRMT R19, R18, 0x7632, R19 ;  /* 0x0000763212137816 */ /* 0x008fe20000000013 */
[----:B------:R1:W-:Y:S02]  /*44510*/  @P3 STG.E.U16 desc[UR6][R12.64], R36 ;  /* 0x000000240c003986 */ /* 0x0003e4000c101506 */
[----:B------:R-:W-:Y:S02]  /*44520*/  IMAD.WIDE R10, R17, 0x2, R4 ;  /* 0x00000002110a7825 */ /* 0x000fe400078e0204 */
[----:B------:R2:W-:Y:S01]  /*44530*/  @P0 STG.E.U16 desc[UR6][R6.64], R18 ;  /* 0x0000001206000986 */ /* 0x0005e2000c101506 */
[----:B------:R-:W-:-:S03]  /*44540*/  ISETP.LT.AND P2, PT, R68, R2, !P2 ;  /* 0x000000024400720c */ /* 0x000fc60005741270 */
[----:B------:R3:W-:Y:S04]  /*44550*/  @P1 STG.E.U16 desc[UR6][R8.64], R50 ;  /* 0x0000003208001986 */ /* 0x0007e8000c101506 */
[----:B------:R4:W-:Y:S01]  /*44560*/  @P6 STG.E.U16 desc[UR6][R10.64], R19 ;  /* 0x000000130a006986 */ /* 0x0009e2000c101506 */
[-C--:B------:R-:W-:Y:S02]  /*44570*/  ISETP.LT.AND P6, PT, R69, R2.reuse, !P4 ;  /* 0x000000024500720c */ /* 0x080fe400067c1270 */
[----:B------:R-:W-:Y:S01]  /*44580*/  ISETP.LT.AND P4, PT, R68, R2, !P4 ;  /* 0x000000024400720c */ /* 0x000fe20006781270 */
[----:B-1----:R-:W-:Y:S01]  /*44590*/  IMAD.IADD R13, R17, 0x1, R0 ;  /* 0x00000001110d7824 */ /* 0x002fe200078e0200 */
[----:B------:R-:W-:Y:S01]  /*445a0*/  PRMT R15, R50, 0x7632, R15 ;  /* 0x00007632320f7816 */ /* 0x000fe2000000000f */
[----:B------:R-:W-:-:S02]  /*445b0*/  VIADD R14, R70, 0x11 ;  /* 0x00000011460e7836 */ /* 0x000fc40000000000 */
[----:B--2---:R-:W-:Y:S01]  /*445c0*/  IMAD.WIDE R6, R17, 0x2, R22 ;  /* 0x0000000211067825 */ /* 0x004fe200078e0216 */
[----:B------:R-:W-:-:S03]  /*445d0*/  F2FP.F16.F32.PACK_AB R52, R53, R52 ;  /* 0x000000343534723e */ /* 0x000fc600000000ff */
[----:B---3--:R-:W-:Y:S01]  /*445e0*/  IMAD.WIDE R8, R13, 0x2, R4 ;  /* 0x000000020d087825 */ /* 0x008fe200078e0204 */
[----:B------:R-:W-:-:S03]  /*445f0*/  ISETP.GE.AND P3, PT, R14, R3, PT ;  /* 0x000000030e00720c */ /* 0x000fc60003f66270 */
[----:B------:R-:W-:Y:S02]  /*44600*/  VIADD R16, R70, 0x12 ;  /* 0x0000001246107836 */ /* 0x000fe40000000000 */
[----:B----4-:R-:W-:Y:S01]  /*44610*/  IMAD.WIDE R10, R13, 0x2, R22 ;  /* 0x000000020d0a7825 */ /* 0x010fe200078e0216 */
        /* <DEDUP_REMOVED lines=10> */
[C---:B-1----:R-:W-:Y:S01]  /*446c0*/  IMAD.IADD R15, R13.reuse, 0x1, R0 ;  /* 0x000000010d0f7824 */ /* 0x042fe200078e0200 */
[----:B------:R-:W-:Y:S01]  /*446d0*/  PRMT R18, R52, 0x7632, R18 ;  /* 0x0000763234127816 */ /* 0x000fe20000000012 */
[----:B------:R-:W-:Y:S02]  /*446e0*/  VIADD R14, R70, 0x14 ;  /* 0x00000014460e7836 */ /* 0x000fe40000000000 */
[----:B------:R-:W-:Y:S01]  /*446f0*/  IMAD.WIDE R6, R13, 0x2, R4 ;  /* 0x000000020d067825 */ /* 0x000fe200078e0204 */
[----:B------:R-:W-:-:S03]  /*44700*/  ISETP.GE.AND P1, PT, R12, R3, PT ;  /* 0x000000030c00720c */ /* 0x000fc60003f26270 */
[----:B--2---:R-:W-:Y:S01]  /*44710*/  IMAD.WIDE R8, R13, 0x2, R22 ;  /* 0x000000020d087825 */ /* 0x004fe200078e0216 */
[----:B------:R-:W-:Y:S01]  /*44720*/  ISETP.GE.AND P2, PT, R14, R3, PT ;  /* 0x000000030e00720c */ /* 0x000fe20003f46270 */
[----:B------:R1:W-:Y:S02]  /*44730*/  @P4 STG.E.U16 desc[UR6][R6.64], R17 ;  /* 0x0000001106004986 */ /* 0x0003e4000c101506 */
[----:B---3--:R-:W-:Y:S01]  /*44740*/  IMAD.WIDE R10, R15, 0x2, R4 ;  /* 0x000000020f0a7825 */ /* 0x008fe200078e0204 */
[CC--:B------:R-:W-:Y:S01]  /*44750*/  ISETP.LT.AND P0, PT, R68.reuse, R2.reuse, !P0 ;  /* 0x000000024400720c */ /* 0x0c0fe20004701270 */
[----:B------:R2:W-:Y:S01]  /*44760*/  @P3 STG.E.U16 desc[UR6][R8.64], R18 ;  /* 0x0000001208003986 */ /* 0x0005e2000c101506 */
[-C--:B------:R-:W-:Y:S01]  /*44770*/  ISETP.LT.AND P3, PT, R69, R2.reuse, !P1 ;  /* 0x000000024500720c */ /* 0x080fe20004f61270 */
[----:B------:R-:W-:Y:S01]  /*44780*/  IMAD.WIDE R12, R15, 0x2, R22 ;  /* 0x000000020f0c7825 */ /* 0x000fe200078e0216 */
[-C--:B------:R-:W-:Y:S01]  /*44790*/  ISETP.LT.AND P1, PT, R68, R2.reuse, !P1 ;  /* 0x000000024400720c */ /* 0x080fe20004f21270 */
[----:B------:R3:W-:Y:S01]  /*447a0*/  @P6 STG.E.U16 desc[UR6][R10.64], R54 ;  /* 0x000000360a006986 */ /* 0x0007e2000c101506 */
[----:B------:R-:W-:Y:S01]  /*447b0*/  ISETP.LT.AND P6, PT, R69, R2, !P2 ;  /* 0x000000024500720c */ /* 0x000fe200057c1270 */
[----:B------:R-:W-:Y:S01]  /*447c0*/  IMAD.IADD R15, R15, 0x1, R0 ;  /* 0x000000010f0f7824 */ /* 0x000fe200078e0200 */
[----:B------:R-:W-:Y:S01]  /*447d0*/  PRMT R19, R54, 0x7632, R19 ;  /* 0x0000763236137816 */ /* 0x000fe20000000013 */
[----:B------:R-:W-:-:S02]  /*447e0*/  VIADD R14, R70, 0x15 ;  /* 0x00000015460e7836 */ /* 0x000fc40000000000 */
[C---:B-1----:R-:W-:Y:S02]  /*447f0*/  IMAD.IADD R17, R15.reuse, 0x1, R0 ;  /* 0x000000010f117824 */ /* 0x042fe400078e0200 */
[----:B------:R-:W-:Y:S01]  /*44800*/  IMAD.WIDE R6, R15, 0x2, R4 ;  /* 0x000000020f067825 */ /* 0x000fe200078e0204 */
[----:B--2---:R-:W-:-:S03]  /*44810*/  PRMT R18, R55, 0x7632, R18 ;  /* 0x0000763237127816 */ /* 0x004fc60000000012 */
[----:B------:R-:W-:Y:S01]  /*44820*/  IMAD.WIDE R8, R15, 0x2, R22 ;  /* 0x000000020f087825 */ /* 0x000fe200078e0216 */
[----:B------:R-:W-:Y:S01]  /*44830*/  ISETP.GE.AND P4, PT, R14, R3, PT ;  /* 0x000000030e00720c */ /* 0x000fe20003f86270 */
[----:B------:R1:W-:Y:S02]  /*44840*/  @P0 STG.E.U16 desc[UR6][R12.64], R19 ;  /* 0x000000130c000986 */ /* 0x0003e4000c101506 */
[----:B---3--:R-:W-:Y:S02]  /*44850*/  IMAD.WIDE R10, R17, 0x2, R4 ;  /* 0x00000002110a7825 */ /* 0x008fe400078e0204 */
[----:B------:R2:W-:Y:S01]  /*44860*/  @P3 STG.E.U16 desc[UR6][R6.64], R55 ;  /* 0x0000003706003986 */ /* 0x0005e2000c101506 */
[----:B------:R-:W-:-:S03]  /*44870*/  ISETP.LT.AND P2, PT, R68, R2, !P2 ;  /* 0x000000024400720c */ /* 0x000fc60005741270 */
[----:B------:R3:W-:Y:S04]  /*44880*/  @P1 STG.E.U16 desc[UR6][R8.64], R18 ;  /* 0x0000001208001986 */ /* 0x0007e8000c101506 */
[----:B------:R4:W-:Y:S01]  /*44890*/  @P6 STG.E.U16 desc[UR6][R10.64], R24 ;  /* 0x000000180a006986 */ /* 0x0009e2000c101506 */
[-C--:B------:R-:W-:Y:S02]  /*448a0*/  ISETP.LT.AND P6, PT, R69, R2.reuse, !P4 ;  /* 0x000000024500720c */ /* 0x080fe400067c1270 */
[----:B------:R-:W-:Y:S01]  /*448b0*/  ISETP.LT.AND P4, PT, R68, R2, !P4 ;  /* 0x000000024400720c */ /* 0x000fe20006781270 */
[----:B------:R-:W-:Y:S02]  /*448c0*/  VIADD R16, R70, 0x17 ;  /* 0x0000001746107836 */ /* 0x000fe40000000000 */
[C---:B-1----:R-:W-:Y:S01]  /*448d0*/  IMAD.IADD R13, R17.reuse, 0x1, R0 ;  /* 0x00000001110d7824 */ /* 0x042fe200078e0200 */
[----:B------:R-:W-:Y:S01]  /*448e0*/  PRMT R15, R24, 0x7632, R15 ;  /* 0x00007632180f7816 */ /* 0x000fe2000000000f */
[----:B------:R-:W-:Y:S01]  /*448f0*/  VIADD R14, R70, 0x16 ;  /* 0x00000016460e7836 */ /* 0x000fe20000000000 */
[----:B------:R-:W-:Y:S01]  /*44900*/  ISETP.GE.AND P3, PT, R16, R3, PT ;  /* 0x000000031000720c */ /* 0x000fe20003f66270 */
[----:B--2---:R-:W-:Y:S01]  /*44910*/  IMAD.WIDE R6, R17, 0x2, R22 ;  /* 0x0000000211067825 */ /* 0x004fe200078e0216 */
[----:B------:R-:W-:-:S03]  /*44920*/  PRMT R16, R25, 0x7632, R16 ;  /* 0x0000763219107816 */ /* 0x000fc60000000010 */
[----:B---3--:R-:W-:Y:S01]  /*44930*/  IMAD.WIDE R8, R13, 0x2, R4 ;  /* 0x000000020d087825 */ /* 0x008fe200078e0204 */
[----:B------:R-:W-:-:S03]  /*44940*/  ISETP.GE.AND P0, PT, R14, R3, PT ;  /* 0x000000030e00720c */ /* 0x000fc60003f06270 */
[----:B----4-:R-:W-:Y:S01]  /*44950*/  IMAD.WIDE R10, R13, 0x2, R22 ;  /* 0x000000020d0a7825 */ /* 0x010fe200078e0216 */
[----:B------:R1:W-:Y:S04]  /*44960*/  @P2 STG.E.U16 desc[UR6][R6.64], R15 ;  /* 0x0000000f06002986 */ /* 0x0003e8000c101506 */
[----:B------:R2:W-:Y:S01]  /*44970*/  @P6 STG.E.U16 desc[UR6][R8.64], R25 ;  /* 0x0000001908006986 */ /* 0x0005e2000c101506 */
[----:B------:R-:W-:-:S03]  /*44980*/  ISETP.LT.AND P6, PT, R69, R2, !P3 ;  /* 0x000000024500720c */ /* 0x000fc60005fc1270 */
[----:B------:R3:W-:Y:S01]  /*44990*/  @P4 STG.E.U16 desc[UR6][R10.64], R16 ;  /* 0x000000100a004986 */ /* 0x0007e2000c101506 */
[-C--:B------:R-:W-:Y:S01]  /*449a0*/  ISETP.LT.AND P4, PT, R69, R2.reuse, !P0 ;  /* 0x000000024500720c */ /* 0x080fe20004781270 */
[--C-:B------:R-:W-:Y:S01]  /*449b0*/  IMAD.IADD R13, R13, 0x1, R0.reuse ;  /* 0x000000010d0d7824 */ /* 0x100fe200078e0200 */
[CC--:B------:R-:W-:Y:S02]  /*449c0*/  ISETP.LT.AND P0, PT, R68.reuse, R2.reuse, !P0 ;  /* 0x000000024400720c */ /* 0x0c0fe40004701270 */
[----:B------:R-:W-:Y:S01]  /*449d0*/  ISETP.LT.AND P3, PT, R68, R2, !P3 ;  /* 0x000000024400720c */ /* 0x000fe20005f61270 */
[----:B------:R-:W-:Y:S01]  /*449e0*/  VIADD R12, R70, 0x18 ;  /* 0x00000018460c7836 */ /* 0x000fe20000000000 */
[----:B------:R-:W-:Y:S01]  /*449f0*/  F2FP.F16.F32.PACK_AB R27, R59, R27 ;  /* 0x0000001b3b1b723e */ /* 0x000fe200000000ff */
[C---:B-1----:R-:W-:Y:S01]  /*44a00*/  IMAD.IADD R15, R13.reuse, 0x1, R0 ;  /* 0x000000010d0f7824 */ /* 0x042fe200078e0200 */
[----:B------:R-:W-:Y:S01]  /*44a10*/  PRMT R18, R26, 0x7632, R18 ;  /* 0x000076321a127816 */ /* 0x000fe20000000012 */
[----:B------:R-:W-:Y:S01]  /*44a20*/  IMAD.WIDE R6, R13, 0x2, R4 ;  /* 0x000000020d067825 */ /* 0x000fe200078e0204 */
[----:B------:R-:W-:-:S03]  /*44a30*/  ISETP.GE.AND P1, PT, R12, R3, PT ;  /* 0x000000030c00720c */ /* 0x000fc60003f26270 */
[----:B--2---:R-:W-:Y:S01]  /*44a40*/  IMAD.WIDE R8, R13, 0x2, R22 ;  /* 0x000000020d087825 */ /* 0x004fe200078e0216 */
[----:B------:R-:W-:-:S03]  /*44a50*/  PRMT R19, R27, 0x7632, R19 ;  /* 0x000076321b137816 */ /* 0x000fc60000000013 */
[----:B------:R-:W-:Y:S02]  /*44a60*/  VIADD R14, R70, 0x19 ;  /* 0x00000019460e7836 */ /* 0x000fe40000000000 */
[C---:B---3--:R-:W-:Y:S01]  /*44a70*/  IMAD.WIDE R10, R15.reuse, 0x2, R4 ;  /* 0x000000020f0a7825 */ /* 0x048fe200078e0204 */
[----:B------:R-:W-:Y:S03]  /*44a80*/  @P4 STG.E.U16 desc[UR6][R6.64], R26 ;  /* 0x0000001a06004986 */ /* 0x000fe6000c101506 */
[----:B------:R-:W-:Y:S01]  /*44a90*/  IMAD.WIDE R12, R15, 0x2, R22 ;  /* 0x000000020f0c7825 */ /* 0x000fe200078e0216 */
[----:B------:R1:W-:Y:S01]  /*44aa0*/  @P0 STG.E.U16 desc[UR6][R8.64], R18 ;  /* 0x0000001208000986 */ /* 0x0003e2000c101506 */
[----:B------:R-:W-:-:S03]  /*44ab0*/  ISETP.GE.AND P2, PT, R14, R3, PT ;  /* 0x000000030e00720c */ /* 0x000fc60003f46270 */
[----:B------:R2:W-:Y:S01]  /*44ac0*/  @P6 STG.E.U16 desc[UR6][R10.64], R27 ;  /* 0x0000001b0a006986 */ /* 0x0005e2000c101506 */
[----:B------:R-:W-:-:S03]  /*44ad0*/  IMAD.IADD R15, R15, 0x1, R0 ;  /* 0x000000010f0f7824 */ /* 0x000fc600078e0200 */
[----:B------:R3:W-:Y:S01]  /*44ae0*/  @P3 STG.E.U16 desc[UR6][R12.64], R19 ;  /* 0x000000130c003986 */ /* 0x0007e2000c101506 */
[CC--:B------:R-:W-:Y:S02]  /*44af0*/  ISETP.LT.AND P3, PT, R69.reuse, R2.reuse, !P1 ;  /* 0x000000024500720c */ /* 0x0c0fe40004f61270 */
[-C--:B------:R-:W-:Y:S02]  /*44b00*/  ISETP.LT.AND P1, PT, R68, R2.reuse, !P1 ;  /* 0x000000024400720c */ /* 0x080fe40004f21270 */
[----:B------:R-:W-:Y:S01]  /*44b10*/  ISETP.LT.AND P6, PT, R69, R2, !P2 ;  /* 0x000000024500720c */ /* 0x000fe200057c1270 */
[C---:B------:R-:W-:Y:S02]  /*44b20*/  IMAD.IADD R17, R15.reuse, 0x1, R0 ;  /* 0x000000010f117824 */ /* 0x040fe400078e0200 */
[----:B------:R-:W-:Y:S01]  /*44b30*/  VIADD R14, R70, 0x1a ;  /* 0x0000001a460e7836 */ /* 0x000fe20000000000 */
[----:B-1----:R-:W-:Y:S01]  /*44b40*/  PRMT R18, R28, 0x7632, R18 ;  /* 0x000076321c127816 */ /* 0x002fe20000000012 */
[----:B------:R-:W-:Y:S01]  /*44b50*/  IMAD.WIDE R6, R15, 0x2, R4 ;  /* 0x000000020f067825 */ /* 0x000fe200078e0204 */
[----:B------:R-:W-:-:S03]  /*44b60*/  F2FP.F16.F32.PACK_AB R29, R61, R29 ;  /* 0x0000001d3d1d723e */ /* 0x000fc600000000ff */
[----:B------:R-:W-:Y:S01]  /*44b70*/  IMAD.WIDE R8, R15, 0x2, R22 ;  /* 0x000000020f087825 */ /* 0x000fe200078e0216 */
[----:B------:R-:W-:-:S03]  /*44b80*/  ISETP.GE.AND P4, PT, R14, R3, PT ;  /* 0x000000030e00720c */ /* 0x000fc60003f86270 */
[----:B--2---:R-:W-:Y:S01]  /*44b90*/  IMAD.WIDE R10, R17, 0x2, R4 ;  /* 0x00000002110a7825 */ /* 0x004fe200078e0204 */
[----:B------:R1:W-:Y:S01]  /*44ba0*/  @P3 STG.E.U16 desc[UR6][R6.64], R28 ;  /* 0x0000001c06003986 */ /* 0x0003e2000c101506 */
[----:B------:R-:W-:-:S03]  /*44bb0*/  ISETP.LT.AND P2, PT, R68, R2, !P2 ;  /* 0x000000024400720c */ /* 0x000fc60005741270 */
[----:B------:R2:W-:Y:S04]  /*44bc0*/  @P1 STG.E.U16 desc[UR6][R8.64], R18 ;  /* 0x0000001208001986 */ /* 0x0005e8000c101506 */
[----:B------:R4:W-:Y:S01]  /*44bd0*/  @P6 STG.E.U16 desc[UR6][R10.64], R29 ;  /* 0x0000001d0a006986 */ /* 0x0009e2000c101506 */
[-C--:B------:R-:W-:Y:S02]  /*44be0*/  ISETP.LT.AND P6, PT, R69, R2.reuse, !P4 ;  /* 0x000000024500720c */ /* 0x080fe400067c1270 */
[----:B------:R-:W-:Y:S01]  /*44bf0*/  ISETP.LT.AND P4, PT, R68, R2, !P4 ;  /* 0x000000024400720c */ /* 0x000fe20006781270 */
[----:B------:R-:W-:Y:S01]  /*44c00*/  VIADD R16, R70, 0x1c ;  /* 0x0000001c46107836 */ /* 0x000fe20000000000 */
[----:B------:R-:W-:Y:S01]  /*44c10*/  F2FP.F16.F32.PACK_AB R30, R62, R30 ;  /* 0x0000001e3e1e723e */ /* 0x000fe200000000ff */
[----:B---3--:R-:W-:Y:S01]  /*44c20*/  IMAD.IADD R13, R17, 0x1, R0 ;  /* 0x00000001110d7824 */ /* 0x008fe200078e0200 */
[----:B------:R-:W-:Y:S01]  /*44c30*/  PRMT R15, R29, 0x7632, R15 ;  /* 0x000076321d0f7816 */ /* 0x000fe2000000000f */
[----:B------:R-:W-:Y:S01]  /*44c40*/  VIADD R14, R70, 0x1b ;  /* 0x0000001b460e7836 */ /* 0x000fe20000000000 */
[----:B------:R-:W-:Y:S01]  /*44c50*/  ISETP.GE.AND P3, PT, R16, R3, PT ;  /* 0x000000031000720c */ /* 0x000fe20003f66270 */
[----:B-1----:R-:W-:Y:S01]  /*44c60*/  IMAD.WIDE R6, R17, 0x2, R22 ;  /* 0x0000000211067825 */ /* 0x002fe200078e0216 */
[----:B------:R-:W-:-:S03]  /*44c70*/  PRMT R16, R30, 0x7632, R16 ;  /* 0x000076321e107816 */ /* 0x000fc60000000010 */
[----:B--2---:R-:W-:Y:S01]  /*44c80*/  IMAD.WIDE R8, R13, 0x2, R4 ;  /* 0x000000020d087825 */ /* 0x004fe200078e0204 */
[----:B------:R-:W-:-:S03]  /*44c90*/  ISETP.GE.AND P0, PT, R14, R3, PT ;  /* 0x000000030e00720c */ /* 0x000fc60003f06270 */
[----:B----4-:R-:W-:Y:S01]  /*44ca0*/  IMAD.WIDE R10, R13, 0x2, R22 ;  /* 0x000000020d0a7825 */ /* 0x010fe200078e0216 */
[----:B------:R1:W-:Y:S04]  /*44cb0*/  @P2 STG.E.U16 desc[UR6][R6.64], R15 ;  /* 0x0000000f06002986 */ /* 0x0003e8000c101506 */
[----:B------:R2:W-:Y:S04]  /*44cc0*/  @P6 STG.E.U16 desc[UR6][R8.64], R30 ;  /* 0x0000001e08006986 */ /* 0x0005e8000c101506 */
[----:B------:R3:W-:Y:S01]  /*44cd0*/  @P4 STG.E.U16 desc[UR6][R10.64], R16 ;  /* 0x000000100a004986 */ /* 0x0007e2000c101506 */
[----:B------:R-:W-:-:S02]  /*44ce0*/  ISETP.LT.AND P4, PT, R69, R2, !P0 ;  /* 0x000000024500720c */ /* 0x000fc40004781270 */
[-C--:B------:R-:W-:Y:S01]  /*44cf0*/  ISETP.LT.AND P0, PT, R68, R2.reuse, !P0 ;  /* 0x000000024400720c */ /* 0x080fe20004701270 */
[----:B------:R-:W-:Y:S01]  /*44d00*/  IMAD.IADD R13, R13, 0x1, R0 ;  /* 0x000000010d0d7824 */ /* 0x000fe200078e0200 */
[----:B------:R-:W-:Y:S01]  /*44d10*/  F2FP.F16.F32.PACK_AB R31, R63, R31 ;  /* 0x0000001f3f1f723e */ /* 0x000fe200000000ff */
[C---:B------:R-:W-:Y:S01]  /*44d20*/  VIADD R12, R70.reuse, 0x1d ;  /* 0x0000001d460c7836 */ /* 0x040fe20000000000 */
[-C--:B------:R-:W-:Y:S01]  /*44d30*/  ISETP.LT.AND P6, PT, R69, R2.reuse, !P3 ;  /* 0x000000024500720c */ /* 0x080fe20005fc1270 */
[----:B------:R-:W-:Y:S01]  /*44d40*/  VIADD R14, R70, 0x1e ;  /* 0x0000001e460e7836 */ /* 0x000fe20000000000 */
[----:B------:R-:W-:Y:S01]  /*44d50*/  ISETP.LT.AND P3, PT, R68, R2, !P3 ;  /* 0x000000024400720c */ /* 0x000fe20005f61270 */
[----:B-1----:R-:W-:Y:S01]  /*44d60*/  IMAD.WIDE R6, R13, 0x2, R4 ;  /* 0x000000020d067825 */ /* 0x002fe200078e0204 */
[----:B------:R-:W-:-:S03]  /*44d70*/  PRMT R18, R31, 0x7632, R18 ;  /* 0x000076321f127816 */ /* 0x000fc60000000012 */
[C---:B--2---:R-:W-:Y:S01]  /*44d80*/  IMAD.WIDE R8, R13.reuse, 0x2, R22 ;  /* 0x000000020d087825 */ /* 0x044fe200078e0216 */
[----:B------:R-:W-:Y:S02]  /*44d90*/  F2FP.F16.F32.PACK_AB R32, R64, R32 ;  /* 0x000000204020723e */ /* 0x000fe400000000ff */
[-C--:B------:R-:W-:Y:S01]  /*44da0*/  ISETP.GE.AND P1, PT, R12, R3.reuse, PT ;  /* 0x000000030c00720c */ /* 0x080fe20003f26270 */
[----:B------:R-:W-:Y:S01]  /*44db0*/  IMAD.IADD R15, R13, 0x1, R0 ;  /* 0x000000010d0f7824 */ /* 0x000fe200078e0200 */
[----:B------:R-:W-:Y:S01]  /*44dc0*/  ISETP.GE.AND P2, PT, R14, R3, PT ;  /* 0x000000030e00720c */ /* 0x000fe20003f46270 */
[----:B------:R-:W-:Y:S01]  /*44dd0*/  VIADD R14, R70, 0x1f ;  /* 0x0000001f460e7836 */ /* 0x000fe20000000000 */
[----:B------:R1:W-:Y:S01]  /*44de0*/  @P4 STG.E.U16 desc[UR6][R6.64], R31 ;  /* 0x0000001f06004986 */ /* 0x0003e2000c101506 */
[C---:B---3--:R-:W-:Y:S01]  /*44df0*/  IMAD.WIDE R10, R15.reuse, 0x2, R4 ;  /* 0x000000020f0a7825 */ /* 0x048fe200078e0204 */
[----:B------:R-:W-:Y:S02]  /*44e00*/  PRMT R16, R32, 0x7632, R16 ;  /* 0x0000763220107816 */ /* 0x000fe40000000010 */
[----:B------:R2:W-:Y:S01]  /*44e10*/  @P0 STG.E.U16 desc[UR6][R8.64], R18 ;  /* 0x0000001208000986 */ /* 0x0005e2000c101506 */
[----:B------:R-:W-:Y:S01]  /*44e20*/  IMAD.WIDE R12, R15, 0x2, R22 ;  /* 0x000000020f0c7825 */ /* 0x000fe200078e0216 */
[----:B------:R-:W-:-:S02]  /*44e30*/  ISETP.LT.AND P0, PT, R69, R2, !P1 ;  /* 0x000000024500720c */ /* 0x000fc40004f01270 */
[----:B------:R-:W-:Y:S01]  /*44e40*/  ISETP.GE.AND P4, PT, R14, R3, PT ;  /* 0x000000030e00720c */ /* 0x000fe20003f86270 */
[----:B------:R-:W-:Y:S01]  /*44e50*/  @P6 STG.E.U16 desc[UR6][R10.64], R32 ;  /* 0x000000200a006986 */ /* 0x000fe2000c101506 */
[----:B------:R-:W-:Y:S01]  /*44e60*/  IMAD.IADD R15, R15, 0x1, R0 ;  /* 0x000000010f0f7824 */ /* 0x000fe200078e0200 */
[CC--:B------:R-:W-:Y:S02]  /*44e70*/  ISETP.LT.AND P6, PT, R69.reuse, R2.reuse, !P2 ;  /* 0x000000024500720c */ /* 0x0c0fe400057c1270 */
[----:B------:R-:W-:Y:S01]  /*44e80*/  @P3 STG.E.U16 desc[UR6][R12.64], R16 ;  /* 0x000000100c003986 */ /* 0x000fe2000c101506 */
[-C--:B------:R-:W-:Y:S02]  /*44e90*/  ISETP.LT.AND P3, PT, R69, R2.reuse, !P4 ;  /* 0x000000024500720c */ /* 0x080fe40006761270 */
[CC--:B------:R-:W-:Y:S02]  /*44ea0*/  ISETP.LT.AND P1, PT, R68.reuse, R2.reuse, !P1 ;  /* 0x000000024400720c */ /* 0x0c0fe40004f21270 */
[----:B------:R-:W-:-:S02]  /*44eb0*/  ISETP.LT.AND P2, PT, R68, R2, !P2 ;  /* 0x000000024400720c */ /* 0x000fc40005741270 */
[----:B------:R-:W-:Y:S01]  /*44ec0*/  ISETP.LT.AND P4, PT, R68, R2, !P4 ;  /* 0x000000024400720c */ /* 0x000fe20006781270 */
[----:B------:R-:W-:Y:S01]  /*44ed0*/  IMAD.WIDE R2, R15, 0x2, R4 ;  /* 0x000000020f027825 */ /* 0x000fe200078e0204 */
[----:B------:R-:W-:-:S03]  /*44ee0*/  F2FP.F16.F32.PACK_AB R33, R65, R33 ;  /* 0x000000214121723e */ /* 0x000fc600000000ff */
[--C-:B------:R-:W-:Y:S01]  /*44ef0*/  IMAD.IADD R17, R15, 0x1, R0.reuse ;  /* 0x000000010f117824 */ /* 0x100fe200078e0200 */
[----:B------:R-:W-:Y:S01]  /*44f00*/  F2FP.F16.F32.PACK_AB R34, R66, R34 ;  /* 0x000000224222723e */ /* 0x000fe200000000ff */
[----:B------:R3:W-:Y:S01]  /*44f10*/  @P0 STG.E.U16 desc[UR6][R2.64], R33 ;  /* 0x0000002102000986 */ /* 0x0007e2000c101506 */
[----:B------:R-:W-:Y:S01]  /*44f20*/  F2FP.F16.F32.PACK_AB R35, R67, R35 ;  /* 0x000000234323723e */ /* 0x000fe200000000ff */
[----:B------:R-:W-:Y:S02]  /*44f30*/  IMAD.IADD R19, R17, 0x1, R0 ;  /* 0x0000000111137824 */ /* 0x000fe400078e0200 */
[----:B-1----:R-:W-:Y:S01]  /*44f40*/  IMAD.WIDE R6, R15, 0x2, R22 ;  /* 0x000000020f067825 */ /* 0x002fe200078e0216 */
[----:B------:R-:W-:-:S03]  /*44f50*/  PRMT R0, R34, 0x7632, R0 ;  /* 0x0000763222007816 */ /* 0x000fc60000000000 */
[----:B--2---:R-:W-:Y:S01]  /*44f60*/  IMAD.WIDE R8, R17, 0x2, R4 ;  /* 0x0000000211087825 */ /* 0x004fe200078e0204 */
[----:B---3--:R-:W-:-:S03]  /*44f70*/  PRMT R3, R33, 0x7632, R3 ;  /* 0x0000763221037816 */ /* 0x008fc60000000003 */
[----:B------:R-:W-:Y:S01]  /*44f80*/  IMAD.WIDE R10, R17, 0x2, R22 ;  /* 0x00000002110a7825 */ /* 0x000fe200078e0216 */
[----:B------:R-:W-:-:S03]  /*44f90*/  PRMT R12, R35, 0x7632, R12 ;  /* 0x00007632230c7816 */ /* 0x000fc6000000000c */
[C---:B------:R-:W-:Y:S01]  /*44fa0*/  IMAD.WIDE R4, R19.reuse, 0x2, R4 ;  /* 0x0000000213047825 */ /* 0x040fe200078e0204 */
[----:B------:R1:W-:Y:S03]  /*44fb0*/  @P1 STG.E.U16 desc[UR6][R6.64], R3 ;  /* 0x0000000306001986 */ /* 0x0003e6000c101506 */
[----:B------:R-:W-:Y:S01]  /*44fc0*/  IMAD.WIDE R22, R19, 0x2, R22 ;  /* 0x0000000213167825 */ /* 0x000fe200078e0216 */
[----:B------:R1:W-:Y:S04]  /*44fd0*/  @P6 STG.E.U16 desc[UR6][R8.64], R34 ;  /* 0x0000002208006986 */ /* 0x0003e8000c101506 */
[----:B------:R1:W-:Y:S04]  /*44fe0*/  @P2 STG.E.U16 desc[UR6][R10.64], R0 ;  /* 0x000000000a002986 */ /* 0x0003e8000c101506 */
[----:B------:R1:W-:Y:S04]  /*44ff0*/  @P3 STG.E.U16 desc[UR6][R4.64], R35 ;  /* 0x0000002304003986 */ /* 0x0003e8000c101506 */
[----:B------:R1:W-:Y:S01]  /*45000*/  @P4 STG.E.U16 desc[UR6][R22.64], R12 ;  /* 0x0000000c16004986 */ /* 0x0003e2000c101506 */
[----:B0-----:R-:W-:Y:S06]  /*45010*/  BAR.SYNC.DEFER_BLOCKING 0x0 ;  /* 0x0000000000007b1d */ /* 0x001fec0000010000 */
[----:B------:R-:W-:Y:S05]  /*45020*/  @P5 BRA `(.L_x_13) ;  /* 0x0000000000a05947 */ /* 0x000fea0003800000 */
[----:B-1----:R-:W0:Y:S01]  /*45030*/  S2R R3, SR_CgaCtaId ;  /* 0x0000000000037919 */ /* 0x002e220000008800 */
[----:B------:R-:W-:Y:S01]  /*45040*/  NOP ;  /* 0x0000000000007918 */ /* 0x000fe20000000000 */
[----:B------:R-:W-:Y:S01]  /*45050*/  MOV R0, 0x50 ;  /* 0x0000005000007802 */ /* 0x000fe20000000f00 */
[----:B------:R-:W-:-:S03]  /*45060*/  IMAD.MOV.U32 R7, RZ, RZ, 0x1 ;  /* 0x00000001ff077424 */ /* 0x000fc600078e00ff */
[----:B0-----:R-:W-:Y:S01]  /*45070*/  LEA R9, R3, R0, 0x18 ;  /* 0x0000000003097211 */ /* 0x001fe200078ec0ff */
[----:B------:R-:W-:Y:S02]  /*45080*/  IMAD.U32 R0, RZ, RZ, UR5 ;  /* 0x00000005ff007e24 */ /* 0x000fe4000f8e00ff */
[----:B------:R-:W-:Y:S02]  /*45090*/  IMAD.MOV.U32 R3, RZ, RZ, 0x3 ;  /* 0x00000003ff037424 */ /* 0x000fe400078e00ff */
[----:B------:R-:W0:Y:S01]  /*450a0*/  LDS R5, [R9] ;  /* 0x0000000009057984 */ /* 0x000e220000000800 */
[----:B------:R-:W-:-:S04]  /*450b0*/  LOP3.LUT R0, R0, 0xffff, RZ, 0xc0, !PT ;  /* 0x0000ffff00007812 */ /* 0x000fc800078ec0ff */
[----:B------:R-:W-:-:S05]  /*450c0*/  SHF.R.U32.HI R0, RZ, 0x5, R0 ;  /* 0x00000005ff007819 */ /* 0x000fca0000011600 */
[----:B------:R-:W-:Y:S01]  /*450d0*/  VIADD R2, R0, 0x10 ;  /* 0x0000001000027836 */ /* 0x000fe20000000000 */
[----:B------:R-:W-:-:S04]  /*450e0*/  SHF.L.U32 R0, R3, R0, RZ ;  /* 0x0000000003007219 */ /* 0x000fc800000006ff */
[----:B------:R-:W-:-:S04]  /*450f0*/  SHF.L.U32 R3, R7, R2, RZ ;  /* 0x0000000207037219 */ /* 0x000fc800000006ff */
[----:B------:R-:W-:-:S04]  /*45100*/  LOP3.LUT R0, R3, R0, RZ, 0xfc, !PT ;  /* 0x0000000003007212 */ /* 0x000fc800078efcff */
[C---:B------:R-:W-:Y:S02]  /*45110*/  LOP3.LUT R2, R0.reuse, 0xffff, RZ, 0xc0, !PT ;  /* 0x0000ffff00027812 */ /* 0x040fe400078ec0ff */
[----:B0-----:R-:W-:-:S04]  /*45120*/  LOP3.LUT R3, R0, 0xffff, R5, 0x80, !PT ;  /* 0x0000ffff00037812 */ /* 0x001fc800078e8005 */
[----:B------:R-:W-:-:S13]  /*45130*/  ISETP.NE.AND P0, PT, R3, R2, PT ;  /* 0x000000020300720c */ /* 0x000fda0003f05270 */
[----:B------:R-:W-:Y:S05]  /*45140*/  @P0 BRA `(.L_x_14) ;  /* 0x0000000000500947 */ /* 0x000fea0003800000 */
[----:B------:R-:W-:Y:S02]  /*45150*/  SHF.R.U32.HI R5, RZ, 0x10, R5 ;  /* 0x00000010ff057819 */ /* 0x000fe40000011605 */
[----:B------:R-:W-:-:S04]  /*45160*/  SHF.R.U32.HI R2, RZ, 0x10, R0 ;  /* 0x00000010ff027819 */ /* 0x000fc80000011600 */
[----:B------:R-:W-:-:S04]  /*45170*/  LOP3.LUT R5, R5, R2, RZ, 0xc0, !PT ;  /* 0x0000000205057212 */ /* 0x000fc800078ec0ff */
[----:B------:R-:W-:-:S13]  /*45180*/  ISETP.NE.AND P0, PT, R5, R2, PT ;  /* 0x000000020500720c */ /* 0x000fda0003f05270 */
[----:B------:R-:W-:Y:S05]  /*45190*/  @P0 BRA `(.L_x_15) ;  /* 0x0000000000300947 */ /* 0x000fea0003800000 */
[----:B------:R-:W-:Y:S01]  /*451a0*/  R2UR UR4, R0 ;  /* 0x00000000000472ca */ /* 0x000fe200000e0000 */
[----:B------:R-:W0:Y:S01]  /*451b0*/  S2R R3, SR_LANEID ;  /* 0x0000000000037919 */ /* 0x000e220000000000 */
[----:B------:R-:W-:-:S06]  /*451c0*/  VOTE.ANY R2, PT, PT ;  /* 0x0000000000027806 */ /* 0x000fcc00038e0100 */
[----:B------:R-:W0:Y:S05]  /*451d0*/  FLO.U32 R2, R2 ;  /* 0x0000000200027300 */ /* 0x000e2a00000e0000 */
[----:B------:R-:W-:-:S06]  /*451e0*/  ULOP3.LUT UR4, URZ, UR4, URZ, 0x33, !UPT ;  /* 0x00000004ff047292 */ /* 0x000fcc000f8e33ff */
[----:B------:R-:W-:-:S04]  /*451f0*/  IMAD.U32 R4, RZ, RZ, UR4 ;  /* 0x00000004ff047e24 */ /* 0x000fc8000f8e00ff */
[----:B------:R-:W1:Y:S02]  /*45200*/  REDUX UR5, R4 ;  /* 0x00000000040573c4 */ /* 0x000e640000000000 */
[----:B------:R2:W-:Y:S01]  /*45210*/  UTCATOMSWS.AND URZ, UR4 ;  /* 0x0000000400ff79e3 */ /* 0x0005e20008000000 */
[----:B0-----:R-:W-:Y:S01]  /*45220*/  ISETP.EQ.U32.AND P0, PT, R2, R3, PT ;  /* 0x000000030200720c */ /* 0x001fe20003f02070 */
[----:B-1----:R-:W-:-:S12]  /*45230*/  IMAD.U32 R0, RZ, RZ, UR5 ;  /* 0x00000005ff007e24 */ /* 0x002fd8000f8e00ff */
[----:B------:R2:W-:Y:S01]  /*45240*/  @P0 ATOMS.AND RZ, [R9], R0 ;  /* 0x0000000009ff038c */ /* 0x0005e20002800000 */
[----:B------:R-:W-:Y:S05]  /*45250*/  BRA `(.L_x_13) ;  /* 0x0000000000147947 */ /* 0x000fea0003800000 */
.L_x_15:
[----:B------:R-:W-:-:S07]  /*45260*/  MOV R2, 0x45280 ;  /* 0x0004528000027802 */ /* 0x000fce0000000f00 */
[----:B------:R-:W-:Y:S05]  /*45270*/  CALL.REL.NOINC `($__internal_0_$__cuda_sm10x_tcgen05_guardrail_trap_col_being_dealloced_not_returned_by_alloc) ;  /* 0x00000000003c7944 */ /* 0x000fea0003c00000 */
[----:B------:R-:W-:Y:S05]  /*45280*/  BRA `(.L_x_13) ;  /* 0x0000000000087947 */ /* 0x000fea0003800000 */
.L_x_14:
[----:B------:R-:W-:-:S07]  /*45290*/  MOV R2, 0x452b0 ;  /* 0x000452b000027802 */ /* 0x000fce0000000f00 */
[----:B------:R-:W-:Y:S05]  /*452a0*/  CALL.REL.NOINC `($__internal_2_$__cuda_sm10x_tcgen05_guardrail_trap_unallocated_columns_being_dealloced) ;  /* 0x0000000000487944 */ /* 0x000fea0003c00000 */
.L_x_13:
[----:B------:R-:W-:Y:S01]  /*452b0*/  NOP ;  /* 0x0000000000007918 */ /* 0x000fe20000000000 */
[----:B--2---:R-:W-:Y:S05]  /*452c0*/  EXIT ;  /* 0x000000000000794d */ /* 0x004fea0003800000 */
.L_x_8:
[----:B------:R-:W2:Y:S02]  /*452d0*/  LDL R93, [R1+0x10a0] ;  /* 0x0010a000015d7983 */ /* 0x000ea40000100800 */
[----:B--2---:R0:W2:Y:S02]  /*452e0*/  SYNCS.PHASECHK.TRANS64.TRYWAIT P1, [UR4], R93 ;  /* 0x0000005dff0075a7 */ /* 0x0040a40008021104 */
[----:B0-----:R-:W0:Y:S02]  /*452f0*/  LDC R93, c[0x0][0x3a8] ;  /* 0x0000ea00ff5d7b82 */ /* 0x001e240000000800 */
[----:B0-----:R-:W-:-:S04]  /*45300*/  IMAD.SHL.U32 R93, R93, 0x100, RZ ;  /* 0x000001005d5d7824 */ /* 0x001fc800078e00ff */
[----:B------:R-:W-:Y:S01]  /*45310*/  IMAD.SHL.U32 R93, R93, 0x2, RZ ;  /* 0x000000025d5d7824 */ /* 0x000fe200078e00ff */
[----:B--2---:R-:W-:Y:S06]  /*45320*/  @!P1 BRA `(.L_x_8) ;  /* 0xfffffffc00e89947 */ /* 0x004fec000383ffff */
[----:B------:R-:W-:Y:S05]  /*45330*/  BRA `(.L_x_16) ;  /* 0xfffffd2400c87947 */ /* 0x000fea000383ffff */
.L_x_12:
[----:B------:R-:W2:Y:S02]  /*45340*/  SYNCS.PHASECHK.TRANS64.TRYWAIT P0, [UR4], R0 ;  /* 0x00000000ff0075a7 */ /* 0x000ea40008001104 */
[----:B--2---:R-:W-:Y:S05]  /*45350*/  @!P0 BRA `(.L_x_12) ;  /* 0xfffffffc00f88947 */ /* 0x004fea000383ffff */
[----:B------:R-:W-:Y:S05]  /*45360*/  BRA `(.L_x_11) ;  /* 0xffffffe4004c7947 */ /* 0x000fea000383ffff */
        .weak           $__internal_0_$__cuda_sm10x_tcgen05_guardrail_trap_col_being_dealloced_not_returned_by_alloc
        .type           $__internal_0_$__cuda_sm10x_tcgen05_guardrail_trap_col_being_dealloced_not_returned_by_alloc,@function
        .size           $__internal_0_$__cuda_sm10x_tcgen05_guardrail_trap_col_being_dealloced_not_returned_by_alloc,($__internal_1_$__cuda_sm10x_tcgen05_guardrail_trap_phase_invalid_during_alloc - $__internal_0_$__cuda_sm10x_tcgen05_guardrail_trap_col_being_dealloced_not_returned_by_alloc)
$__internal_0_$__cuda_sm10x_tcgen05_guardrail_trap_col_being_dealloced_not_returned_by_alloc:
[----:B------:R-:W-:Y:S05]  /*45370*/  BPT.TRAP 0x1 ;  /* 0x000000040000795c */ /* 0x000fea0000300000 */
[----:B------:R-:W-:-:S04]  /*45380*/  IMAD.MOV.U32 R3, RZ, RZ, 0x0 ;  /* 0x00000000ff037424 */ /* 0x000fc800078e00ff */
[----:B------:R-:W-:Y:S05]  /*45390*/  RET.REL.NODEC R2 `(matmul_kernel) ;  /* 0xfffffbac02187950 */ /* 0x000fea0003c3ffff */
        .weak           $__internal_1_$__cuda_sm10x_tcgen05_guardrail_trap_phase_invalid_during_alloc
        .type           $__internal_1_$__cuda_sm10x_tcgen05_guardrail_trap_phase_invalid_during_alloc,@function
        .size           $__internal_1_$__cuda_sm10x_tcgen05_guardrail_trap_phase_invalid_during_alloc,($__internal_2_$__cuda_sm10x_tcgen05_guardrail_trap_unallocated_columns_being_dealloced - $__internal_1_$__cuda_sm10x_tcgen05_guardrail_trap_phase_invalid_during_alloc)
$__internal_1_$__cuda_sm10x_tcgen05_guardrail_trap_phase_invalid_during_alloc:
[----:B------:R-:W-:Y:S05]  /*453a0*/  BPT.TRAP 0x1 ;  /* 0x000000040000795c */ /* 0x000fea0000300000 */
[----:B------:R-:W-:-:S04]  /*453b0*/  IMAD.MOV.U32 R3, RZ, RZ, 0x0 ;  /* 0x00000000ff037424 */ /* 0x000fc800078e00ff */
[----:B------:R-:W-:Y:S05]  /*453c0*/  RET.REL.NODEC R2 `(matmul_kernel) ;  /* 0xfffffbac020c7950 */ /* 0x000fea0003c3ffff */
        .weak           $__internal_2_$__cuda_sm10x_tcgen05_guardrail_trap_unallocated_columns_being_dealloced
        .type           $__internal_2_$__cuda_sm10x_tcgen05_guardrail_trap_unallocated_columns_being_dealloced,@function
        .size           $__internal_2_$__cuda_sm10x_tcgen05_guardrail_trap_unallocated_columns_being_dealloced,(.L_x_20 - $__internal_2_$__cuda_sm10x_tcgen05_guardrail_trap_unallocated_columns_being_dealloced)
$__internal_2_$__cuda_sm10x_tcgen05_guardrail_trap_unallocated_columns_being_dealloced:
[----:B------:R-:W-:Y:S05]  /*453d0*/  BPT.TRAP 0x1 ;  /* 0x000000040000795c */ /* 0x000fea0000300000 */
[----:B------:R-:W-:-:S04]  /*453e0*/  IMAD.MOV.U32 R3, RZ, RZ, 0x0 ;  /* 0x00000000ff037424 */ /* 0x000fc800078e00ff */
[----:B------:R-:W-:Y:S05]  /*453f0*/  RET.REL.NODEC R2 `(matmul_kernel) ;  /* 0xfffffbac02007950 */ /* 0x000fea0003c3ffff */
.L_x_17:
[----:B------:R-:W-:-:S00]  /*45400*/  BRA `(.L_x_17) ;  /* 0xfffffffc00fc7947 */ /* 0x000fc0000383ffff */
[----:B------:R-:W-:-:S00]  /*45410*/  NOP ;  /* 0x0000000000007918 */ /* 0x000fc00000000000 */
        /* <DEDUP_REMOVED lines=14> */
.L_x_20:


//--------------------- .nv.shared.matmul_kernel  --------------------------
	.section	.nv.shared.matmul_kernel,"aw",@nobits
	.sectionflags	@""
	.align	16
	.zero		1024


//--------------------- .nv.shared.reserved.0     --------------------------
	.section	.nv.shared.reserved.0,"aw",@nobits
	.align	8
	.weak		__nv_reservedSMEM_offset_0_alias
	.size		__nv_reservedSMEM_offset_0_alias, 0, 64
	.other		__nv_reservedSMEM_offset_0_alias,@"STO_CUDA_RESERVED_SHARED STV_DEFAULT"
__nv_reservedSMEM_offset_0_alias:
	.zero		0
.nv.shared.reserved.0:
	.zero		64
	.weak		__nv_reservedSMEM_allocation_phase
	.type		__nv_reservedSMEM_allocation_phase,@object
	.size		__nv_reservedSMEM_allocation_phase,(.L_0 - __nv_reservedSMEM_allocation_phase)
__nv_reservedSMEM_allocation_phase:
	.zero		1
.L_0:
	.zero		7
	.weak		__nv_reservedSMEM_devtool_atexit_pc
	.type		__nv_reservedSMEM_devtool_atexit_pc,@object
	.size		__nv_reservedSMEM_devtool_atexit_pc,(__nv_reservedSMEM_allocation_mask - __nv_reservedSMEM_devtool_atexit_pc)
__nv_reservedSMEM_devtool_atexit_pc:
	.zero		8
	.weak		__nv_reservedSMEM_allocation_mask
	.type		__nv_reservedSMEM_allocation_mask,@object
	.size		__nv_reservedSMEM_allocation_mask,(.L_2 - __nv_reservedSMEM_allocation_mask)
__nv_reservedSMEM_allocation_mask:
	.zero		4
.L_2:


//--------------------- .nv.constant0.matmul_kernel --------------------------
	.section	.nv.constant0.matmul_kernel,"a",@progbits
	.sectionflags	@""
	.align	4
.nv.constant0.matmul_kernel:
	.zero		976


//--------------------- SYMBOLS --------------------------

	.type		.nv.reservedSmem.offset0,@object
	.size		.nv.reservedSmem.offset0,0x4
	.type		.nv.reservedSmem.cap,@object
	.size		.nv.reservedSmem.cap,0x4
